	.target	sm_90a

	.elftype	@"ET_EXEC"


//--------------------- .note.nv.tkinfo           --------------------------
	.section	.note.nv.tkinfo,"",@"SHT_NOTE"
	.sectionflags	@"SHF_NOTE_NV_TKINFO"
	.tkinfo
        /*0018*/ 	.word	0x00000002
        /*0030*/ 	.string	""
        /*0030*/ 	.string	"ptxas"
        /*0030*/ 	.string	"Cuda compilation tools, release 13.0, V13.0.88"
        /*0030*/ 	.string	"Build cuda_13.0.r13.0/compiler.36424714_0"
        /*0030*/ 	.string	"-v  -suppress-debug-info  -lineinfo  -arch sm_90a "



//--------------------- .note.nv.cuinfo           --------------------------
	.section	.note.nv.cuinfo,"",@"SHT_NOTE"
	.sectionflags	@"SHF_NOTE_NV_CUINFO"
        /*0018*/ 	.short	0x0002
        /*001a*/ 	.short	0x005a
        /*001c*/ 	.short	0x0082
	.zero		2


//--------------------- .nv.info                  --------------------------
	.section	.nv.info,"",@"SHT_CUDA_INFO"
	.align	4


	//----- nvinfo : EIATTR_REGCOUNT
	.align		4
        /*0000*/ 	.byte	0x04, 0x2f
        /*0002*/ 	.short	(.L_1 - .L_0)
	.align		4
.L_0:
        /*0004*/ 	.word	index@(matmul_kernel)
        /*0008*/ 	.word	0x000000ff


	//----- nvinfo : EIATTR_FRAME_SIZE
	.align		4
.L_1:
        /*000c*/ 	.byte	0x04, 0x11
        /*000e*/ 	.short	(.L_3 - .L_2)
	.align		4
.L_2:
        /*0010*/ 	.word	index@(matmul_kernel)
        /*0014*/ 	.word	0x00001f28


	//----- nvinfo : EIATTR_MIN_STACK_SIZE
	.align		4
.L_3:
        /*0018*/ 	.byte	0x04, 0x12
        /*001a*/ 	.short	(.L_5 - .L_4)
	.align		4
.L_4:
        /*001c*/ 	.word	index@(matmul_kernel)
        /*0020*/ 	.word	0x00001f28
.L_5:


//--------------------- .nv.compat                --------------------------
	.section	.nv.compat,"",@"SHT_CUDA_COMPAT_INFO"
	.align	4
        /*0000*/ 	.byte	0x02, 0x09, 0x01, 0x00, 0x02, 0x02, 0x04, 0x00, 0x02, 0x05, 0x05, 0x00, 0x03, 0x07, 0x01, 0x01
        /*0010*/ 	.byte	0x02, 0x03, 0x00, 0x00, 0x02, 0x06, 0x01, 0x00, 0x04, 0x0b, 0x08, 0x00, 0x00, 0x00, 0x00, 0x00
        /*0020*/ 	.byte	0x00, 0x00, 0x00, 0x00


//--------------------- .nv.info.matmul_kernel    --------------------------
	.section	.nv.info.matmul_kernel,"",@"SHT_CUDA_INFO"
	.sectionflags	@""
	.align	4


	//----- nvinfo : EIATTR_CUDA_API_VERSION
	.align		4
        /*0000*/ 	.byte	0x04, 0x37
        /*0002*/ 	.short	(.L_7 - .L_6)
.L_6:
        /*0004*/ 	.word	0x00000082


	//----- nvinfo : EIATTR_KPARAM_INFO
	.align		4
.L_7:
        /*0008*/ 	.byte	0x04, 0x17
        /*000a*/ 	.short	(.L_9 - .L_8)
.L_8:
        /*000c*/ 	.word	0x00000000
        /*0010*/ 	.short	0x000d
        /*0012*/ 	.short	0x0048
        /*0014*/ 	.byte	0x00, 0xf4, 0x21, 0x00


	//----- nvinfo : EIATTR_KPARAM_INFO
	.align		4
.L_9:
        /*0018*/ 	.byte	0x04, 0x17
        /*001a*/ 	.short	(.L_11 - .L_10)
.L_10:
        /*001c*/ 	.word	0x00000000
        /*0020*/ 	.short	0x000c
        /*0022*/ 	.short	0x0040
        /*0024*/ 	.byte	0x00, 0xf4, 0x21, 0x00


	//----- nvinfo : EIATTR_KPARAM_INFO
	.align		4
.L_11:
        /*0028*/ 	.byte	0x04, 0x17
        /*002a*/ 	.short	(.L_13 - .L_12)
.L_12:
        /*002c*/ 	.word	0x00000000
        /*0030*/ 	.short	0x000b
        /*0032*/ 	.short	0x0038
        /*0034*/ 	.byte	0x00, 0xf0, 0x11, 0x00


	//----- nvinfo : EIATTR_KPARAM_INFO
	.align		4
.L_13:
        /*0038*/ 	.byte	0x04, 0x17
        /*003a*/ 	.short	(.L_15 - .L_14)
.L_14:
        /*003c*/ 	.word	0x00000000
        /*0040*/ 	.short	0x000a
        /*0042*/ 	.short	0x0034
        /*0044*/ 	.byte	0x00, 0xf0, 0x11, 0x00


	//----- nvinfo : EIATTR_KPARAM_INFO
	.align		4
.L_15:
        /*0048*/ 	.byte	0x04, 0x17
        /*004a*/ 	.short	(.L_17 - .L_16)
.L_16:
        /*004c*/ 	.word	0x00000000
        /*0050*/ 	.short	0x0009
        /*0052*/ 	.short	0x0030
        /*0054*/ 	.byte	0x00, 0xf0, 0x11, 0x00


	//----- nvinfo : EIATTR_KPARAM_INFO
	.align		4
.L_17:
        /*0058*/ 	.byte	0x04, 0x17
        /*005a*/ 	.short	(.L_19 - .L_18)
.L_18:
        /*005c*/ 	.word	0x00000000
        /*0060*/ 	.short	0x0008
        /*0062*/ 	.short	0x002c
        /*0064*/ 	.byte	0x00, 0xf0, 0x11, 0x00


	//----- nvinfo : EIATTR_KPARAM_INFO
	.align		4
.L_19:
        /*0068*/ 	.byte	0x04, 0x17
        /*006a*/ 	.short	(.L_21 - .L_20)
.L_20:
        /*006c*/ 	.word	0x00000000
        /*0070*/ 	.short	0x0007
        /*0072*/ 	.short	0x0028
        /*0074*/ 	.byte	0x00, 0xf0, 0x11, 0x00


	//----- nvinfo : EIATTR_KPARAM_INFO
	.align		4
.L_21:
        /*0078*/ 	.byte	0x04, 0x17
        /*007a*/ 	.short	(.L_23 - .L_22)
.L_22:
        /*007c*/ 	.word	0x00000000
        /*0080*/ 	.short	0x0006
        /*0082*/ 	.short	0x0024
        /*0084*/ 	.byte	0x00, 0xf0, 0x11, 0x00


	//----- nvinfo : EIATTR_KPARAM_INFO
	.align		4
.L_23:
        /*0088*/ 	.byte	0x04, 0x17
        /*008a*/ 	.short	(.L_25 - .L_24)
.L_24:
        /*008c*/ 	.word	0x00000000
        /*0090*/ 	.short	0x0005
        /*0092*/ 	.short	0x0020
        /*0094*/ 	.byte	0x00, 0xf0, 0x11, 0x00


	//----- nvinfo : EIATTR_KPARAM_INFO
	.align		4
.L_25:
        /*0098*/ 	.byte	0x04, 0x17
        /*009a*/ 	.short	(.L_27 - .L_26)
.L_26:
        /*009c*/ 	.word	0x00000000
        /*00a0*/ 	.short	0x0004
        /*00a2*/ 	.short	0x001c
        /*00a4*/ 	.byte	0x00, 0xf0, 0x11, 0x00


	//----- nvinfo : EIATTR_KPARAM_INFO
	.align		4
.L_27:
        /*00a8*/ 	.byte	0x04, 0x17
        /*00aa*/ 	.short	(.L_29 - .L_28)
.L_28:
        /*00ac*/ 	.word	0x00000000
        /*00b0*/ 	.short	0x0003
        /*00b2*/ 	.short	0x0018
        /*00b4*/ 	.byte	0x00, 0xf0, 0x11, 0x00


	//----- nvinfo : EIATTR_KPARAM_INFO
	.align		4
.L_29:
        /*00b8*/ 	.byte	0x04, 0x17
        /*00ba*/ 	.short	(.L_31 - .L_30)
.L_30:
        /*00bc*/ 	.word	0x00000000
        /*00c0*/ 	.short	0x0002
        /*00c2*/ 	.short	0x0010
        /*00c4*/ 	.byte	0x00, 0xf4, 0x21, 0x00


	//----- nvinfo : EIATTR_KPARAM_INFO
	.align		4
.L_31:
        /*00c8*/ 	.byte	0x04, 0x17
        /*00ca*/ 	.short	(.L_33 - .L_32)
.L_32:
        /*00cc*/ 	.word	0x00000000
        /*00d0*/ 	.short	0x0001
        /*00d2*/ 	.short	0x0008
        /*00d4*/ 	.byte	0x00, 0xf4, 0x21, 0x00


	//----- nvinfo : EIATTR_KPARAM_INFO
	.align		4
.L_33:
        /*00d8*/ 	.byte	0x04, 0x17
        /*00da*/ 	.short	(.L_35 - .L_34)
.L_34:
        /*00dc*/ 	.word	0x00000000
        /*00e0*/ 	.short	0x0000
        /*00e2*/ 	.short	0x0000
        /*00e4*/ 	.byte	0x00, 0xf4, 0x21, 0x00


	//----- nvinfo : EIATTR_EXPLICIT_CLUSTER
	.align		4
.L_35:
        /*00e8*/ 	.byte	0x01, 0x3e
	.zero		2


	//----- nvinfo : EIATTR_CTA_PER_CLUSTER
	.align		4
        /*00ec*/ 	.byte	0x04, 0x3d
        /*00ee*/ 	.short	(.L_37 - .L_36)
.L_36:
        /*00f0*/ 	.word	0x00000002
        /*00f4*/ 	.word	0x00000001
        /*00f8*/ 	.word	0x00000001


	//----- nvinfo : EIATTR_SPARSE_MMA_MASK
	.align		4
.L_37:
        /*00fc*/ 	.byte	0x03, 0x50
        /*00fe*/ 	.short	0x0000


	//----- nvinfo : EIATTR_MAXREG_COUNT
	.align		4
        /*0100*/ 	.byte	0x03, 0x1b
        /*0102*/ 	.short	0x00ff


	//----- nvinfo : EIATTR_NUM_BARRIERS
	.align		4
        /*0104*/ 	.byte	0x02, 0x4c
        /*0106*/ 	.byte	0x01
	.zero		1


	//----- nvinfo : EIATTR_ANNOTATIONS
	.align		4
        /*0108*/ 	.byte	0x04, 0x55
        /*010a*/ 	.short	(.L_39 - .L_38)


	//   ....[0]....
.L_38:
        /*010c*/ 	.word	0x00000001
        /*0110*/ 	.byte	0xe0, 0x0b, 0x00, 0x00, 0x01, 0x00, 0x00, 0x00, 0x10, 0x0c, 0x00, 0x00, 0x01, 0x00, 0x00, 0x00
        /* <DEDUP_REMOVED lines=3105> */
        /*c330*/ 	.byte	0xb0, 0xc2, 0x04, 0x00, 0x01, 0x00, 0x00, 0x00, 0x40, 0xc3, 0x04, 0x00


	//----- nvinfo : EIATTR_MERCURY_ISA_VERSION
	.align		4
.L_39:
        /*c33c*/ 	.byte	0x03, 0x5f
        /*c33e*/ 	.short	0x0101


	//----- nvinfo : EIATTR_EXIT_INSTR_OFFSETS
	.align		4
        /*c340*/ 	.byte	0x04, 0x1c
        /*c342*/ 	.short	(.L_41 - .L_40)


	//   ....[0]....
.L_40:
        /*c344*/ 	.word	0x0004c540


	//   ....[1]....
        /*c348*/ 	.word	0x0004c570


	//----- nvinfo : EIATTR_REQNTID
	.align		4
.L_41:
        /*c34c*/ 	.byte	0x04, 0x10
        /*c34e*/ 	.short	(.L_43 - .L_42)
.L_42:
        /*c350*/ 	.word	0x00000080
        /*c354*/ 	.word	0x00000001
        /*c358*/ 	.word	0x00000001


	//----- nvinfo : EIATTR_CBANK_PARAM_SIZE
	.align		4
.L_43:
        /*c35c*/ 	.byte	0x03, 0x19
        /*c35e*/ 	.short	0x0050


	//----- nvinfo : EIATTR_PARAM_CBANK
	.align		4
        /*c360*/ 	.byte	0x04, 0x0a
        /*c362*/ 	.short	(.L_45 - .L_44)
	.align		4
.L_44:
        /*c364*/ 	.word	index@(.nv.constant0.matmul_kernel)
        /*c368*/ 	.short	0x0210
        /*c36a*/ 	.short	0x0050


	//----- nvinfo : EIATTR_SW_WAR
	.align		4
.L_45:
        /*c36c*/ 	.byte	0x04, 0x36
        /*c36e*/ 	.short	(.L_47 - .L_46)
.L_46:
        /*c370*/ 	.word	0x00000008
.L_47:


//--------------------- .nv.callgraph             --------------------------
	.section	.nv.callgraph,"",@"SHT_CUDA_CALLGRAPH"
	.align	4
	.sectionentsize	8
	.align		4
        /*0000*/ 	.word	0x00000000
	.align		4
        /*0004*/ 	.word	0xffffffff
	.align		4
        /*0008*/ 	.word	0x00000000
	.align		4
        /*000c*/ 	.word	0xfffffffe
	.align		4
        /*0010*/ 	.word	0x00000000
	.align		4
        /*0014*/ 	.word	0xfffffffd
	.align		4
        /*0018*/ 	.word	0x00000000
	.align		4
        /*001c*/ 	.word	0xfffffffc


//--------------------- .text.matmul_kernel       --------------------------
	.section	.text.matmul_kernel,"ax",@progbits
	.align	128
        .global         matmul_kernel
        .type           matmul_kernel,@function
        .size           matmul_kernel,(.L_x_3 - matmul_kernel)
        .other          matmul_kernel,@"STO_CUDA_ENTRY STV_DEFAULT"
matmul_kernel:
.text.matmul_kernel:
[----:B------:R-:W0:Y:S08]  /*0000*/  LDC R1, c[0x0][0x28] ;  /* 0x00000a00ff017b82 */ /* 0x000e300000000800 */
[----:B------:R-:W1:Y:S01]  /*0010*/  LDC.64 R20, c[0x0][0x228] ;  /* 0x00008a00ff147b82 */ /* 0x000e620000000a00 */
[----:B------:R-:W2:Y:S01]  /*0020*/  S2R R22, SR_TID.X ;  /* 0x0000000000167919 */ /* 0x000ea20000002100 */
[----:B0-----:R-:W-:Y:S01]  /*0030*/  VIADD R1, R1, 0xffffe0d8 ;  /* 0xffffe0d801017836 */ /* 0x001fe20000000000 */
[----:B------:R-:W-:Y:S01]  /*0040*/  ULDC.64 UR60, c[0x0][0x208] ;  /* 0x00008200003c7ab9 */ /* 0x000fe20000000a00 */
[----:B------:R-:W-:-:S02]  /*0050*/  CS2R R24, SRZ ;  /* 0x0000000000187805 */ /* 0x000fc4000001ff00 */
[----:B------:R-:W-:Y:S02]  /*0060*/  CS2R R26, SRZ ;  /* 0x00000000001a7805 */ /* 0x000fe4000001ff00 */
[----:B------:R-:W-:Y:S02]  /*0070*/  CS2R R100, SRZ ;  /* 0x0000000000647805 */ /* 0x000fe4000001ff00 */
[----:B------:R-:W-:Y:S01]  /*0080*/  CS2R R102, SRZ ;  /* 0x0000000000667805 */ /* 0x000fe2000001ff00 */
[----:B------:R-:W0:Y:S01]  /*0090*/  LDC R5, c[0x0][0x150] ;  /* 0x00005400ff057b82 */ /* 0x000e220000000800 */
[----:B------:R-:W-:Y:S02]  /*00a0*/  CS2R R28, SRZ ;  /* 0x00000000001c7805 */ /* 0x000fe4000001ff00 */
[----:B------:R-:W-:Y:S02]  /*00b0*/  CS2R R30, SRZ ;  /* 0x00000000001e7805 */ /* 0x000fe4000001ff00 */
[----:B------:R-:W-:-:S02]  /*00c0*/  CS2R R96, SRZ ;  /* 0x0000000000607805 */ /* 0x000fc4000001ff00 */
[----:B------:R-:W-:Y:S02]  /*00d0*/  CS2R R98, SRZ ;  /* 0x0000000000627805 */ /* 0x000fe4000001ff00 */
[----:B------:R-:W-:Y:S02]  /*00e0*/  CS2R R32, SRZ ;  /* 0x0000000000207805 */ /* 0x000fe4000001ff00 */
[----:B------:R-:W-:Y:S02]  /*00f0*/  CS2R R34, SRZ ;  /* 0x0000000000227805 */ /* 0x000fe4000001ff00 */
        /* <DEDUP_REMOVED lines=8> */
[----:B------:R-:W-:Y:S01]  /*0180*/  CS2R R52, SRZ ;  /* 0x0000000000347805 */ /* 0x000fe2000001ff00 */
[----:B-1----:R-:W-:Y:S01]  /*0190*/  VIADD R0, R21, 0xff ;  /* 0x000000ff15007836 */ /* 0x002fe20000000000 */
[----:B------:R-:W-:-:S02]  /*01a0*/  CS2R R54, SRZ ;  /* 0x0000000000367805 */ /* 0x000fc4000001ff00 */
[----:B------:R-:W-:Y:S02]  /*01b0*/  CS2R R44, SRZ ;  /* 0x00000000002c7805 */ /* 0x000fe4000001ff00 */
[----:B------:R-:W-:Y:S02]  /*01c0*/  CS2R R46, SRZ ;  /* 0x00000000002e7805 */ /* 0x000fe4000001ff00 */
[----:B------:R-:W-:Y:S02]  /*01d0*/  CS2R R140, SRZ ;  /* 0x00000000008c7805 */ /* 0x000fe4000001ff00 */
[----:B------:R-:W-:Y:S02]  /*01e0*/  SHF.R.S32.HI R3, RZ, 0x1f, R0 ;  /* 0x0000001fff037819 */ /* 0x000fe40000011400 */
[----:B------:R-:W-:Y:S02]  /*01f0*/  CS2R R142, SRZ ;  /* 0x00000000008e7805 */ /* 0x000fe4000001ff00 */
[----:B------:R-:W-:-:S02]  /*0200*/  CS2R R128, SRZ ;  /* 0x0000000000807805 */ /* 0x000fc4000001ff00 */
[----:B------:R-:W-:Y:S02]  /*0210*/  CS2R R130, SRZ ;  /* 0x0000000000827805 */ /* 0x000fe4000001ff00 */
[----:B------:R-:W-:Y:S02]  /*0220*/  LEA.HI R3, R3, R0, RZ, 0x8 ;  /* 0x0000000003037211 */ /* 0x000fe400078f40ff */
[----:B------:R-:W-:Y:S02]  /*0230*/  CS2R R120, SRZ ;  /* 0x0000000000787805 */ /* 0x000fe4000001ff00 */
[----:B------:R-:W-:Y:S02]  /*0240*/  CS2R R122, SRZ ;  /* 0x00000000007a7805 */ /* 0x000fe4000001ff00 */
[----:B------:R-:W-:Y:S02]  /*0250*/  CS2R R116, SRZ ;  /* 0x0000000000747805 */ /* 0x000fe4000001ff00 */
[----:B------:R-:W-:-:S02]  /*0260*/  SHF.R.S32.HI R3, RZ, 0x8, R3 ;  /* 0x00000008ff037819 */ /* 0x000fc40000011403 */
[----:B------:R-:W-:Y:S02]  /*0270*/  CS2R R118, SRZ ;  /* 0x0000000000767805 */ /* 0x000fe4000001ff00 */
[----:B------:R-:W-:Y:S02]  /*0280*/  CS2R R108, SRZ ;  /* 0x00000000006c7805 */ /* 0x000fe4000001ff00 */
[----:B------:R-:W-:Y:S02]  /*0290*/  CS2R R110, SRZ ;  /* 0x00000000006e7805 */ /* 0x000fe4000001ff00 */
[----:B------:R-:W-:Y:S01]  /*02a0*/  CS2R R56, SRZ ;  /* 0x0000000000387805 */ /* 0x000fe2000001ff00 */
[----:B------:R-:W-:Y:S01]  /*02b0*/  IMAD.SHL.U32 R4, R3, 0x8, RZ ;  /* 0x0000000803047824 */ /* 0x000fe200078e00ff */
[----:B------:R-:W-:Y:S01]  /*02c0*/  CS2R R58, SRZ ;  /* 0x00000000003a7805 */ /* 0x000fe2000001ff00 */
[----:B------:R-:W1:Y:S01]  /*02d0*/  S2R R3, SR_CTAID.X ;  /* 0x0000000000037919 */ /* 0x000e620000002500 */
[----:B------:R-:W-:-:S02]  /*02e0*/  CS2R R88, SRZ ;  /* 0x0000000000587805 */ /* 0x000fc4000001ff00 */
[----:B------:R-:W-:Y:S02]  /*02f0*/  CS2R R90, SRZ ;  /* 0x00000000005a7805 */ /* 0x000fe4000001ff00 */
[----:B------:R-:W-:Y:S02]  /*0300*/  IABS R7, R4 ;  /* 0x0000000400077213 */ /* 0x000fe40000000000 */
[----:B------:R-:W-:Y:S02]  /*0310*/  CS2R R60, SRZ ;  /* 0x00000000003c7805 */ /* 0x000fe4000001ff00 */
[----:B------:R-:W-:Y:S02]  /*0320*/  CS2R R62, SRZ ;  /* 0x00000000003e7805 */ /* 0x000fe4000001ff00 */
[----:B------:R-:W-:Y:S01]  /*0330*/  CS2R R84, SRZ ;  /* 0x0000000000547805 */ /* 0x000fe2000001ff00 */
[----:B------:R-:W3:Y:S01]  /*0340*/  I2F.RP R0, R7 ;  /* 0x0000000700007306 */ /* 0x000ee20000209400 */
        /* <DEDUP_REMOVED lines=13> */
[----:B------:R-:W-:Y:S01]  /*0420*/  CS2R R12, SRZ ;  /* 0x00000000000c7805 */ /* 0x000fe2000001ff00 */
[----:B---3--:R-:W3:Y:S01]  /*0430*/  MUFU.RCP R0, R0 ;  /* 0x0000000000007308 */ /* 0x008ee20000001000 */
        /* <DEDUP_REMOVED lines=9> */
[----:B-1----:R-:W-:Y:S02]  /*04d0*/  I2FP.F32.U32 R6, R3 ;  /* 0x0000000300067245 */ /* 0x002fe40000201000 */
[----:B------:R-:W-:-:S02]  /*04e0*/  CS2R R136, SRZ ;  /* 0x0000000000887805 */ /* 0x000fc4000001ff00 */
[----:B------:R-:W-:Y:S02]  /*04f0*/  CS2R R138, SRZ ;  /* 0x00000000008a7805 */ /* 0x000fe4000001ff00 */
[----:B------:R-:W-:Y:S02]  /*0500*/  CS2R R144, SRZ ;  /* 0x0000000000907805 */ /* 0x000fe4000001ff00 */
[----:B------:R-:W-:Y:S01]  /*0510*/  CS2R R146, SRZ ;  /* 0x0000000000927805 */ /* 0x000fe2000001ff00 */
[----:B0-----:R-:W-:Y:S01]  /*0520*/  FMUL R5, R5, R6 ;  /* 0x0000000605057220 */ /* 0x001fe20000400000 */
[----:B------:R-:W-:Y:S01]  /*0530*/  CS2R R148, SRZ ;  /* 0x0000000000947805 */ /* 0x000fe2000001ff00 */
[----:B---3--:R-:W-:Y:S01]  /*0540*/  VIADD R2, R0, 0xffffffe ;  /* 0x0ffffffe00027836 */ /* 0x008fe20000000000 */
[----:B------:R-:W-:Y:S02]  /*0550*/  CS2R R150, SRZ ;  /* 0x0000000000967805 */ /* 0x000fe4000001ff00 */
[----:B------:R-:W-:-:S02]  /*0560*/  CS2R R152, SRZ ;  /* 0x0000000000987805 */ /* 0x000fc4000001ff00 */
[----:B------:R-:W-:Y:S01]  /*0570*/  CS2R R154, SRZ ;  /* 0x00000000009a7805 */ /* 0x000fe2000001ff00 */
[----:B------:R0:W1:Y:S01]  /*0580*/  F2I.FTZ.U32.TRUNC.NTZ R3, R2 ;  /* 0x0000000200037305 */ /* 0x000062000021f000 */
[----:B------:R-:W-:Y:S02]  /*0590*/  CS2R R160, SRZ ;  /* 0x0000000000a07805 */ /* 0x000fe4000001ff00 */
[----:B------:R-:W-:Y:S02]  /*05a0*/  CS2R R162, SRZ ;  /* 0x0000000000a27805 */ /* 0x000fe4000001ff00 */
[----:B------:R-:W-:Y:S02]  /*05b0*/  CS2R R164, SRZ ;  /* 0x0000000000a47805 */ /* 0x000fe4000001ff00 */
[----:B------:R-:W-:Y:S02]  /*05c0*/  CS2R R166, SRZ ;  /* 0x0000000000a67805 */ /* 0x000fe4000001ff00 */
[----:B------:R-:W-:-:S02]  /*05d0*/  CS2R R168, SRZ ;  /* 0x0000000000a87805 */ /* 0x000fc4000001ff00 */
[----:B------:R-:W-:Y:S02]  /*05e0*/  CS2R R170, SRZ ;  /* 0x0000000000aa7805 */ /* 0x000fe4000001ff00 */
[----:B------:R-:W-:Y:S01]  /*05f0*/  CS2R R172, SRZ ;  /* 0x0000000000ac7805 */ /* 0x000fe2000001ff00 */
[----:B------:R-:W3:Y:S01]  /*0600*/  F2I.U32.TRUNC.NTZ R5, R5 ;  /* 0x0000000500057305 */ /* 0x000ee2000020f000 */
[----:B0-----:R-:W-:Y:S01]  /*0610*/  IMAD.MOV.U32 R2, RZ, RZ, RZ ;  /* 0x000000ffff027224 */ /* 0x001fe200078e00ff */
[----:B------:R-:W-:Y:S02]  /*0620*/  CS2R R174, SRZ ;  /* 0x0000000000ae7805 */ /* 0x000fe4000001ff00 */
[----:B------:R-:W-:Y:S02]  /*0630*/  CS2R R176, SRZ ;  /* 0x0000000000b07805 */ /* 0x000fe4000001ff00 */
[----:B------:R-:W-:Y:S02]  /*0640*/  CS2R R178, SRZ ;  /* 0x0000000000b27805 */ /* 0x000fe4000001ff00 */
[----:B------:R-:W-:-:S02]  /*0650*/  CS2R R180, SRZ ;  /* 0x0000000000b47805 */ /* 0x000fc4000001ff00 */
[----:B------:R-:W-:Y:S01]  /*0660*/  CS2R R182, SRZ ;  /* 0x0000000000b67805 */ /* 0x000fe2000001ff00 */
[----:B-1----:R-:W-:Y:S01]  /*0670*/  IMAD.MOV R6, RZ, RZ, -R3 ;  /* 0x000000ffff067224 */ /* 0x002fe200078e0a03 */
[----:B------:R-:W-:Y:S02]  /*0680*/  CS2R R184, SRZ ;  /* 0x0000000000b87805 */ /* 0x000fe4000001ff00 */
[----:B------:R-:W-:Y:S02]  /*0690*/  CS2R R186, SRZ ;  /* 0x0000000000ba7805 */ /* 0x000fe4000001ff00 */
[----:B------:R-:W-:Y:S01]  /*06a0*/  CS2R R188, SRZ ;  /* 0x0000000000bc7805 */ /* 0x000fe2000001ff00 */
[----:B------:R-:W-:Y:S01]  /*06b0*/  IMAD R9, R6, R7, RZ ;  /* 0x0000000706097224 */ /* 0x000fe200078e02ff */
[----:B------:R-:W-:Y:S02]  /*06c0*/  IABS R6, R4 ;  /* 0x0000000400067213 */ /* 0x000fe40000000000 */
[----:B------:R-:W-:-:S02]  /*06d0*/  CS2R R190, SRZ ;  /* 0x0000000000be7805 */ /* 0x000fc4000001ff00 */
[----:B------:R-:W-:Y:S01]  /*06e0*/  CS2R R192, SRZ ;  /* 0x0000000000c07805 */ /* 0x000fe2000001ff00 */
[----:B------:R-:W-:Y:S01]  /*06f0*/  IMAD.HI.U32 R3, R3, R9, R2 ;  /* 0x0000000903037227 */ /* 0x000fe200078e0002 */
[----:B---3--:R-:W-:Y:S02]  /*0700*/  IABS R0, R5 ;  /* 0x0000000500007213 */ /* 0x008fe40000000000 */
[----:B------:R-:W-:Y:S02]  /*0710*/  CS2R R194, SRZ ;  /* 0x0000000000c27805 */ /* 0x000fe4000001ff00 */
[----:B------:R-:W-:Y:S01]  /*0720*/  CS2R R196, SRZ ;  /* 0x0000000000c47805 */ /* 0x000fe2000001ff00 */
[----:B------:R-:W-:Y:S01]  /*0730*/  IMAD.MOV R2, RZ, RZ, -R6 ;  /* 0x000000ffff027224 */ /* 0x000fe200078e0a06 */
[----:B------:R-:W-:Y:S01]  /*0740*/  CS2R R198, SRZ ;  /* 0x0000000000c67805 */ /* 0x000fe2000001ff00 */
[----:B------:R-:W-:Y:S01]  /*0750*/  IMAD.HI.U32 R3, R3, R0, RZ ;  /* 0x0000000003037227 */ /* 0x000fe200078e00ff */
[----:B------:R-:W-:-:S02]  /*0760*/  CS2R R200, SRZ ;  /* 0x0000000000c87805 */ /* 0x000fc4000001ff00 */
[----:B------:R-:W-:Y:S02]  /*0770*/  CS2R R202, SRZ ;  /* 0x0000000000ca7805 */ /* 0x000fe4000001ff00 */
[----:B------:R-:W-:Y:S01]  /*0780*/  CS2R R204, SRZ ;  /* 0x0000000000cc7805 */ /* 0x000fe2000001ff00 */
[----:B------:R-:W-:Y:S01]  /*0790*/  IMAD R0, R3, R2, R0 ;  /* 0x0000000203007224 */ /* 0x000fe200078e0200 */
[----:B------:R-:W-:Y:S02]  /*07a0*/  CS2R R206, SRZ ;  /* 0x0000000000ce7805 */ /* 0x000fe4000001ff00 */
[----:B------:R-:W-:Y:S02]  /*07b0*/  CS2R R208, SRZ ;  /* 0x0000000000d07805 */ /* 0x000fe4000001ff00 */
[----:B------:R-:W-:Y:S02]  /*07c0*/  CS2R R210, SRZ ;  /* 0x0000000000d27805 */ /* 0x000fe4000001ff00 */
[----:B------:R-:W-:-:S02]  /*07d0*/  CS2R R212, SRZ ;  /* 0x0000000000d47805 */ /* 0x000fc4000001ff00 */
[----:B------:R-:W-:Y:S02]  /*07e0*/  ISETP.GT.U32.AND P1, PT, R7, R0, PT ;  /* 0x000000000700720c */ /* 0x000fe40003f24070 */
        /* <DEDUP_REMOVED lines=12> */
[----:B------:R-:W-:Y:S01]  /*08b0*/  @!P1 IMAD.IADD R0, R0, 0x1, -R7 ;  /* 0x0000000100009824 */ /* 0x000fe200078e0a07 */
[----:B------:R-:W-:Y:S01]  /*08c0*/  CS2R R238, SRZ ;  /* 0x0000000000ee7805 */ /* 0x000fe2000001ff00 */
[----:B------:R-:W-:Y:S01]  /*08d0*/  @!P1 VIADD R3, R3, 0x1 ;  /* 0x0000000103039836 */ /* 0x000fe20000000000 */
[----:B------:R-:W-:Y:S02]  /*08e0*/  ISETP.NE.AND P1, PT, R4, RZ, PT ;  /* 0x000000ff0400720c */ /* 0x000fe40003f25270 */
[----:B------:R-:W-:Y:S02]  /*08f0*/  CS2R R240, SRZ ;  /* 0x0000000000f07805 */ /* 0x000fe4000001ff00 */
[----:B------:R-:W-:Y:S02]  /*0900*/  ISETP.GE.U32.AND P0, PT, R0, R7, PT ;  /* 0x000000070000720c */ /* 0x000fe40003f06070 */
[----:B------:R-:W-:-:S02]  /*0910*/  CS2R R242, SRZ ;  /* 0x0000000000f27805 */ /* 0x000fc4000001ff00 */
[----:B------:R-:W-:-:S04]  /*0920*/  LOP3.LUT R0, R5, R4, RZ, 0x3c, !PT ;  /* 0x0000000405007212 */ /* 0x000fc800078e3cff */
[----:B------:R-:W-:Y:S01]  /*0930*/  ISETP.GE.AND P2, PT, R0, RZ, PT ;  /* 0x000000ff0000720c */ /* 0x000fe20003f46270 */
[----:B------:R-:W-:-:S04]  /*0940*/  VIADD R0, R20, 0x1ff ;  /* 0x000001ff14007836 */ /* 0x000fc80000000000 */
[----:B------:R-:W-:-:S04]  /*0950*/  @P0 VIADD R3, R3, 0x1 ;  /* 0x0000000103030836 */ /* 0x000fc80000000000 */
[----:B------:R-:W-:Y:S01]  /*0960*/  IMAD.MOV.U32 R2, RZ, RZ, R3 ;  /* 0x000000ffff027224 */ /* 0x000fe200078e0003 */
[----:B------:R-:W-:-:S03]  /*0970*/  SHF.R.S32.HI R3, RZ, 0x1f, R0 ;  /* 0x0000001fff037819 */ /* 0x000fc60000011400 */
[----:B------:R-:W-:Y:S01]  /*0980*/  @!P2 IMAD.MOV R2, RZ, RZ, -R2 ;  /* 0x000000ffff02a224 */ /* 0x000fe200078e0a02 */
[----:B------:R-:W-:Y:S02]  /*0990*/  @!P1 LOP3.LUT R2, RZ, R4, RZ, 0x33, !PT ;  /* 0x00000004ff029212 */ /* 0x000fe400078e33ff */
[----:B------:R-:W-:-:S03]  /*09a0*/  LEA.HI R3, R3, R0, RZ, 0x9 ;  /* 0x0000000003037211 */ /* 0x000fc600078f48ff */
[----:B------:R-:W-:Y:S02]  /*09b0*/  IMAD.SHL.U32 R6, R2, 0x8, RZ ;  /* 0x0000000802067824 */ /* 0x000fe400078e00ff */
[----:B------:R-:W-:-:S03]  /*09c0*/  IMAD.MOV R2, RZ, RZ, -R2 ;  /* 0x000000ffff027224 */ /* 0x000fc600078e0a02 */
[----:B------:R-:W-:Y:S01]  /*09d0*/  LEA.HI.SX32 R3, R3, -R6, 0x17 ;  /* 0x8000000603037211 */ /* 0x000fe200078fbaff */
[----:B------:R-:W-:-:S03]  /*09e0*/  IMAD R8, R4, R2, R5 ;  /* 0x0000000204087224 */ /* 0x000fc600078e0205 */
[----:B------:R-:W-:Y:S02]  /*09f0*/  VIMNMX R9, R3, 0x8, PT ;  /* 0x0000000803097848 */ /* 0x000fe40003fe0100 */
[----:B------:R-:W-:Y:S02]  /*0a00*/  IABS R4, R8 ;  /* 0x0000000800047213 */ /* 0x000fe40000000000 */
[----:B------:R-:W-:-:S04]  /*0a10*/  IABS R7, R9 ;  /* 0x0000000900077213 */ /* 0x000fc80000000000 */
[----:B------:R-:W0:Y:S08]  /*0a20*/  I2F.RP R0, R7 ;  /* 0x0000000700007306 */ /* 0x000e300000209400 */
[----:B0-----:R-:W0:Y:S02]  /*0a30*/  MUFU.RCP R0, R0 ;  /* 0x0000000000007308 */ /* 0x001e240000001000 */
[----:B0-----:R-:W-:-:S06]  /*0a40*/  VIADD R3, R0, 0xffffffe ;  /* 0x0ffffffe00037836 */ /* 0x001fcc0000000000 */
[----:B------:R-:W0:Y:S02]  /*0a50*/  F2I.FTZ.U32.TRUNC.NTZ R3, R3 ;  /* 0x0000000300037305 */ /* 0x000e24000021f000 */
[----:B0-----:R-:W-:-:S04]  /*0a60*/  IMAD.MOV R10, RZ, RZ, -R3 ;  /* 0x000000ffff0a7224 */ /* 0x001fc800078e0a03 */
[----:B------:R-:W-:Y:S01]  /*0a70*/  IMAD.MOV.U32 R2, RZ, RZ, R10 ;  /* 0x000000ffff027224 */ /* 0x000fe200078e000a */
[----:B------:R-:W-:-:S03]  /*0a80*/  IABS R10, R9 ;  /* 0x00000009000a7213 */ /* 0x000fc60000000000 */
[----:B------:R-:W-:Y:S02]  /*0a90*/  IMAD R5, R2, R7, RZ ;  /* 0x0000000702057224 */ /* 0x000fe400078e02ff */
[----:B------:R-:W-:Y:S02]  /*0aa0*/  IMAD.MOV.U32 R2, RZ, RZ, RZ ;  /* 0x000000ffff027224 */ /* 0x000fe400078e00ff */
[----:B------:R-:W-:Y:S01]  /*0ab0*/  IMAD.MOV R0, RZ, RZ, -R10 ;  /* 0x000000ffff007224 */ /* 0x000fe200078e0a0a */
[----:B------:R-:W-:Y:S01]  /*0ac0*/  CS2R R10, SRZ ;  /* 0x00000000000a7805 */ /* 0x000fe2000001ff00 */
[----:B------:R-:W-:Y:S02]  /*0ad0*/  IMAD.HI.U32 R2, R3, R5, R2 ;  /* 0x0000000503027227 */ /* 0x000fe400078e0002 */
[----:B------:R-:W0:Y:S04]  /*0ae0*/  S2R R5, SR_CgaCtaId ;  /* 0x0000000000057919 */ /* 0x000e280000008800 */
[----:B------:R-:W-:-:S04]  /*0af0*/  IMAD.HI.U32 R3, R2, R4, RZ ;  /* 0x0000000402037227 */ /* 0x000fc800078e00ff */
[----:B------:R-:W-:Y:S01]  /*0b00*/  IMAD R0, R3, R0, R4 ;  /* 0x0000000003007224 */ /* 0x000fe200078e0204 */
[----:B------:R-:W-:-:S04]  /*0b10*/  MOV R4, 0x400 ;  /* 0x0000040000047802 */ /* 0x000fc80000000f00 */
[----:B------:R-:W-:-:S13]  /*0b20*/  ISETP.GT.U32.AND P1, PT, R7, R0, PT ;  /* 0x000000000700720c */ /* 0x000fda0003f24070 */
[----:B------:R-:W-:Y:S02]  /*0b30*/  @!P1 IMAD.IADD R0, R0, 0x1, -R7 ;  /* 0x0000000100009824 */ /* 0x000fe400078e0a07 */
[----:B------:R-:W-:Y:S01]  /*0b40*/  @!P1 VIADD R3, R3, 0x1 ;  /* 0x0000000103039836 */ /* 0x000fe20000000000 */
[----:B------:R-:W-:Y:S02]  /*0b50*/  ISETP.NE.AND P1, PT, R9, RZ, PT ;  /* 0x000000ff0900720c */ /* 0x000fe40003f25270 */
[----:B------:R-:W-:Y:S01]  /*0b60*/  ISETP.GE.U32.AND P0, PT, R0, R7, PT ;  /* 0x000000070000720c */ /* 0x000fe20003f06070 */
[----:B0-----:R-:W-:Y:S01]  /*0b70*/  IMAD.SHL.U32 R2, R5, 0x100, RZ ;  /* 0x0000010005027824 */ /* 0x001fe200078e00ff */
[----:B------:R-:W-:-:S04]  /*0b80*/  LOP3.LUT R0, R8, R9, RZ, 0x3c, !PT ;  /* 0x0000000908007212 */ /* 0x000fc800078e3cff */
[----:B------:R-:W-:Y:S02]  /*0b90*/  ISETP.GE.AND P2, PT, R0, RZ, PT ;  /* 0x000000ff0000720c */ /* 0x000fe40003f46270 */
[----:B------:R-:W-:Y:S02]  /*0ba0*/  LOP3.LUT R23, R2, 0x100, RZ, 0xc0, !PT ;  /* 0x0000010002177812 */ /* 0x000fe400078ec0ff */
[----:B------:R-:W-:Y:S02]  /*0bb0*/  LEA R2, R5, R4, 0x18 ;  /* 0x0000000405027211 */ /* 0x000fe400078ec0ff */
[----:B------:R-:W-:Y:S01]  /*0bc0*/  CS2R R4, SRZ ;  /* 0x0000000000047805 */ /* 0x000fe2000001ff00 */
[----:B------:R-:W-:Y:S02]  /*0bd0*/  @P0 VIADD R3, R3, 0x1 ;  /* 0x0000000103030836 */ /* 0x000fe40000000000 */
[----:B------:R0:W-:Y:S04]  /*0be0*/  STL [R1+0x189c], R2 ;  /* 0x00189c0201007387 */ /* 0x0001e80000100800 */
[----:B------:R-:W-:Y:S01]  /*0bf0*/  @!P2 IMAD.MOV R3, RZ, RZ, -R3 ;  /* 0x000000ffff03a224 */ /* 0x000fe200078e0a03 */
[----:B------:R-:W-:Y:S01]  /*0c00*/  @!P1 LOP3.LUT R3, RZ, R9, RZ, 0x33, !PT ;  /* 0x00000009ff039212 */ /* 0x000fe200078e33ff */
[----:B------:R1:W-:Y:S04]  /*0c10*/  STL [R1+0x1e0], RZ ;  /* 0x0001e0ff01007387 */ /* 0x0003e80000100800 */
[----:B------:R-:W-:Y:S01]  /*0c20*/  IMAD.MOV R0, RZ, RZ, -R3 ;  /* 0x000000ffff007224 */ /* 0x000fe200078e0a03 */
[----:B------:R1:W-:Y:S01]  /*0c30*/  STL [R1+0x1e4], RZ ;  /* 0x0001e4ff01007387 */ /* 0x0003e20000100800 */
[----:B------:R-:W-:-:S02]  /*0c40*/  IMAD.SHL.U32 R3, R3, 0x100, RZ ;  /* 0x0000010003037824 */ /* 0x000fc400078e00ff */
[----:B------:R-:W-:Y:S01]  /*0c50*/  IMAD R0, R9, R0, R8 ;  /* 0x0000000009007224 */ /* 0x000fe200078e0208 */
[----:B------:R1:W-:Y:S01]  /*0c60*/  STL [R1+0x1e8], RZ ;  /* 0x0001e8ff01007387 */ /* 0x0003e20000100800 */
[C---:B------:R-:W-:Y:S01]  /*0c70*/  VIADD R156, R3.reuse, 0x3 ;  /* 0x00000003039c7836 */ /* 0x040fe20000000000 */
[----:B------:R-:W-:Y:S01]  /*0c80*/  CS2R R8, SRZ ;  /* 0x0000000000087805 */ /* 0x000fe2000001ff00 */
[----:B------:R-:W-:Y:S01]  /*0c90*/  IMAD.IADD R0, R6, 0x1, R0 ;  /* 0x0000000106007824 */ /* 0x000fe200078e0200 */
[----:B------:R1:W-:Y:S01]  /*0ca0*/  STL [R1+0x1ec], RZ ;  /* 0x0001ecff01007387 */ /* 0x0003e20000100800 */
[C---:B------:R-:W-:Y:S01]  /*0cb0*/  VIADD R156, R3.reuse, 0x6 ;  /* 0x00000006039c7836 */ /* 0x040fe20000000000 */
[----:B------:R-:W-:Y:S01]  /*0cc0*/  CS2R R6, SRZ ;  /* 0x0000000000067805 */ /* 0x000fe2000001ff00 */
[----:B------:R-:W-:Y:S01]  /*0cd0*/  IMAD R23, R0, 0x200, R23 ;  /* 0x0000020000177824 */ /* 0x000fe200078e0217 */
[----:B------:R1:W-:Y:S01]  /*0ce0*/  STL [R1+0x1f0], RZ ;  /* 0x0001f0ff01007387 */ /* 0x0003e20000100800 */
[----:B------:R-:W0:Y:S01]  /*0cf0*/  LDC R0, c[0x0][0x230] ;  /* 0x00008c00ff007b82 */ /* 0x000e220000000800 */
[----:B------:R-:W-:-:S02]  /*0d00*/  VIADD R156, R3, 0x9 ;  /* 0x00000009039c7836 */ /* 0x000fc40000000000 */
[C---:B------:R-:W-:Y:S01]  /*0d10*/  VIADD R156, R3.reuse, 0xc ;  /* 0x0000000c039c7836 */ /* 0x040fe20000000000 */
[----:B------:R1:W-:Y:S01]  /*0d20*/  STL [R1+0x1f4], RZ ;  /* 0x0001f4ff01007387 */ /* 0x0003e20000100800 */
[C---:B------:R-:W-:Y:S02]  /*0d30*/  VIADD R156, R3.reuse, 0xf ;  /* 0x0000000f039c7836 */ /* 0x040fe40000000000 */
[C---:B------:R-:W-:Y:S01]  /*0d40*/  VIADD R156, R3.reuse, 0x12 ;  /* 0x00000012039c7836 */ /* 0x040fe20000000000 */
[----:B------:R1:W-:Y:S01]  /*0d50*/  STL [R1+0x1f8], RZ ;  /* 0x0001f8ff01007387 */ /* 0x0003e20000100800 */
[C---:B------:R-:W-:Y:S02]  /*0d60*/  VIADD R156, R3.reuse, 0x15 ;  /* 0x00000015039c7836 */ /* 0x040fe40000000000 */
[C---:B------:R-:W-:Y:S01]  /*0d70*/  VIADD R156, R3.reuse, 0x18 ;  /* 0x00000018039c7836 */ /* 0x040fe20000000000 */
[----:B------:R1:W-:Y:S01]  /*0d80*/  STL [R1+0x1fc], RZ ;  /* 0x0001fcff01007387 */ /* 0x0003e20000100800 */
        /* <DEDUP_REMOVED lines=9> */
[----:B0-----:R-:W-:Y:S01]  /*0e20*/  VIADD R2, R0, 0x7f ;  /* 0x0000007f00027836 */ /* 0x001fe20000000000 */
[----:B--2---:R-:W-:Y:S01]  /*0e30*/  LOP3.LUT R0, R22, 0x7f, RZ, 0xc0, !PT ;  /* 0x0000007f16007812 */ /* 0x004fe200078ec0ff */
[C---:B------:R-:W-:Y:S01]  /*0e40*/  VIADD R22, R3.reuse, 0x1 ;  /* 0x0000000103167836 */ /* 0x040fe20000000000 */
[----:B------:R1:W-:Y:S01]  /*0e50*/  STL [R1+0x3ec], RZ ;  /* 0x0003ecff01007387 */ /* 0x0003e20000100800 */
[C---:B------:R-:W-:Y:S01]  /*0e60*/  VIADD R22, R3.reuse, 0x4 ;  /* 0x0000000403167836 */ /* 0x040fe20000000000 */
[----:B------:R-:W-:Y:S01]  /*0e70*/  ISETP.GE.AND P0, PT, R2, 0x80, PT ;  /* 0x000000800200780c */ /* 0x000fe20003f06270 */
        /* <DEDUP_REMOVED lines=19> */
[C---:B------:R-:W-:Y:S01]  /*0fb0*/  IADD3 R22, R3.reuse, 0x19, RZ ;  /* 0x0000001903167810 */ /* 0x040fe20007ffe0ff */
        /* <DEDUP_REMOVED lines=18> */
[C---:B------:R-:W-:Y:S02]  /*10e0*/  VIADD R22, R3.reuse, 0x2b ;  /* 0x0000002b03167836 */ /* 0x040fe40000000000 */
[----:B------:R-:W-:-:S02]  /*10f0*/  VIADD R2, R3, 0x2c ;  /* 0x0000002c03027836 */ /* 0x000fc40000000000 */
[C---:B------:R-:W-:Y:S02]  /*1100*/  VIADD R22, R3.reuse, 0x2e ;  /* 0x0000002e03167836 */ /* 0x040fe40000000000 */
[C---:B------:R-:W-:Y:S02]  /*1110*/  VIADD R2, R3.reuse, 0x2f ;  /* 0x0000002f03027836 */ /* 0x040fe40000000000 */
[C---:B------:R-:W-:Y:S02]  /*1120*/  VIADD R22, R3.reuse, 0x31 ;  /* 0x0000003103167836 */ /* 0x040fe40000000000 */
        /* <DEDUP_REMOVED lines=22> */
[C---:B------:R-:W-:Y:S01]  /*1290*/  VIADD R22, R3.reuse, 0x4c ;  /* 0x0000004c03167836 */ /* 0x040fe20000000000 */
[C---:B------:R-:W-:Y:S01]  /*12a0*/  IADD3 R22, R3.reuse, 0x4f, RZ ;  /* 0x0000004f03167810 */ /* 0x040fe20007ffe0ff */
        /* <DEDUP_REMOVED lines=52> */
[C---:B------:R-:W-:Y:S01]  /*15f0*/  VIADD R22, R3.reuse, 0x82 ;  /* 0x0000008203167836 */ /* 0x040fe20000000000 */
[C---:B------:R-:W-:Y:S01]  /*1600*/  IADD3 R22, R3.reuse, 0x85, RZ ;  /* 0x0000008503167810 */ /* 0x040fe20007ffe0ff */
        /* <DEDUP_REMOVED lines=52> */
[C---:B------:R-:W-:Y:S01]  /*1950*/  VIADD R22, R3.reuse, 0xb8 ;  /* 0x000000b803167836 */ /* 0x040fe20000000000 */
[C---:B------:R-:W-:Y:S01]  /*1960*/  IADD3 R22, R3.reuse, 0xbb, RZ ;  /* 0x000000bb03167810 */ /* 0x040fe20007ffe0ff */
        /* <DEDUP_REMOVED lines=40> */
[----:B------:R-:W-:Y:S02]  /*1bf0*/  IMAD.IADD R23, R0, 0x1, R23 ;  /* 0x0000000100177824 */ /* 0x000fe400078e0217 */
        /* <DEDUP_REMOVED lines=16> */
[C---:B------:R-:W-:Y:S01]  /*1d00*/  VIADD R22, R3.reuse, 0xed ;  /* 0x000000ed03167836 */ /* 0x040fe20000000000 */
[C---:B------:R-:W-:Y:S01]  /*1d10*/  IADD3 R22, R3.reuse, 0xf0, RZ ;  /* 0x000000f003167810 */ /* 0x040fe20007ffe0ff */
        /* <DEDUP_REMOVED lines=17> */
[----:B------:R-:W-:Y:S02]  /*1e30*/  VIADD R22, R3, 0xff ;  /* 0x000000ff03167836 */ /* 0x000fe40000000000 */
[----:B------:R-:W-:Y:S01]  /*1e40*/  VIADD R156, R23, 0x80 ;  /* 0x00000080179c7836 */ /* 0x000fe20000000000 */
[----:B-1----:R-:W-:Y:S06]  /*1e50*/  @!P0 BRA `(.L_x_0) ;  /* 0x000003b000508947 */ /* 0x002fec0003800000 */
[----:B------:R-:W-:Y:S01]  /*1e60*/  IABS R6, R20 ;  /* 0x0000001400067213 */ /* 0x000fe20000000000 */
[----:B------:R0:W-:Y:S01]  /*1e70*/  STL [R1+0x18f8], R21 ;  /* 0x0018f81501007387 */ /* 0x0001e20000100800 */
[----:B------:R-:W-:Y:S01]  /*1e80*/  IABS R2, R21 ;  /* 0x0000001500027213 */ /* 0x000fe20000000000 */
[C---:B------:R-:W-:Y:S01]  /*1e90*/  VIADD R241, R3.reuse, 0xf2 ;  /* 0x000000f203f17836 */ /* 0x040fe20000000000 */
[----:B------:R-:W1:Y:S01]  /*1ea0*/  I2F.RP R4, R6 ;  /* 0x0000000600047306 */ /* 0x000e620000209400 */
[----:B------:R-:W-:Y:S01]  /*1eb0*/  IABS R7, R23 ;  /* 0x0000001700077213 */ /* 0x000fe20000000000 */
[----:B------:R-:W-:Y:S01]  /*1ec0*/  STL [R1+0x18a0], R23 ;  /* 0x0018a01701007387 */ /* 0x000fe20000100800 */
[----:B------:R-:W-:Y:S01]  /*1ed0*/  ISETP.GE.AND P2, PT, R156, RZ, PT ;  /* 0x000000ff9c00720c */ /* 0x000fe20003f46270 */
[C---:B------:R-:W-:Y:S01]  /*1ee0*/  VIADD R243, R3.reuse, 0xf0 ;  /* 0x000000f003f37836 */ /* 0x040fe20000000000 */
[----:B------:R-:W-:Y:S01]  /*1ef0*/  IABS R13, R157 ;  /* 0x0000009d000d7213 */ /* 0x000fe20000000000 */
[----:B------:R-:W-:Y:S01]  /*1f00*/  STL [R1+0x18a4], R156 ;  /* 0x0018a49c01007387 */ /* 0x000fe20000100800 */
[----:B------:R-:W-:Y:S01]  /*1f10*/  ISETP.GE.AND P4, PT, R22, RZ, PT ;  /* 0x000000ff1600720c */ /* 0x000fe20003f86270 */
[----:B------:R-:W2:Y:S01]  /*1f20*/  I2F.RP R0, R2 ;  /* 0x0000000200007306 */ /* 0x000ea20000209400 */
[----:B------:R-:W-:Y:S01]  /*1f30*/  IABS R12, R244 ;  /* 0x000000f4000c7213 */ /* 0x000fe20000000000 */
[----:B------:R-:W-:Y:S01]  /*1f40*/  VIADD R242, R3, 0xf1 ;  /* 0x000000f103f27836 */ /* 0x000fe20000000000 */
[----:B------:R-:W-:Y:S01]  /*1f50*/  ISETP.GE.AND P3, PT, R157, RZ, PT ;  /* 0x000000ff9d00720c */ /* 0x000fe20003f66270 */
[C---:B------:R-:W-:Y:S01]  /*1f60*/  VIADD R237, R3.reuse, 0xec ;  /* 0x000000ec03ed7836 */ /* 0x040fe20000000000 */
[C---:B------:R-:W-:Y:S01]  /*1f70*/  IADD3 R238, R3.reuse, 0xeb, RZ ;  /* 0x000000eb03ee7810 */ /* 0x040fe20007ffe0ff */
[----:B------:R-:W-:-:S02]  /*1f80*/  VIADD R239, R3, 0xea ;  /* 0x000000ea03ef7836 */ /* 0x000fc40000000000 */
[----:B-1----:R-:W1:Y:S01]  /*1f90*/  MUFU.RCP R4, R4 ;  /* 0x0000000400047308 */ /* 0x002e620000001000 */
[C---:B------:R-:W-:Y:S02]  /*1fa0*/  VIADD R240, R3.reuse, 0xe7 ;  /* 0x000000e703f07836 */ /* 0x040fe40000000000 */
[----:B------:R-:W-:Y:S01]  /*1fb0*/  IABS R17, R239 ;  /* 0x000000ef00117213 */ /* 0x000fe20000000000 */
[C---:B------:R-:W-:Y:S02]  /*1fc0*/  VIADD R235, R3.reuse, 0x4f ;  /* 0x0000004f03eb7836 */ /* 0x040fe40000000000 */
[----:B------:R-:W-:Y:S02]  /*1fd0*/  VIADD R236, R3, 0x4e ;  /* 0x0000004e03ec7836 */ /* 0x000fe40000000000 */
[----:B--2---:R-:W2:Y:S01]  /*1fe0*/  MUFU.RCP R0, R0 ;  /* 0x0000000000007308 */ /* 0x004ea20000001000 */
[----:B------:R-:W-:Y:S02]  /*1ff0*/  IABS R177, R235 ;  /* 0x000000eb00b17213 */ /* 0x000fe40000000000 */
[----:B------:R-:W-:Y:S01]  /*2000*/  IABS R178, R236 ;  /* 0x000000ec00b27213 */ /* 0x000fe20000000000 */
[----:B-1----:R-:W-:-:S04]  /*2010*/  VIADD R4, R4, 0xffffffe ;  /* 0x0ffffffe04047836 */ /* 0x002fc80000000000 */
[----:B------:R-:W1:Y:S01]  /*2020*/  F2I.FTZ.U32.TRUNC.NTZ R5, R4 ;  /* 0x0000000400057305 */ /* 0x000e62000021f000 */
[----:B--2---:R-:W-:Y:S02]  /*2030*/  VIADD R0, R0, 0xffffffe ;  /* 0x0ffffffe00007836 */ /* 0x004fe40000000000 */
[----:B-1----:R-:W-:-:S04]  /*2040*/  IMAD.MOV R4, RZ, RZ, -R5 ;  /* 0x000000ffff047224 */ /* 0x002fc800078e0a05 */
[----:B------:R-:W-:Y:S02]  /*2050*/  IMAD R8, R4, R6, RZ ;  /* 0x0000000604087224 */ /* 0x000fe400078e02ff */
[----:B------:R-:W-:-:S04]  /*2060*/  IMAD.MOV.U32 R4, RZ, RZ, RZ ;  /* 0x000000ffff047224 */ /* 0x000fc800078e00ff */
[----:B------:R-:W-:Y:S01]  /*2070*/  IMAD.HI.U32 R4, R5, R8, R4 ;  /* 0x0000000805047227 */ /* 0x000fe200078e0004 */
[----:B------:R-:W-:Y:S01]  /*2080*/  IABS R8, R156 ;  /* 0x0000009c00087213 */ /* 0x000fe20000000000 */
[----:B------:R-:W1:Y:S04]  /*2090*/  F2I.FTZ.U32.TRUNC.NTZ R5, R0 ;  /* 0x0000000000057305 */ /* 0x000e68000021f000 */
[----:B------:R-:W-:-:S04]  /*20a0*/  IMAD.HI.U32 R9, R4, R7, RZ ;  /* 0x0000000704097227 */ /* 0x000fc800078e00ff */
[----:B------:R-:W-:-:S04]  /*20b0*/  IMAD.HI.U32 R4, R4, R8, RZ ;  /* 0x0000000804047227 */ /* 0x000fc800078e00ff */
[----:B------:R-:W-:Y:S02]  /*20c0*/  IMAD.MOV R9, RZ, RZ, -R9 ;  /* 0x000000ffff097224 */ /* 0x000fe400078e0a09 */
[----:B------:R-:W-:Y:S02]  /*20d0*/  IMAD.MOV R4, RZ, RZ, -R4 ;  /* 0x000000ffff047224 */ /* 0x000fe400078e0a04 */
[----:B-1----:R-:W-:Y:S02]  /*20e0*/  IMAD.MOV R0, RZ, RZ, -R5 ;  /* 0x000000ffff007224 */ /* 0x002fe400078e0a05 */
[C---:B------:R-:W-:Y:S01]  /*20f0*/  IMAD R7, R6.reuse, R9, R7 ;  /* 0x0000000906077224 */ /* 0x040fe200078e0207 */
[----:B------:R-:W-:Y:S01]  /*2100*/  IABS R9, R22 ;  /* 0x0000001600097213 */ /* 0x000fe20000000000 */
[----:B------:R-:W-:Y:S02]  /*2110*/  IMAD R8, R6, R4, R8 ;  /* 0x0000000406087224 */ /* 0x000fe400078e0208 */
[----:B------:R-:W-:Y:S01]  /*2120*/  IMAD R0, R0, R2, RZ ;  /* 0x0000000200007224 */ /* 0x000fe200078e02ff */
[C---:B------:R-:W-:Y:S01]  /*2130*/  ISETP.GT.U32.AND P0, PT, R6.reuse, R7, PT ;  /* 0x000000070600720c */ /* 0x040fe20003f04070 */
[----:B------:R-:W-:Y:S01]  /*2140*/  IMAD.MOV.U32 R4, RZ, RZ, RZ ;  /* 0x000000ffff047224 */ /* 0x000fe200078e00ff */
[----:B------:R-:W-:-:S03]  /*2150*/  ISETP.GT.U32.AND P1, PT, R6, R8, PT ;  /* 0x000000080600720c */ /* 0x000fc60003f24070 */
[----:B------:R-:W-:Y:S01]  /*2160*/  IMAD.HI.U32 R0, R5, R0, R4 ;  /* 0x0000000005007227 */ /* 0x000fe200078e0004 */
[----:B------:R-:W-:-:S03]  /*2170*/  IABS R5, R158 ;  /* 0x0000009e00057213 */ /* 0x000fc60000000000 */
[----:B------:R-:W-:Y:S02]  /*2180*/  IMAD.MOV.U32 R4, RZ, RZ, R9 ;  /* 0x000000ffff047224 */ /* 0x000fe400078e0009 */
[----:B------:R-:W-:-:S04]  /*2190*/  IMAD.HI.U32 R10, R0, R13, RZ ;  /* 0x0000000d000a7227 */ /* 0x000fc800078e00ff */
[----:B------:R-:W-:-:S04]  /*21a0*/  IMAD.HI.U32 R9, R0, R4, RZ ;  /* 0x0000000400097227 */ /* 0x000fc800078e00ff */
[----:B------:R-:W-:Y:S02]  /*21b0*/  IMAD.MOV R9, RZ, RZ, -R9 ;  /* 0x000000ffff097224 */ /* 0x000fe400078e0a09 */
[----:B------:R-:W-:Y:S01]  /*21c0*/  @!P0 IMAD.IADD R7, R7, 0x1, -R6 ;  /* 0x0000000107078824 */ /* 0x000fe200078e0a06 */
[----:B------:R-:W-:Y:S01]  /*21d0*/  ISETP.GE.AND P0, PT, R23, RZ, PT ;  /* 0x000000ff1700720c */ /* 0x000fe20003f06270 */
[----:B------:R-:W-:Y:S01]  /*21e0*/  IMAD R4, R2, R9, R4 ;  /* 0x0000000902047224 */ /* 0x000fe200078e0204 */
[----:B------:R-:W-:Y:S01]  /*21f0*/  IABS R9, R246 ;  /* 0x000000f600097213 */ /* 0x000fe20000000000 */
[----:B------:R-:W-:Y:S01]  /*2200*/  @!P1 IMAD.IADD R8, R8, 0x1, -R6 ;  /* 0x0000000108089824 */ /* 0x000fe200078e0a06 */
[----:B------:R-:W-:Y:S01]  /*2210*/  ISETP.GT.U32.AND P5, PT, R6, R7, PT ;  /* 0x000000070600720c */ /* 0x000fe20003fa4070 */
[----:B------:R-:W-:Y:S01]  /*2220*/  IMAD.HI.U32 R11, R0, R5, RZ ;  /* 0x00000005000b7227 */ /* 0x000fe200078e00ff */
[----:B------:R-:W-:Y:S02]  /*2230*/  ISETP.GT.U32.AND P1, PT, R2, R4, PT ;  /* 0x000000040200720c */ /* 0x000fe40003f24070 */
[----:B------:R-:W-:Y:S01]  /*2240*/  ISETP.GT.U32.AND P6, PT, R6, R8, PT ;  /* 0x000000080600720c */ /* 0x000fe20003fc4070 */
[----:B------:R-:W-:-:S02]  /*2250*/  IMAD.MOV R10, RZ, RZ, -R10 ;  /* 0x000000ffff0a7224 */ /* 0x000fc400078e0a0a */
[----:B------:R-:W-:Y:S02]  /*2260*/  IMAD.MOV R11, RZ, RZ, -R11 ;  /* 0x000000ffff0b7224 */ /* 0x000fe400078e0a0b */
[----:B------:R-:W-:Y:S01]  /*2270*/  IMAD R13, R2, R10, R13 ;  /* 0x0000000a020d7224 */ /* 0x000fe200078e020d */
[----:B------:R-:W-:-:S03]  /*2280*/  IABS R10, R159 ;  /* 0x0000009f000a7213 */ /* 0x000fc60000000000 */
[----:B------:R-:W-:Y:S01]  /*2290*/  @!P5 IMAD.IADD R7, R7, 0x1, -R6 ;  /* 0x000000010707d824 */ /* 0x000fe200078e0a06 */
[----:B------:R-:W-:Y:S01]  /*22a0*/  ISETP.GE.AND P5, PT, R158, RZ, PT ;  /* 0x000000ff9e00720c */ /* 0x000fe20003fa6270 */
[----:B------:R-:W-:Y:S02]  /*22b0*/  @!P1 IMAD.IADD R4, R4, 0x1, -R2 ;  /* 0x0000000104049824 */ /* 0x000fe400078e0a02 */
[----:B------:R-:W-:Y:S01]  /*22c0*/  @!P6 IMAD.IADD R8, R8, 0x1, -R6 ;  /* 0x000000010808e824 */ /* 0x000fe200078e0a06 */
[----:B------:R-:W-:Y:S01]  /*22d0*/  ISETP.NE.AND P6, PT, R20, RZ, PT ;  /* 0x000000ff1400720c */ /* 0x000fe20003fc5270 */
[----:B------:R-:W-:Y:S01]  /*22e0*/  IMAD.MOV.U32 R6, RZ, RZ, R7 ;  /* 0x000000ffff067224 */ /* 0x000fe200078e0007 */
[C---:B------:R-:W-:Y:S01]  /*22f0*/  ISETP.GT.U32.AND P1, PT, R2.reuse, R4, PT ;  /* 0x000000040200720c */ /* 0x040fe20003f24070 */
[----:B------:R-:W-:Y:S01]  /*2300*/  @!P2 IMAD.MOV R8, RZ, RZ, -R8 ;  /* 0x000000ffff08a224 */ /* 0x000fe200078e0a08 */
[----:B------:R-:W-:Y:S01]  /*2310*/  LOP3.LUT R20, RZ, R20, RZ, 0x33, !PT ;  /* 0x00000014ff147212 */ /* 0x000fe200078e33ff */
[----:B------:R-:W-:Y:S01]  /*2320*/  @!P0 IMAD.MOV R6, RZ, RZ, -R6 ;  /* 0x000000ffff068224 */ /* 0x000fe200078e0a06 */
[----:B------:R-:W-:Y:S01]  /*2330*/  ISETP.GE.AND P0, PT, R159, RZ, PT ;  /* 0x000000ff9f00720c */ /* 0x000fe20003f06270 */
[----:B------:R-:W-:Y:S01]  /*2340*/  IMAD R7, R2, R11, R5 ;  /* 0x0000000b02077224 */ /* 0x000fe200078e0205 */
[----:B0-----:R-:W-:Y:S01]  /*2350*/  SEL R21, R20, R8, !P6 ;  /* 0x0000000814157207 */ /* 0x001fe20007000000 */
[----:B------:R-:W-:Y:S01]  /*2360*/  IMAD.HI.U32 R8, R0, R10, RZ ;  /* 0x0000000a00087227 */ /* 0x000fe200078e00ff */
[----:B------:R-:W-:-:S02]  /*2370*/  SEL R5, R20, R6, !P6 ;  /* 0x0000000614057207 */ /* 0x000fc40007000000 */
[----:B------:R-:W-:Y:S01]  /*2380*/  ISETP.GT.U32.AND P6, PT, R2, R13, PT ;  /* 0x0000000d0200720c */ /* 0x000fe20003fc4070 */
[----:B------:R-:W-:Y:S01]  /*2390*/  IMAD.MOV R8, RZ, RZ, -R8 ;  /* 0x000000ffff087224 */ /* 0x000fe200078e0a08 */
[----:B------:R-:W-:Y:S01]  /*23a0*/  IABS R11, R245 ;  /* 0x000000f5000b7213 */ /* 0x000fe20000000000 */
[----:B------:R-:W-:Y:S01]  /*23b0*/  @!P1 IMAD.IADD R4, R4, 0x1, -R2 ;  /* 0x0000000104049824 */ /* 0x000fe200078e0a02 */
[C---:B------:R-:W-:Y:S01]  /*23c0*/  ISETP.GT.U32.AND P1, PT, R2.reuse, R7, PT ;  /* 0x000000070200720c */ /* 0x040fe20003f24070 */
[----:B------:R-:W-:Y:S01]  /*23d0*/  IMAD R10, R2, R8, R10 ;  /* 0x00000008020a7224 */ /* 0x000fe200078e020a */
[----:B------:R-:W-:Y:S01]  /*23e0*/  STL [R1+0x18fc], R21 ;  /* 0x0018fc1501007387 */ /* 0x000fe20000100800 */
[----:B------:R-:W-:Y:S01]  /*23f0*/  IMAD.HI.U32 R6, R0, R12, RZ ;  /* 0x0000000c00067227 */ /* 0x000fe200078e00ff */
[----:B------:R-:W-:Y:S02]  /*2400*/  ISETP.GE.AND P2, PT, R244, RZ, PT ;  /* 0x000000fff400720c */ /* 0x000fe40003f46270 */
[----:B------:R0:W-:Y:S01]  /*2410*/  STL [R1+0x1e4], R5 ;  /* 0x0001e40501007387 */ /* 0x0001e20000100800 */
[----:B------:R-:W-:Y:S01]  /*2420*/  IMAD.MOV.U32 R15, RZ, RZ, R4 ;  /* 0x000000ffff0f7224 */ /* 0x000fe200078e0004 */
[----:B------:R-:W-:Y:S01]  /*2430*/  IABS R4, R250 ;  /* 0x000000fa00047213 */ /* 0x000fe20000000000 */
[----:B------:R-:W-:Y:S01]  /*2440*/  @!P6 IMAD.IADD R13, R13, 0x1, -R2 ;  /* 0x000000010d0de824 */ /* 0x000fe200078e0a02 */
[C---:B------:R-:W-:Y:S01]  /*2450*/  ISETP.GT.U32.AND P6, PT, R2.reuse, R10, PT ;  /* 0x0000000a0200720c */ /* 0x040fe20003fc4070 */
[----:B------:R-:W-:Y:S01]  /*2460*/  IMAD.MOV R6, RZ, RZ, -R6 ;  /* 0x000000ffff067224 */ /* 0x000fe200078e0a06 */
[----:B------:R-:W-:Y:S01]  /*2470*/  IABS R20, R240 ;  /* 0x000000f000147213 */ /* 0x000fe20000000000 */
[----:B------:R-:W-:Y:S01]  /*2480*/  @!P1 IMAD.IADD R7, R7, 0x1, -R2 ;  /* 0x0000000107079824 */ /* 0x000fe200078e0a02 */
[----:B------:R-:W-:Y:S01]  /*2490*/  ISETP.GT.U32.AND P1, PT, R2, R13, PT ;  /* 0x0000000d0200720c */ /* 0x000fe20003f24070 */
[----:B------:R-:W-:Y:S01]  /*24a0*/  IMAD.HI.U32 R14, R0, R11, RZ ;  /* 0x0000000b000e7227 */ /* 0x000fe200078e00ff */
[----:B0-----:R-:W-:-:S03]  /*24b0*/  IABS R5, R247 ;  /* 0x000000f700057213 */ /* 0x001fc60000000000 */
[----:B------:R-:W-:Y:S01]  /*24c0*/  @!P4 IMAD.MOV R15, RZ, RZ, -R15 ;  /* 0x000000ffff0fc224 */ /* 0x000fe200078e0a0f */
[C---:B------:R-:W-:Y:S01]  /*24d0*/  ISETP.GT.U32.AND P4, PT, R2.reuse, R7, PT ;  /* 0x000000070200720c */ /* 0x040fe20003f84070 */
[----:B------:R-:W-:Y:S02]  /*24e0*/  IMAD R12, R2, R6, R12 ;  /* 0x00000006020c7224 */ /* 0x000fe400078e020c */
[----:B------:R-:W-:Y:S01]  /*24f0*/  @!P6 IMAD.IADD R10, R10, 0x1, -R2 ;  /* 0x000000010a0ae824 */ /* 0x000fe200078e0a02 */
[----:B------:R0:W-:Y:S01]  /*2500*/  STL [R1+0x2c], R15 ;  /* 0x00002c0f01007387 */ /* 0x0001e20000100800 */
[----:B------:R-:W-:-:S03]  /*2510*/  IMAD.HI.U32 R8, R0, R9, RZ ;  /* 0x0000000900087227 */ /* 0x000fc600078e00ff */
[----:B------:R-:W-:Y:S01]  /*2520*/  ISETP.GT.U32.AND P6, PT, R2, R10, PT ;  /* 0x0000000a0200720c */ /* 0x000fe20003fc4070 */
[----:B------:R-:W-:-:S04]  /*2530*/  IMAD.HI.U32 R6, R0, R5, RZ ;  /* 0x0000000500067227 */ /* 0x000fc800078e00ff */
[----:B------:R-:W-:Y:S02]  /*2540*/  IMAD.MOV R14, RZ, RZ, -R14 ;  /* 0x000000ffff0e7224 */ /* 0x000fe400078e0a0e */
[----:B------:R-:W-:Y:S01]  /*2550*/  @!P1 IMAD.IADD R13, R13, 0x1, -R2 ;  /* 0x000000010d0d9824 */ /* 0x000fe200078e0a02 */
[C---:B------:R-:W-:Y:S01]  /*2560*/  ISETP.GT.U32.AND P1, PT, R2.reuse, R12, PT ;  /* 0x0000000c0200720c */ /* 0x040fe20003f24070 */
[----:B------:R-:W-:Y:S02]  /*2570*/  IMAD.MOV R8, RZ, RZ, -R8 ;  /* 0x000000ffff087224 */ /* 0x000fe400078e0a08 */
[----:B------:R-:W-:Y:S02]  /*2580*/  IMAD.MOV R6, RZ, RZ, -R6 ;  /* 0x000000ffff067224 */ /* 0x000fe400078e0a06 */
[----:B------:R-:W-:Y:S02]  /*2590*/  IMAD R11, R2, R14, R11 ;  /* 0x0000000e020b7224 */ /* 0x000fe400078e020b */
[----:B------:R-:W-:-:S02]  /*25a0*/  IMAD.MOV.U32 R16, RZ, RZ, R13 ;  /* 0x000000ffff107224 */ /* 0x000fc400078e000d */
[C---:B------:R-:W-:Y:S01]  /*25b0*/  IMAD R9, R2.reuse, R8, R9 ;  /* 0x0000000802097224 */ /* 0x040fe200078e0209 */
[----:B------:R-:W-:Y:S01]  /*25c0*/  IABS R8, R248 ;  /* 0x000000f800087213 */ /* 0x000fe20000000000 */
[C---:B------:R-:W-:Y:S01]  /*25d0*/  IMAD R5, R2.reuse, R6, R5 ;  /* 0x0000000602057224 */ /* 0x040fe200078e0205 */
[----:B------:R-:W-:Y:S01]  /*25e0*/  IABS R6, R249 ;  /* 0x000000f900067213 */ /* 0x000fe20000000000 */
[----:B------:R-:W-:Y:S01]  /*25f0*/  @!P3 IMAD.MOV R16, RZ, RZ, -R16 ;  /* 0x000000ffff10b224 */ /* 0x000fe200078e0a10 */
[C---:B------:R-:W-:Y:S01]  /*2600*/  ISETP.GT.U32.AND P3, PT, R2.reuse, R11, PT ;  /* 0x0000000b0200720c */ /* 0x040fe20003f64070 */
[--C-:B------:R-:W-:Y:S01]  /*2610*/  @!P4 IMAD.IADD R7, R7, 0x1, -R2.reuse ;  /* 0x000000010707c824 */ /* 0x100fe200078e0a02 */
[----:B------:R-:W-:Y:S01]  /*2620*/  ISETP.GT.U32.AND P4, PT, R2, R9, PT ;  /* 0x000000090200720c */ /* 0x000fe20003f84070 */
[----:B------:R-:W-:Y:S01]  /*2630*/  @!P6 IMAD.IADD R10, R10, 0x1, -R2 ;  /* 0x000000010a0ae824 */ /* 0x000fe200078e0a02 */
[----:B------:R-:W-:Y:S01]  /*2640*/  ISETP.GT.U32.AND P6, PT, R2, R5, PT ;  /* 0x000000050200720c */ /* 0x000fe20003fc4070 */
[C---:B------:R-:W-:Y:S01]  /*2650*/  IMAD.HI.U32 R13, R0.reuse, R4, RZ ;  /* 0x00000004000d7227 */ /* 0x040fe200078e00ff */
[----:B------:R1:W-:Y:S03]  /*2660*/  STL [R1+0x28], R16 ;  /* 0x0000281001007387 */ /* 0x0003e60000100800 */
[----:B0-----:R-:W-:-:S04]  /*2670*/  IMAD.HI.U32 R15, R0, R8, RZ ;  /* 0x00000008000f7227 */ /* 0x001fc800078e00ff */
[----:B------:R-:W-:Y:S02]  /*2680*/  IMAD.MOV R13, RZ, RZ, -R13 ;  /* 0x000000ffff0d7224 */ /* 0x000fe400078e0a0d */
[----:B------:R-:W-:Y:S02]  /*2690*/  IMAD.MOV R15, RZ, RZ, -R15 ;  /* 0x000000ffff0f7224 */ /* 0x000fe400078e0a0f */
[----:B------:R-:W-:Y:S01]  /*26a0*/  @!P1 IMAD.IADD R12, R12, 0x1, -R2 ;  /* 0x000000010c0c9824 */ /* 0x000fe200078e0a02 */
[----:B------:R-:W-:Y:S01]  /*26b0*/  ISETP.GE.AND P1, PT, R245, RZ, PT ;  /* 0x000000fff500720c */ /* 0x000fe20003f26270 */
[----:B------:R-:W-:Y:S02]  /*26c0*/  IMAD R4, R2, R13, R4 ;  /* 0x0000000d02047224 */ /* 0x000fe400078e0204 */
[----:B------:R-:W-:-:S04]  /*26d0*/  IMAD.HI.U32 R14, R0, R6, RZ ;  /* 0x00000006000e7227 */ /* 0x000fc800078e00ff */
[----:B------:R-:W-:Y:S01]  /*26e0*/  IMAD R8, R2, R15, R8 ;  /* 0x0000000f02087224 */ /* 0x000fe200078e0208 */
[----:B------:R-:W-:Y:S01]  /*26f0*/  IADD3 R14, -R14, RZ, RZ ;  /* 0x000000ff0e0e7210 */ /* 0x000fe20007ffe1ff */
[----:B------:R-:W-:Y:S01]  /*2700*/  @!P3 IMAD.IADD R11, R11, 0x1, -R2 ;  /* 0x000000010b0bb824 */ /* 0x000fe200078e0a02 */
[C---:B------:R-:W-:Y:S01]  /*2710*/  ISETP.GT.U32.AND P3, PT, R2.reuse, R12, PT ;  /* 0x0000000c0200720c */ /* 0x040fe20003f64070 */
[----:B------:R-:W-:Y:S01]  /*2720*/  IMAD.MOV.U32 R13, RZ, RZ, R10 ;  /* 0x000000ffff0d7224 */ /* 0x000fe200078e000a */
[----:B------:R-:W-:Y:S01]  /*2730*/  IABS R10, R252 ;  /* 0x000000fc000a7213 */ /* 0x000fe20000000000 */
[----:B-1----:R-:W-:Y:S01]  /*2740*/  IMAD.MOV.U32 R16, RZ, RZ, R7 ;  /* 0x000000ffff107224 */ /* 0x002fe200078e0007 */
[----:B------:R-:W-:Y:S01]  /*2750*/  IABS R7, R251 ;  /* 0x000000fb00077213 */ /* 0x000fe20000000000 */
[--C-:B------:R-:W-:Y:S01]  /*2760*/  @!P4 IMAD.IADD R9, R9, 0x1, -R2.reuse ;  /* 0x000000010909c824 */ /* 0x100fe200078e0a02 */
[----:B------:R-:W-:Y:S01]  /*2770*/  ISETP.GT.U32.AND P4, PT, R2, R11, PT ;  /* 0x0000000b0200720c */ /* 0x000fe20003f84070 */
[----:B------:R-:W-:-:S02]  /*2780*/  @!P6 IMAD.IADD R5, R5, 0x1, -R2 ;  /* 0x000000010505e824 */ /* 0x000fc400078e0a02 */
[----:B------:R-:W-:Y:S01]  /*2790*/  @!P0 IMAD.MOV R13, RZ, RZ, -R13 ;  /* 0x000000ffff0d8224 */ /* 0x000fe200078e0a0d */
[C---:B------:R-:W-:Y:S01]  /*27a0*/  ISETP.GT.U32.AND P0, PT, R2.reuse, R8, PT ;  /* 0x000000080200720c */ /* 0x040fe20003f04070 */
[----:B------:R-:W-:Y:S01]  /*27b0*/  @!P5 IMAD.MOV R16, RZ, RZ, -R16 ;  /* 0x000000ffff10d224 */ /* 0x000fe200078e0a10 */
[C---:B------:R-:W-:Y:S01]  /*27c0*/  ISETP.GT.U32.AND P5, PT, R2.reuse, R5, PT ;  /* 0x000000050200720c */ /* 0x040fe20003fa4070 */
[C---:B------:R-:W-:Y:S01]  /*27d0*/  IMAD R6, R2.reuse, R14, R6 ;  /* 0x0000000e02067224 */ /* 0x040fe200078e0206 */
[----:B------:R-:W-:Y:S01]  /*27e0*/  ISETP.GT.U32.AND P6, PT, R2, R9, PT ;  /* 0x000000090200720c */ /* 0x000fe20003fc4070 */
[--C-:B------:R-:W-:Y:S01]  /*27f0*/  @!P3 IMAD.IADD R12, R12, 0x1, -R2.reuse ;  /* 0x000000010c0cb824 */ /* 0x100fe200078e0a02 */
[----:B------:R0:W-:Y:S01]  /*2800*/  STL [R1+0x24], R16 ;  /* 0x0000241001007387 */ /* 0x0001e20000100800 */
[----:B------:R-:W-:Y:S01]  /*2810*/  VIADD R245, R3, 0x11 ;  /* 0x0000001103f57836 */ /* 0x000fe20000000000 */
[----:B------:R-:W-:Y:S01]  /*2820*/  ISETP.GT.U32.AND P3, PT, R2, R6, PT ;  /* 0x000000060200720c */ /* 0x000fe20003f64070 */
[----:B------:R-:W-:Y:S01]  /*2830*/  @!P4 IMAD.IADD R11, R11, 0x1, -R2 ;  /* 0x000000010b0bc824 */ /* 0x000fe200078e0a02 */
[----:B------:R1:W-:Y:S01]  /*2840*/  STL [R1+0x20], R13 ;  /* 0x0000200d01007387 */ /* 0x0003e20000100800 */
[----:B------:R-:W-:Y:S01]  /*2850*/  ISETP.GE.AND P4, PT, R246, RZ, PT ;  /* 0x000000fff600720c */ /* 0x000fe20003f86270 */
[----:B------:R-:W-:-:S02]  /*2860*/  VIADD R246, R3, 0x12 ;  /* 0x0000001203f67836 */ /* 0x000fc40000000000 */
[----:B------:R-:W-:Y:S01]  /*2870*/  @!P0 IMAD.IADD R8, R8, 0x1, -R2 ;  /* 0x0000000108088824 */ /* 0x000fe200078e0a02 */
[----:B------:R-:W-:Y:S01]  /*2880*/  ISETP.GE.AND P0, PT, R248, RZ, PT ;  /* 0x000000fff800720c */ /* 0x000fe20003f06270 */
[----:B0-----:R-:W-:Y:S02]  /*2890*/  IMAD.MOV.U32 R16, RZ, RZ, R12 ;  /* 0x000000ffff107224 */ /* 0x001fe400078e000c */
[----:B------:R-:W-:Y:S01]  /*28a0*/  @!P5 IMAD.IADD R5, R5, 0x1, -R2 ;  /* 0x000000010505d824 */ /* 0x000fe200078e0a02 */
[----:B------:R-:W-:Y:S01]  /*28b0*/  ISETP.GE.AND P5, PT, R247, RZ, PT ;  /* 0x000000fff700720c */ /* 0x000fe20003fa6270 */
[----:B-1----:R-:W-:-:S04]  /*28c0*/  IMAD.HI.U32 R13, R0, R7, RZ ;  /* 0x00000007000d7227 */ /* 0x002fc800078e00ff */
[----:B------:R-:W-:Y:S01]  /*28d0*/  @!P2 IMAD.MOV R16, RZ, RZ, -R16 ;  /* 0x000000ffff10a224 */ /* 0x000fe200078e0a10 */
[C---:B------:R-:W-:Y:S01]  /*28e0*/  ISETP.GT.U32.AND P2, PT, R2.reuse, R8, PT ;  /* 0x000000080200720c */ /* 0x040fe20003f44070 */
[----:B------:R-:W-:Y:S02]  /*28f0*/  IMAD.MOV R14, RZ, RZ, -R13 ;  /* 0x000000ffff0e7224 */ /* 0x000fe400078e0a0d */
[--C-:B------:R-:W-:Y:S01]  /*2900*/  @!P6 IMAD.IADD R9, R9, 0x1, -R2.reuse ;  /* 0x000000010909e824 */ /* 0x100fe200078e0a02 */
[----:B------:R-:W-:Y:S01]  /*2910*/  ISETP.GT.U32.AND P6, PT, R2, R4, PT ;  /* 0x000000040200720c */ /* 0x000fe20003fc4070 */
[----:B------:R-:W-:Y:S01]  /*2920*/  IMAD.HI.U32 R13, R0, R10, RZ ;  /* 0x0000000a000d7227 */ /* 0x000fe200078e00ff */
[----:B------:R0:W-:Y:S03]  /*2930*/  STL [R1+0x1c], R16 ;  /* 0x00001c1001007387 */ /* 0x0001e60000100800 */
[----:B------:R-:W-:Y:S01]  /*2940*/  @!P3 IMAD.IADD R6, R6, 0x1, -R2 ;  /* 0x000000010606b824 */ /* 0x000fe200078e0a02 */
[----:B------:R-:W-:Y:S01]  /*2950*/  ISETP.GE.AND P3, PT, R249, RZ, PT ;  /* 0x000000fff900720c */ /* 0x000fe20003f66270 */
[----:B------:R-:W-:-:S02]  /*2960*/  IMAD R7, R2, R14, R7 ;  /* 0x0000000e02077224 */ /* 0x000fc400078e0207 */
[----:B------:R-:W-:Y:S02]  /*2970*/  IMAD.MOV R13, RZ, RZ, -R13 ;  /* 0x000000ffff0d7224 */ /* 0x000fe400078e0a0d */
[----:B------:R-:W-:Y:S01]  /*2980*/  IMAD.MOV.U32 R15, RZ, RZ, R11 ;  /* 0x000000ffff0f7224 */ /* 0x000fe200078e000b */
[----:B0-----:R-:W-:Y:S01]  /*2990*/  IABS R16, R238 ;  /* 0x000000ee00107213 */ /* 0x001fe20000000000 */
[----:B------:R-:W-:Y:S01]  /*29a0*/  IMAD.MOV.U32 R12, RZ, RZ, R9 ;  /* 0x000000ffff0c7224 */ /* 0x000fe200078e0009 */
[----:B------:R-:W-:Y:S01]  /*29b0*/  IABS R9, R241 ;  /* 0x000000f100097213 */ /* 0x000fe20000000000 */
[----:B------:R-:W-:Y:S02]  /*29c0*/  IMAD.MOV.U32 R11, RZ, RZ, R5 ;  /* 0x000000ffff0b7224 */ /* 0x000fe400078e0005 */
[----:B------:R-:W-:Y:S01]  /*29d0*/  @!P1 IMAD.MOV R15, RZ, RZ, -R15 ;  /* 0x000000ffff0f9224 */ /* 0x000fe200078e0a0f */
[C---:B------:R-:W-:Y:S01]  /*29e0*/  ISETP.GT.U32.AND P1, PT, R2.reuse, R6, PT ;  /* 0x000000060200720c */ /* 0x040fe20003f24070 */
[----:B------:R-:W-:Y:S01]  /*29f0*/  @!P4 IMAD.MOV R12, RZ, RZ, -R12 ;  /* 0x000000ffff0cc224 */ /* 0x000fe200078e0a0c */
[C---:B------:R-:W-:Y:S01]  /*2a00*/  ISETP.GT.U32.AND P4, PT, R2.reuse, R7, PT ;  /* 0x000000070200720c */ /* 0x040fe20003f84070 */
[----:B------:R-:W-:Y:S01]  /*2a10*/  IMAD R5, R2, R13, R10 ;  /* 0x0000000d02057224 */ /* 0x000fe200078e020a */
[----:B------:R-:W-:Y:S01]  /*2a20*/  STL [R1+0x18], R15 ;  /* 0x0000180f01007387 */ /* 0x000fe20000100800 */
[----:B------:R-:W-:Y:S01]  /*2a30*/  @!P5 IMAD.MOV R11, RZ, RZ, -R11 ;  /* 0x000000ffff0bd224 */ /* 0x000fe200078e0a0b */
[----:B------:R-:W-:Y:S01]  /*2a40*/  IABS R10, R242 ;  /* 0x000000f2000a7213 */ /* 0x000fe20000000000 */
[--C-:B------:R-:W-:Y:S01]  /*2a50*/  @!P2 IMAD.IADD R8, R8, 0x1, -R2.reuse ;  /* 0x000000010808a824 */ /* 0x100fe200078e0a02 */
[----:B------:R-:W-:Y:S01]  /*2a60*/  ISETP.GT.U32.AND P2, PT, R2, R5, PT ;  /* 0x000000050200720c */ /* 0x000fe20003f44070 */
[----:B------:R0:W-:Y:S01]  /*2a70*/  STL [R1+0x14], R12 ;  /* 0x0000140c01007387 */ /* 0x0001e20000100800 */
[----:B------:R-:W-:Y:S01]  /*2a80*/  @!P6 IMAD.IADD R4, R4, 0x1, -R2 ;  /* 0x000000010404e824 */ /* 0x000fe200078e0a02 */
[----:B------:R-:W-:Y:S01]  /*2a90*/  ISETP.GE.AND P5, PT, R250, RZ, PT ;  /* 0x000000fffa00720c */ /* 0x000fe20003fa6270 */
[----:B------:R-:W-:Y:S01]  /*2aa0*/  IMAD.MOV.U32 R13, RZ, RZ, R8 ;  /* 0x000000ffff0d7224 */ /* 0x000fe200078e0008 */
[----:B------:R1:W-:Y:S01]  /*2ab0*/  STL [R1+0x10], R11 ;  /* 0x0000100b01007387 */ /* 0x0003e20000100800 */
[--C-:B------:R-:W-:Y:S01]  /*2ac0*/  @!P1 IMAD.IADD R6, R6, 0x1, -R2.reuse ;  /* 0x0000000106069824 */ /* 0x100fe200078e0a02 */
[C---:B------:R-:W-:Y:S01]  /*2ad0*/  ISETP.GT.U32.AND P6, PT, R2.reuse, R4, PT ;  /* 0x000000040200720c */ /* 0x040fe20003fc4070 */
[--C-:B------:R-:W-:Y:S01]  /*2ae0*/  @!P4 IMAD.IADD R7, R7, 0x1, -R2.reuse ;  /* 0x000000010707c824 */ /* 0x100fe200078e0a02 */
[----:B------:R-:W-:Y:S01]  /*2af0*/  ISETP.GE.AND P1, PT, R251, RZ, PT ;  /* 0x000000fffb00720c */ /* 0x000fe20003f26270 */
[----:B------:R-:W-:Y:S01]  /*2b00*/  @!P0 IMAD.MOV R13, RZ, RZ, -R13 ;  /* 0x000000ffff0d8224 */ /* 0x000fe200078e0a0d */
[----:B0-----:R-:W-:Y:S01]  /*2b10*/  IABS R12, R243 ;  /* 0x000000f3000c7213 */ /* 0x001fe20000000000 */
[----:B------:R-:W-:Y:S01]  /*2b20*/  VIADD R21, R3, 0x10 ;  /* 0x0000001003157836 */ /* 0x000fe20000000000 */
[----:B------:R-:W-:Y:S01]  /*2b30*/  ISETP.GE.AND P4, PT, R241, RZ, PT ;  /* 0x000000fff100720c */ /* 0x000fe20003f86270 */
[----:B------:R-:W-:Y:S01]  /*2b40*/  @!P2 IMAD.IADD R5, R5, 0x1, -R2 ;  /* 0x000000010505a824 */ /* 0x000fe200078e0a02 */
[----:B------:R-:W-:Y:S01]  /*2b50*/  ISETP.GT.U32.AND P2, PT, R2, R7, PT ;  /* 0x000000070200720c */ /* 0x000fe20003f44070 */
[----:B-1----:R-:W-:Y:S01]  /*2b60*/  IMAD.HI.U32 R11, R0, R9, RZ ;  /* 0x00000009000b7227 */ /* 0x002fe200078e00ff */
[----:B------:R-:W-:Y:S01]  /*2b70*/  STL [R1+0xc], R13 ;  /* 0x00000c0d01007387 */ /* 0x000fe20000100800 */
[----:B------:R-:W-:-:S02]  /*2b80*/  IABS R15, R237 ;  /* 0x000000ed000f7213 */ /* 0x000fc40000000000 */
[----:B------:R-:W-:Y:S01]  /*2b90*/  IMAD.MOV R8, RZ, RZ, -R11 ;  /* 0x000000ffff087224 */ /* 0x000fe200078e0a0b */
[C---:B------:R-:W-:Y:S01]  /*2ba0*/  ISETP.GT.U32.AND P0, PT, R2.reuse, R5, PT ;  /* 0x000000050200720c */ /* 0x040fe20003f04070 */
[----:B------:R-:W-:Y:S02]  /*2bb0*/  IMAD.MOV.U32 R11, RZ, RZ, R12 ;  /* 0x000000ffff0b7224 */ /* 0x000fe400078e000c */
[C---:B------:R-:W-:Y:S02]  /*2bc0*/  IMAD R9, R2.reuse, R8, R9 ;  /* 0x0000000802097224 */ /* 0x040fe400078e0209 */
[----:B------:R-:W-:Y:S02]  /*2bd0*/  IMAD.MOV.U32 R12, RZ, RZ, R6 ;  /* 0x000000ffff0c7224 */ /* 0x000fe400078e0006 */
[----:B------:R-:W-:Y:S01]  /*2be0*/  @!P2 IMAD.IADD R7, R7, 0x1, -R2 ;  /* 0x000000010707a824 */ /* 0x000fe200078e0a02 */
[----:B------:R-:W-:Y:S01]  /*2bf0*/  ISETP.GE.AND P2, PT, R243, RZ, PT ;  /* 0x000000fff300720c */ /* 0x000fe20003f46270 */
[----:B------:R-:W-:Y:S01]  /*2c00*/  @!P3 IMAD.MOV R12, RZ, RZ, -R12 ;  /* 0x000000ffff0cb224 */ /* 0x000fe200078e0a0c */
[----:B------:R-:W-:Y:S01]  /*2c10*/  ISETP.GT.U32.AND P3, PT, R2, R9, PT ;  /* 0x000000090200720c */ /* 0x000fe20003f64070 */
[----:B------:R-:W-:Y:S01]  /*2c20*/  @!P6 IMAD.IADD R4, R4, 0x1, -R2 ;  /* 0x000000010404e824 */ /* 0x000fe200078e0a02 */
[----:B------:R-:W-:Y:S01]  /*2c30*/  ISETP.GE.AND P6, PT, R252, RZ, PT ;  /* 0x000000fffc00720c */ /* 0x000fe20003fc6270 */
[----:B------:R-:W-:Y:S01]  /*2c40*/  IMAD.MOV.U32 R23, RZ, RZ, R7 ;  /* 0x000000ffff177224 */ /* 0x000fe200078e0007 */
[----:B------:R0:W-:Y:S01]  /*2c50*/  STL [R1+0x8], R12 ;  /* 0x0000080c01007387 */ /* 0x0001e20000100800 */
[----:B------:R-:W-:-:S04]  /*2c60*/  IMAD.HI.U32 R8, R0, R10, RZ ;  /* 0x0000000a00087227 */ /* 0x000fc800078e00ff */
[----:B------:R-:W-:Y:S02]  /*2c70*/  @!P1 IMAD.MOV R23, RZ, RZ, -R23 ;  /* 0x000000ffff179224 */ /* 0x000fe400078e0a17 */
[----:B------:R-:W-:-:S04]  /*2c80*/  IMAD.HI.U32 R6, R0, R11, RZ ;  /* 0x0000000b00067227 */ /* 0x000fc800078e00ff */
[----:B------:R-:W-:Y:S02]  /*2c90*/  @!P3 IMAD.IADD R9, R9, 0x1, -R2 ;  /* 0x000000010909b824 */ /* 0x000fe400078e0a02 */
[----:B------:R-:W-:Y:S02]  /*2ca0*/  IMAD.MOV R8, RZ, RZ, -R8 ;  /* 0x000000ffff087224 */ /* 0x000fe400078e0a08 */
[----:B------:R-:W-:Y:S01]  /*2cb0*/  @!P0 IMAD.IADD R5, R5, 0x1, -R2 ;  /* 0x0000000105058824 */ /* 0x000fe200078e0a02 */
[C---:B------:R-:W-:Y:S01]  /*2cc0*/  ISETP.GT.U32.AND P1, PT, R2.reuse, R9, PT ;  /* 0x000000090200720c */ /* 0x040fe20003f24070 */
[----:B------:R-:W-:Y:S02]  /*2cd0*/  IMAD.MOV R6, RZ, RZ, -R6 ;  /* 0x000000ffff067224 */ /* 0x000fe400078e0a06 */
[----:B------:R-:W-:Y:S02]  /*2ce0*/  IMAD R10, R2, R8, R10 ;  /* 0x00000008020a7224 */ /* 0x000fe400078e020a */
[----:B------:R-:W-:-:S02]  /*2cf0*/  VIADD R243, R3, 0xef ;  /* 0x000000ef03f37836 */ /* 0x000fc40000000000 */
[----:B------:R-:W-:Y:S02]  /*2d00*/  IMAD.MOV.U32 R252, RZ, RZ, R5 ;  /* 0x000000fffffc7224 */ /* 0x000fe400078e0005 */
[C---:B------:R-:W-:Y:S01]  /*2d10*/  IMAD R11, R2.reuse, R6, R11 ;  /* 0x00000006020b7224 */ /* 0x040fe200078e020b */
[----:B0-----:R-:W-:Y:S01]  /*2d20*/  IABS R12, R243 ;  /* 0x000000f3000c7213 */ /* 0x001fe20000000000 */
[----:B------:R-:W-:Y:S01]  /*2d30*/  @!P6 IMAD.MOV R252, RZ, RZ, -R252 ;  /* 0x000000fffffce224 */ /* 0x000fe200078e0afc */
[C---:B------:R-:W-:Y:S01]  /*2d40*/  ISETP.GT.U32.AND P6, PT, R2.reuse, R10, PT ;  /* 0x0000000a0200720c */ /* 0x040fe20003fc4070 */
[----:B------:R-:W-:Y:S01]  /*2d50*/  IMAD.MOV.U32 R156, RZ, RZ, R4 ;  /* 0x000000ffff9c7224 */ /* 0x000fe200078e0004 */
[----:B------:R-:W-:Y:S01]  /*2d60*/  ISETP.GE.AND P0, PT, R243, RZ, PT ;  /* 0x000000fff300720c */ /* 0x000fe20003f06270 */
[----:B------:R-:W-:Y:S01]  /*2d70*/  @!P1 IMAD.IADD R9, R9, 0x1, -R2 ;  /* 0x0000000109099824 */ /* 0x000fe200078e0a02 */
[----:B------:R-:W-:Y:S01]  /*2d80*/  ISETP.GT.U32.AND P1, PT, R2, R11, PT ;  /* 0x0000000b0200720c */ /* 0x000fe20003f24070 */
[----:B------:R-:W-:-:S04]  /*2d90*/  IMAD.HI.U32 R5, R0, R12, RZ ;  /* 0x0000000c00057227 */ /* 0x000fc800078e00ff */
[----:B------:R-:W-:Y:S01]  /*2da0*/  @!P5 IMAD.MOV R156, RZ, RZ, -R156 ;  /* 0x000000ffff9cd224 */ /* 0x000fe200078e0a9c */
[----:B------:R-:W-:Y:S01]  /*2db0*/  ISETP.GE.AND P5, PT, R242, RZ, PT ;  /* 0x000000fff200720c */ /* 0x000fe20003fa6270 */
[C---:B------:R-:W-:Y:S02]  /*2dc0*/  VIADD R242, R3.reuse, 0xee ;  /* 0x000000ee03f27836 */ /* 0x040fe40000000000 */
[----:B------:R-:W-:Y:S01]  /*2dd0*/  IMAD.MOV R5, RZ, RZ, -R5 ;  /* 0x000000ffff057224 */ /* 0x000fe200078e0a05 */
[----:B------:R-:W-:Y:S01]  /*2de0*/  STL [R1+0x18d8], R156 ;  /* 0x0018d89c01007387 */ /* 0x000fe20000100800 */
[----:B------:R-:W-:Y:S01]  /*2df0*/  VIADD R243, R3, 0xed ;  /* 0x000000ed03f37836 */ /* 0x000fe20000000000 */
[----:B------:R-:W-:Y:S01]  /*2e00*/  IABS R13, R242 ;  /* 0x000000f2000d7213 */ /* 0x000fe20000000000 */
[----:B------:R-:W-:Y:S01]  /*2e10*/  IMAD R12, R2, R5, R12 ;  /* 0x00000005020c7224 */ /* 0x000fe200078e020c */
[----:B------:R-:W-:Y:S01]  /*2e20*/  ISETP.GE.AND P3, PT, R242, RZ, PT ;  /* 0x000000fff200720c */ /* 0x000fe20003f66270 */
[--C-:B------:R-:W-:Y:S01]  /*2e30*/  @!P6 IMAD.IADD R10, R10, 0x1, -R2.reuse ;  /* 0x000000010a0ae824 */ /* 0x100fe200078e0a02 */
[----:B------:R-:W-:Y:S01]  /*2e40*/  IABS R14, R243 ;  /* 0x000000f3000e7213 */ /* 0x000fe20000000000 */
[----:B------:R-:W-:Y:S01]  /*2e50*/  @!P1 IMAD.IADD R11, R11, 0x1, -R2 ;  /* 0x000000010b0b9824 */ /* 0x000fe200078e0a02 */
[----:B------:R-:W-:Y:S01]  /*2e60*/  ISETP.GT.U32.AND P6, PT, R2, R12, PT ;  /* 0x0000000c0200720c */ /* 0x000fe20003fc4070 */
[----:B------:R-:W-:Y:S01]  /*2e70*/  IMAD.HI.U32 R4, R0, R13, RZ ;  /* 0x0000000d00047227 */ /* 0x000fe200078e00ff */
[----:B------:R-:W-:Y:S01]  /*2e80*/  ISETP.GT.U32.AND P1, PT, R2, R10, PT ;  /* 0x0000000a0200720c */ /* 0x000fe20003f24070 */
[----:B------:R-:W-:Y:S02]  /*2e90*/  STL [R1+0x18dc], R23 ;  /* 0x0018dc1701007387 */ /* 0x000fe40000100800 */
[----:B------:R-:W-:-:S02]  /*2ea0*/  IMAD.MOV R4, RZ, RZ, -R4 ;  /* 0x000000ffff047224 */ /* 0x000fc400078e0a04 */
[----:B------:R-:W-:Y:S01]  /*2eb0*/  IMAD.HI.U32 R6, R0, R14, RZ ;  /* 0x0000000e00067227 */ /* 0x000fe200078e00ff */
[----:B------:R-:W-:Y:S03]  /*2ec0*/  STL [R1+0x18e0], R252 ;  /* 0x0018e0fc01007387 */ /* 0x000fe60000100800 */
[C---:B------:R-:W-:Y:S02]  /*2ed0*/  IMAD R13, R2.reuse, R4, R13 ;  /* 0x00000004020d7224 */ /* 0x040fe400078e020d */
[----:B------:R-:W-:Y:S02]  /*2ee0*/  IMAD.MOV R6, RZ, RZ, -R6 ;  /* 0x000000ffff067224 */ /* 0x000fe400078e0a06 */
[----:B------:R-:W-:Y:S01]  /*2ef0*/  @!P4 IMAD.MOV R9, RZ, RZ, -R9 ;  /* 0x000000ffff09c224 */ /* 0x000fe200078e0a09 */
[----:B------:R-:W-:Y:S01]  /*2f00*/  ISETP.GT.U32.AND P4, PT, R2, R11, PT ;  /* 0x0000000b0200720c */ /* 0x000fe20003f84070 */
[----:B------:R-:W-:-:S03]  /*2f10*/  IMAD.HI.U32 R5, R0, R15, RZ ;  /* 0x0000000f00057227 */ /* 0x000fc600078e00ff */
[----:B------:R-:W-:Y:S01]  /*2f20*/  STL [R1+0x18e4], R9 ;  /* 0x0018e40901007387 */ /* 0x000fe20000100800 */
[----:B------:R-:W-:Y:S02]  /*2f30*/  IMAD R14, R2, R6, R14 ;  /* 0x00000006020e7224 */ /* 0x000fe400078e020e */
[--C-:B------:R-:W-:Y:S02]  /*2f40*/  @!P6 IMAD.IADD R12, R12, 0x1, -R2.reuse ;  /* 0x000000010c0ce824 */ /* 0x100fe400078e0a02 */
[----:B------:R-:W-:Y:S01]  /*2f50*/  @!P1 IMAD.IADD R10, R10, 0x1, -R2 ;  /* 0x000000010a0a9824 */ /* 0x000fe200078e0a02 */
[C---:B------:R-:W-:Y:S01]  /*2f60*/  ISETP.GT.U32.AND P1, PT, R2.reuse, R13, PT ;  /* 0x0000000d0200720c */ /* 0x040fe20003f24070 */
[----:B------:R-:W-:Y:S01]  /*2f70*/  IMAD.MOV R5, RZ, RZ, -R5 ;  /* 0x000000ffff057224 */ /* 0x000fe200078e0a05 */
[C---:B------:R-:W-:Y:S01]  /*2f80*/  ISETP.GT.U32.AND P6, PT, R2.reuse, R12, PT ;  /* 0x0000000c0200720c */ /* 0x040fe20003fc4070 */
[----:B------:R-:W-:Y:S01]  /*2f90*/  @!P5 IMAD.MOV R10, RZ, RZ, -R10 ;  /* 0x000000ffff0ad224 */ /* 0x000fe200078e0a0a */
[----:B------:R-:W-:Y:S01]  /*2fa0*/  ISETP.GT.U32.AND P5, PT, R2, R14, PT ;  /* 0x0000000e0200720c */ /* 0x000fe20003fa4070 */
[----:B------:R-:W-:-:S03]  /*2fb0*/  IMAD.HI.U32 R4, R0, R16, RZ ;  /* 0x0000001000047227 */ /* 0x000fc600078e00ff */
[----:B------:R-:W-:Y:S01]  /*2fc0*/  STL [R1+0x18e8], R10 ;  /* 0x0018e80a01007387 */ /* 0x000fe20000100800 */
[C---:B------:R-:W-:Y:S02]  /*2fd0*/  IMAD R15, R2.reuse, R5, R15 ;  /* 0x00000005020f7224 */ /* 0x040fe400078e020f */
[----:B------:R-:W-:Y:S02]  /*2fe0*/  IMAD.MOV R4, RZ, RZ, -R4 ;  /* 0x000000ffff047224 */ /* 0x000fe400078e0a04 */
[----:B------:R-:W-:Y:S02]  /*2ff0*/  VIADD R241, R3, 0xe9 ;  /* 0x000000e903f17836 */ /* 0x000fe40000000000 */
[----:B------:R-:W-:Y:S01]  /*3000*/  @!P4 IMAD.IADD R11, R11, 0x1, -R2 ;  /* 0x000000010b0bc824 */ /* 0x000fe200078e0a02 */
[----:B------:R-:W-:Y:S01]  /*3010*/  ISETP.GT.U32.AND P4, PT, R2, R15, PT ;  /* 0x0000000f0200720c */ /* 0x000fe20003f84070 */
[----:B------:R-:W-:Y:S01]  /*3020*/  IMAD.HI.U32 R6, R0, R17, RZ ;  /* 0x0000001100067227 */ /* 0x000fe200078e00ff */
[----:B------:R-:W-:-:S03]  /*3030*/  IABS R18, R241 ;  /* 0x000000f100127213 */ /* 0x000fc60000000000 */
[----:B------:R-:W-:Y:S02]  /*3040*/  IMAD R16, R2, R4, R16 ;  /* 0x0000000402107224 */ /* 0x000fe400078e0210 */
[----:B------:R-:W-:Y:S01]  /*3050*/  @!P1 IMAD.IADD R13, R13, 0x1, -R2 ;  /* 0x000000010d0d9824 */ /* 0x000fe200078e0a02 */
[----:B------:R-:W-:Y:S01]  /*3060*/  ISETP.GE.AND P1, PT, R243, RZ, PT ;  /* 0x000000fff300720c */ /* 0x000fe20003f26270 */
[----:B------:R-:W-:Y:S02]  /*3070*/  IMAD.MOV R6, RZ, RZ, -R6 ;  /* 0x000000ffff067224 */ /* 0x000fe400078e0a06 */
[--C-:B------:R-:W-:Y:S01]  /*3080*/  @!P6 IMAD.IADD R12, R12, 0x1, -R2.reuse ;  /* 0x000000010c0ce824 */ /* 0x100fe200078e0a02 */
[----:B------:R-:W-:Y:S01]  /*3090*/  ISETP.GT.U32.AND P6, PT, R2, R16, PT ;  /* 0x000000100200720c */ /* 0x000fe20003fc4070 */
[----:B------:R-:W-:Y:S01]  /*30a0*/  @!P5 IMAD.IADD R14, R14, 0x1, -R2 ;  /* 0x000000010e0ed824 */ /* 0x000fe200078e0a02 */
[----:B------:R-:W-:Y:S01]  /*30b0*/  ISETP.GT.U32.AND P5, PT, R2, R13, PT ;  /* 0x0000000d0200720c */ /* 0x000fe20003fa4070 */
[----:B------:R-:W-:-:S02]  /*30c0*/  VIADD R242, R3, 0xe8 ;  /* 0x000000e803f27836 */ /* 0x000fc40000000000 */
[----:B------:R-:W-:-:S03]  /*30d0*/  IMAD.HI.U32 R5, R0, R18, RZ ;  /* 0x0000001200057227 */ /* 0x000fc600078e00ff */
[----:B------:R-:W-:Y:S01]  /*30e0*/  IABS R19, R242 ;  /* 0x000000f200137213 */ /* 0x000fe20000000000 */
[C---:B------:R-:W-:Y:S02]  /*30f0*/  IMAD R17, R2.reuse, R6, R17 ;  /* 0x0000000602117224 */ /* 0x040fe400078e0211 */
[----:B------:R-:W-:Y:S02]  /*3100*/  IMAD.MOV R5, RZ, RZ, -R5 ;  /* 0x000000ffff057224 */ /* 0x000fe400078e0a05 */
[----:B------:R-:W-:Y:S01]  /*3110*/  @!P4 IMAD.IADD R15, R15, 0x1, -R2 ;  /* 0x000000010f0fc824 */ /* 0x000fe200078e0a02 */
[C---:B------:R-:W-:Y:S01]  /*3120*/  ISETP.GT.U32.AND P4, PT, R2.reuse, R14, PT ;  /* 0x0000000e0200720c */ /* 0x040fe20003f84070 */
[----:B------:R-:W-:Y:S01]  /*3130*/  @!P0 IMAD.MOV R12, RZ, RZ, -R12 ;  /* 0x000000ffff0c8224 */ /* 0x000fe200078e0a0c */
[C---:B------:R-:W-:Y:S01]  /*3140*/  ISETP.GT.U32.AND P0, PT, R2.reuse, R17, PT ;  /* 0x000000110200720c */ /* 0x040fe20003f04070 */
[----:B------:R-:W-:Y:S02]  /*3150*/  IMAD R18, R2, R5, R18 ;  /* 0x0000000502127224 */ /* 0x000fe400078e0212 */
[----:B------:R-:W-:-:S04]  /*3160*/  IMAD.HI.U32 R4, R0, R19, RZ ;  /* 0x0000001300047227 */ /* 0x000fc800078e00ff */
[--C-:B------:R-:W-:Y:S01]  /*3170*/  @!P6 IMAD.IADD R16, R16, 0x1, -R2.reuse ;  /* 0x000000011010e824 */ /* 0x100fe200078e0a02 */
[C---:B------:R-:W-:Y:S01]  /*3180*/  ISETP.GT.U32.AND P6, PT, R2.reuse, R15, PT ;  /* 0x0000000f0200720c */ /* 0x040fe20003fc4070 */
[----:B------:R-:W-:Y:S01]  /*3190*/  @!P5 IMAD.IADD R13, R13, 0x1, -R2 ;  /* 0x000000010d0dd824 */ /* 0x000fe200078e0a02 */
[C---:B------:R-:W-:Y:S01]  /*31a0*/  ISETP.GT.U32.AND P5, PT, R2.reuse, R18, PT ;  /* 0x000000120200720c */ /* 0x040fe20003fa4070 */
[----:B------:R-:W-:Y:S02]  /*31b0*/  IMAD.MOV R4, RZ, RZ, -R4 ;  /* 0x000000ffff047224 */ /* 0x000fe400078e0a04 */
[----:B------:R-:W-:Y:S02]  /*31c0*/  VIADD R243, R3, 0xe6 ;  /* 0x000000e603f37836 */ /* 0x000fe40000000000 */
[----:B------:R-:W-:Y:S02]  /*31d0*/  IMAD R19, R2, R4, R19 ;  /* 0x0000000402137224 */ /* 0x000fe400078e0213 */
[--C-:B------:R-:W-:Y:S01]  /*31e0*/  @!P4 IMAD.IADD R14, R14, 0x1, -R2.reuse ;  /* 0x000000010e0ec824 */ /* 0x100fe200078e0a02 */
[----:B------:R-:W-:Y:S01]  /*31f0*/  IABS R22, R243 ;  /* 0x000000f300167213 */ /* 0x000fe20000000000 */
[----:B------:R-:W-:Y:S01]  /*3200*/  @!P0 IMAD.IADD R17, R17, 0x1, -R2 ;  /* 0x0000000111118824 */ /* 0x000fe200078e0a02 */
[----:B------:R-:W-:Y:S01]  /*3210*/  ISETP.GE.AND P4, PT, R237, RZ, PT ;  /* 0x000000ffed00720c */ /* 0x000fe20003f86270 */
[----:B------:R-:W-:Y:S01]  /*3220*/  IMAD.HI.U32 R4, R0, R20, RZ ;  /* 0x0000001400047227 */ /* 0x000fe200078e00ff */
[----:B------:R-:W-:-:S03]  /*3230*/  ISETP.GE.AND P0, PT, R239, RZ, PT ;  /* 0x000000ffef00720c */ /* 0x000fc60003f06270 */
[----:B------:R-:W-:Y:S01]  /*3240*/  @!P3 IMAD.MOV R13, RZ, RZ, -R13 ;  /* 0x000000ffff0db224 */ /* 0x000fe200078e0a0d */
[----:B------:R-:W-:Y:S01]  /*3250*/  ISETP.GT.U32.AND P3, PT, R2, R17, PT ;  /* 0x000000110200720c */ /* 0x000fe20003f64070 */
[----:B------:R-:W-:Y:S02]  /*3260*/  IMAD.MOV R5, RZ, RZ, -R4 ;  /* 0x000000ffff057224 */ /* 0x000fe400078e0a04 */
[----:B------:R-:W-:-:S04]  /*3270*/  IMAD.HI.U32 R4, R0, R22, RZ ;  /* 0x0000001600047227 */ /* 0x000fc800078e00ff */
[----:B------:R-:W-:Y:S01]  /*3280*/  @!P2 IMAD.MOV R11, RZ, RZ, -R11 ;  /* 0x000000ffff0ba224 */ /* 0x000fe200078e0a0b */
[C---:B------:R-:W-:Y:S01]  /*3290*/  ISETP.GT.U32.AND P2, PT, R2.reuse, R16, PT ;  /* 0x000000100200720c */ /* 0x040fe20003f44070 */
[--C-:B------:R-:W-:Y:S01]  /*32a0*/  @!P6 IMAD.IADD R15, R15, 0x1, -R2.reuse ;  /* 0x000000010f0fe824 */ /* 0x100fe200078e0a02 */
[----:B------:R-:W-:Y:S01]  /*32b0*/  ISETP.GT.U32.AND P6, PT, R2, R19, PT ;  /* 0x000000130200720c */ /* 0x000fe20003fc4070 */
[----:B------:R-:W-:Y:S01]  /*32c0*/  @!P5 IMAD.IADD R18, R18, 0x1, -R2 ;  /* 0x000000011212d824 */ /* 0x000fe200078e0a02 */
[----:B------:R-:W-:Y:S01]  /*32d0*/  ISETP.GE.AND P5, PT, R241, RZ, PT ;  /* 0x000000fff100720c */ /* 0x000fe20003fa6270 */
[C---:B------:R-:W-:Y:S01]  /*32e0*/  IMAD R20, R2.reuse, R5, R20 ;  /* 0x0000000502147224 */ /* 0x040fe200078e0214 */
[----:B------:R-:W-:Y:S01]  /*32f0*/  STL [R1+0x18ec], R11 ;  /* 0x0018ec0b01007387 */ /* 0x000fe20000100800 */
[----:B------:R-:W-:Y:S02]  /*3300*/  IMAD.MOV R4, RZ, RZ, -R4 ;  /* 0x000000ffff047224 */ /* 0x000fe400078e0a04 */
[----:B------:R-:W-:Y:S01]  /*3310*/  VIADD R241, R3, 0xe5 ;  /* 0x000000e503f17836 */ /* 0x000fe20000000000 */
[----:B------:R-:W-:Y:S01]  /*3320*/  STL [R1+0x18f0], R12 ;  /* 0x0018f00c01007387 */ /* 0x000fe20000100800 */
[----:B------:R-:W-:Y:S01]  /*3330*/  @!P1 IMAD.MOV R14, RZ, RZ, -R14 ;  /* 0x000000ffff0e9224 */ /* 0x000fe200078e0a0e */
[C---:B------:R-:W-:Y:S01]  /*3340*/  ISETP.GT.U32.AND P1, PT, R2.reuse, R18, PT ;  /* 0x000000120200720c */ /* 0x040fe20003f24070 */
[----:B------:R-:W-:Y:S01]  /*3350*/  @!P4 IMAD.MOV R15, RZ, RZ, -R15 ;  /* 0x000000ffff0fc224 */ /* 0x000fe200078e0a0f */
[----:B------:R-:W-:Y:S01]  /*3360*/  IABS R5, R241 ;  /* 0x000000f100057213 */ /* 0x000fe20000000000 */
[C---:B------:R-:W-:Y:S01]  /*3370*/  IMAD R22, R2.reuse, R4, R22 ;  /* 0x0000000402167224 */ /* 0x040fe200078e0216 */
[----:B------:R-:W-:Y:S01]  /*3380*/  ISETP.GT.U32.AND P4, PT, R2, R20, PT ;  /* 0x000000140200720c */ /* 0x000fe20003f84070 */
[----:B------:R-:W-:Y:S01]  /*3390*/  @!P3 IMAD.IADD R17, R17, 0x1, -R2 ;  /* 0x000000011111b824 */ /* 0x000fe200078e0a02 */
[----:B------:R-:W-:Y:S01]  /*33a0*/  STL [R1+0x18f4], R13 ;  /* 0x0018f40d01007387 */ /* 0x000fe20000100800 */
[----:B------:R-:W-:Y:S01]  /*33b0*/  IMAD.HI.U32 R4, R0, R5, RZ ;  /* 0x0000000500047227 */ /* 0x000fe200078e00ff */
[----:B------:R-:W-:-:S02]  /*33c0*/  ISETP.GT.U32.AND P3, PT, R2, R22, PT ;  /* 0x000000160200720c */ /* 0x000fc40003f64070 */
[----:B------:R-:W-:Y:S01]  /*33d0*/  STL [R1+0x1900], R14 ;  /* 0x0019000e01007387 */ /* 0x000fe20000100800 */
[--C-:B------:R-:W-:Y:S01]  /*33e0*/  @!P2 IMAD.IADD R16, R16, 0x1, -R2.reuse ;  /* 0x000000011010a824 */ /* 0x100fe200078e0a02 */
[----:B------:R-:W-:Y:S01]  /*33f0*/  ISETP.GE.AND P2, PT, R238, RZ, PT ;  /* 0x000000ffee00720c */ /* 0x000fe20003f46270 */
[----:B------:R-:W-:Y:S02]  /*3400*/  @!P6 IMAD.IADD R19, R19, 0x1, -R2 ;  /* 0x000000011313e824 */ /* 0x000fe400078e0a02 */
[----:B------:R-:W-:Y:S02]  /*3410*/  IMAD.MOV R4, RZ, RZ, -R4 ;  /* 0x000000ffff047224 */ /* 0x000fe400078e0a04 */
[--C-:B------:R-:W-:Y:S01]  /*3420*/  @!P1 IMAD.IADD R18, R18, 0x1, -R2.reuse ;  /* 0x0000000112129824 */ /* 0x100fe200078e0a02 */
[----:B------:R-:W-:Y:S01]  /*3430*/  ISETP.GT.U32.AND P6, PT, R2, R19, PT ;  /* 0x000000130200720c */ /* 0x000fe20003fc4070 */
[--C-:B------:R-:W-:Y:S01]  /*3440*/  @!P4 IMAD.IADD R20, R20, 0x1, -R2.reuse ;  /* 0x000000011414c824 */ /* 0x100fe200078e0a02 */
[----:B------:R-:W-:Y:S01]  /*3450*/  ISETP.GE.AND P1, PT, R240, RZ, PT ;  /* 0x000000fff000720c */ /* 0x000fe20003f26270 */
[----:B------:R-:W-:Y:S01]  /*3460*/  IMAD R24, R2, R4, R5 ;  /* 0x0000000402187224 */ /* 0x000fe200078e0205 */
[----:B------:R-:W-:Y:S01]  /*3470*/  @!P5 IADD3 R18, -R18, RZ, RZ ;  /* 0x000000ff1212d210 */ /* 0x000fe20007ffe1ff */
[----:B------:R-:W-:Y:S01]  /*3480*/  @!P3 IMAD.IADD R22, R22, 0x1, -R2 ;  /* 0x000000011616b824 */ /* 0x000fe200078e0a02 */
[C---:B------:R-:W-:Y:S01]  /*3490*/  ISETP.GT.U32.AND P3, PT, R2.reuse, R20, PT ;  /* 0x000000140200720c */ /* 0x040fe20003f64070 */
[----:B------:R-:W-:Y:S01]  /*34a0*/  @!P2 IMAD.MOV R16, RZ, RZ, -R16 ;  /* 0x000000ffff10a224 */ /* 0x000fe200078e0a10 */
[----:B------:R-:W-:Y:S01]  /*34b0*/  ISETP.GT.U32.AND P5, PT, R2, R24, PT ;  /* 0x000000180200720c */ /* 0x000fe20003fa4070 */
[----:B------:R-:W-:Y:S01]  /*34c0*/  @!P0 IMAD.MOV R17, RZ, RZ, -R17 ;  /* 0x000000ffff118224 */ /* 0x000fe200078e0a11 */
[----:B------:R-:W-:Y:S01]  /*34d0*/  ISETP.GE.AND P2, PT, R242, RZ, PT ;  /* 0x000000fff200720c */ /* 0x000fe20003f46270 */
[----:B------:R-:W-:Y:S01]  /*34e0*/  VIADD R242, R3, 0xe4 ;  /* 0x000000e403f27836 */ /* 0x000fe20000000000 */
[----:B------:R-:W-:Y:S01]  /*34f0*/  ISETP.GT.U32.AND P0, PT, R2, R22, PT ;  /* 0x000000160200720c */ /* 0x000fe20003f04070 */
[--C-:B------:R-:W-:Y:S01]  /*3500*/  @!P6 IMAD.IADD R19, R19, 0x1, -R2.reuse ;  /* 0x000000011313e824 */ /* 0x100fe200078e0a02 */
[----:B------:R-:W-:Y:S01]  /*3510*/  ISETP.GE.AND P6, PT, R243, RZ, PT ;  /* 0x000000fff300720c */ /* 0x000fe20003fc6270 */
[C---:B------:R-:W-:Y:S01]  /*3520*/  VIADD R243, R3.reuse, 0xe3 ;  /* 0x000000e303f37836 */ /* 0x040fe20000000000 */
[----:B------:R-:W-:Y:S01]  /*3530*/  IABS R25, R242 ;  /* 0x000000f200197213 */ /* 0x000fe20000000000 */
[----:B------:R-:W-:Y:S01]  /*3540*/  VIADD R237, R3, 0xdf ;  /* 0x000000df03ed7836 */ /* 0x000fe20000000000 */
[----:B------:R-:W-:Y:S01]  /*3550*/  ISETP.GE.AND P4, PT, R241, RZ, PT ;  /* 0x000000fff100720c */ /* 0x000fe20003f86270 */
[--C-:B------:R-:W-:Y:S01]  /*3560*/  @!P3 IMAD.IADD R20, R20, 0x1, -R2.reuse ;  /* 0x000000011414b824 */ /* 0x100fe200078e0a02 */
[----:B------:R-:W-:Y:S01]  /*3570*/  IABS R26, R243 ;  /* 0x000000f3001a7213 */ /* 0x000fe20000000000 */
[----:B------:R-:W-:Y:S01]  /*3580*/  @!P5 IMAD.IADD R24, R24, 0x1, -R2 ;  /* 0x000000011818d824 */ /* 0x000fe200078e0a02 */
[----:B------:R-:W-:Y:S01]  /*3590*/  ISETP.GE.AND P3, PT, R243, RZ, PT ;  /* 0x000000fff300720c */ /* 0x000fe20003f66270 */
[----:B------:R-:W-:Y:S01]  /*35a0*/  IMAD.HI.U32 R4, R0, R25, RZ ;  /* 0x0000001900047227 */ /* 0x000fe200078e00ff */
[----:B------:R-:W-:Y:S01]  /*35b0*/  IABS R30, R237 ;  /* 0x000000ed001e7213 */ /* 0x000fe20000000000 */
[----:B------:R0:W-:Y:S02]  /*35c0*/  STL.64 [R1+0x1908], R16 ;  /* 0x0019081001007387 */ /* 0x0001e40000100a00 */
[----:B------:R-:W-:Y:S01]  /*35d0*/  @!P1 IMAD.MOV R20, RZ, RZ, -R20 ;  /* 0x000000ffff149224 */ /* 0x000fe200078e0a14 */
[----:B------:R-:W-:Y:S01]  /*35e0*/  ISETP.GT.U32.AND P1, PT, R2, R24, PT ;  /* 0x000000180200720c */ /* 0x000fe20003f24070 */
[----:B------:R-:W-:-:S04]  /*35f0*/  IMAD.HI.U32 R5, R0, R26, RZ ;  /* 0x0000001a00057227 */ /* 0x000fc800078e00ff */
[----:B------:R-:W-:Y:S02]  /*3600*/  IMAD.MOV R4, RZ, RZ, -R4 ;  /* 0x000000ffff047224 */ /* 0x000fe400078e0a04 */
[----:B------:R-:W-:Y:S02]  /*3610*/  IMAD.MOV R5, RZ, RZ, -R5 ;  /* 0x000000ffff057224 */ /* 0x000fe400078e0a05 */
[----:B------:R-:W-:Y:S01]  /*3620*/  IMAD R25, R2, R4, R25 ;  /* 0x0000000402197224 */ /* 0x000fe200078e0219 */
[----:B0-----:R-:W0:Y:S01]  /*3630*/  LDC.64 R16, c[0x0][0x218] ;  /* 0x00008600ff107b82 */ /* 0x001e220000000a00 */
[----:B------:R-:W-:Y:S02]  /*3640*/  VIADD R243, R3, 0xe2 ;  /* 0x000000e203f37836 */ /* 0x000fe40000000000 */
[----:B------:R-:W-:Y:S02]  /*3650*/  @!P0 IMAD.IADD R22, R22, 0x1, -R2 ;  /* 0x0000000116168824 */ /* 0x000fe400078e0a02 */
[C---:B------:R-:W-:Y:S01]  /*3660*/  IMAD R26, R2.reuse, R5, R26 ;  /* 0x00000005021a7224 */ /* 0x040fe200078e021a */
[----:B------:R-:W-:Y:S01]  /*3670*/  IABS R27, R243 ;  /* 0x000000f3001b7213 */ /* 0x000fe20000000000 */
[----:B------:R-:W-:Y:S01]  /*3680*/  @!P6 IMAD.MOV R22, RZ, RZ, -R22 ;  /* 0x000000ffff16e224 */ /* 0x000fe200078e0a16 */
[----:B------:R-:W-:Y:S01]  /*3690*/  ISETP.GT.U32.AND P6, PT, R2, R25, PT ;  /* 0x000000190200720c */ /* 0x000fe20003fc4070 */
[----:B------:R-:W-:Y:S01]  /*36a0*/  @!P1 IMAD.IADD R24, R24, 0x1, -R2 ;  /* 0x0000000118189824 */ /* 0x000fe200078e0a02 */
[----:B------:R-:W-:Y:S01]  /*36b0*/  ISETP.GT.U32.AND P1, PT, R2, R26, PT ;  /* 0x0000001a0200720c */ /* 0x000fe20003f24070 */
[----:B------:R-:W-:Y:S01]  /*36c0*/  IMAD.HI.U32 R5, R0, R27, RZ ;  /* 0x0000001b00057227 */ /* 0x000fe200078e00ff */
[----:B------:R-:W-:-:S03]  /*36d0*/  ISETP.GE.AND P0, PT, R243, RZ, PT ;  /* 0x000000fff300720c */ /* 0x000fc60003f06270 */
[----:B------:R-:W-:Y:S01]  /*36e0*/  @!P2 IMAD.MOV R19, RZ, RZ, -R19 ;  /* 0x000000ffff13a224 */ /* 0x000fe200078e0a13 */
[----:B------:R-:W-:Y:S01]  /*36f0*/  ISETP.GE.AND P2, PT, R242, RZ, PT ;  /* 0x000000fff200720c */ /* 0x000fe20003f46270 */
[C---:B------:R-:W-:Y:S02]  /*3700*/  VIADD R242, R3.reuse, 0xe1 ;  /* 0x000000e103f27836 */ /* 0x040fe40000000000 */
[----:B------:R-:W-:Y:S02]  /*3710*/  IMAD.MOV R5, RZ, RZ, -R5 ;  /* 0x000000ffff057224 */ /* 0x000fe400078e0a05 */
        /* <DEDUP_REMOVED lines=9> */
[----:B------:R-:W-:-:S03]  /*37b0*/  ISETP.GT.U32.AND P1, PT, R2, R25, PT ;  /* 0x000000190200720c */ /* 0x000fc60003f24070 */
[----:B------:R-:W-:Y:S02]  /*37c0*/  IMAD.MOV R4, RZ, RZ, -R4 ;  /* 0x000000ffff047224 */ /* 0x000fe400078e0a04 */
[----:B------:R-:W-:-:S04]  /*37d0*/  IMAD.HI.U32 R6, R0, R29, RZ ;  /* 0x0000001d00067227 */ /* 0x000fc800078e00ff */
[----:B------:R-:W-:Y:S02]  /*37e0*/  VIADD R238, R3, 0xde ;  /* 0x000000de03ee7836 */ /* 0x000fe40000000000 */
[C---:B------:R-:W-:Y:S02]  /*37f0*/  IMAD R28, R2.reuse, R4, R28 ;  /* 0x00000004021c7224 */ /* 0x040fe400078e021c */
[----:B------:R-:W-:Y:S01]  /*3800*/  IMAD.MOV R6, RZ, RZ, -R6 ;  /* 0x000000ffff067224 */ /* 0x000fe200078e0a06 */
[----:B------:R-:W-:Y:S01]  /*3810*/  IABS R31, R238 ;  /* 0x000000ee001f7213 */ /* 0x000fe20000000000 */
[----:B------:R-:W-:Y:S01]  /*3820*/  @!P4 IMAD.MOV R24, RZ, RZ, -R24 ;  /* 0x000000ffff18c224 */ /* 0x000fe200078e0a18 */
[----:B------:R-:W-:Y:S01]  /*3830*/  ISETP.GT.U32.AND P4, PT, R2, R26, PT ;  /* 0x0000001a0200720c */ /* 0x000fe20003f84070 */
[----:B------:R-:W-:-:S04]  /*3840*/  IMAD.HI.U32 R5, R0, R30, RZ ;  /* 0x0000001e00057227 */ /* 0x000fc800078e00ff */
[C---:B------:R-:W-:Y:S02]  /*3850*/  IMAD R29, R2.reuse, R6, R29 ;  /* 0x00000006021d7224 */ /* 0x040fe400078e021d */
[--C-:B------:R-:W-:Y:S02]  /*3860*/  @!P6 IMAD.IADD R27, R27, 0x1, -R2.reuse ;  /* 0x000000011b1be824 */ /* 0x100fe400078e0a02 */
[----:B------:R-:W-:Y:S01]  /*3870*/  @!P1 IMAD.IADD R25, R25, 0x1, -R2 ;  /* 0x0000000119199824 */ /* 0x000fe200078e0a02 */
[C---:B------:R-:W-:Y:S01]  /*3880*/  ISETP.GT.U32.AND P1, PT, R2.reuse, R28, PT ;  /* 0x0000001c0200720c */ /* 0x040fe20003f24070 */
[----:B------:R-:W-:Y:S01]  /*3890*/  IMAD.MOV R5, RZ, RZ, -R5 ;  /* 0x000000ffff057224 */ /* 0x000fe200078e0a05 */
[C---:B------:R-:W-:Y:S01]  /*38a0*/  ISETP.GT.U32.AND P6, PT, R2.reuse, R27, PT ;  /* 0x0000001b0200720c */ /* 0x040fe20003fc4070 */
[----:B------:R-:W-:Y:S02]  /*38b0*/  VIADD R239, R3, 0xdd ;  /* 0x000000dd03ef7836 */ /* 0x000fe40000000000 */
[----:B------:R-:W-:Y:S01]  /*38c0*/  @!P2 IMAD.MOV R25, RZ, RZ, -R25 ;  /* 0x000000ffff19a224 */ /* 0x000fe200078e0a19 */
[----:B------:R-:W-:Y:S01]  /*38d0*/  ISETP.GT.U32.AND P2, PT, R2, R29, PT ;  /* 0x0000001d0200720c */ /* 0x000fe20003f44070 */
[----:B------:R-:W-:Y:S01]  /*38e0*/  IMAD.HI.U32 R4, R0, R31, RZ ;  /* 0x0000001f00047227 */ /* 0x000fe200078e00ff */
[----:B------:R-:W-:-:S03]  /*38f0*/  IABS R32, R239 ;  /* 0x000000ef00207213 */ /* 0x000fc60000000000 */
[----:B------:R-:W-:Y:S02]  /*3900*/  IMAD R30, R2, R5, R30 ;  /* 0x00000005021e7224 */ /* 0x000fe400078e021e */
        /* <DEDUP_REMOVED lines=11> */
[C---:B------:R-:W-:Y:S01]  /*39c0*/  ISETP.GT.U32.AND P6, PT, R2.reuse, R31, PT ;  /* 0x0000001f0200720c */ /* 0x040fe20003fc4070 */
[----:B------:R-:W-:Y:S01]  /*39d0*/  @!P2 IMAD.IADD R29, R29, 0x1, -R2 ;  /* 0x000000011d1da824 */ /* 0x000fe200078e0a02 */
[----:B------:R-:W-:Y:S01]  /*39e0*/  ISETP.GT.U32.AND P2, PT, R2, R28, PT ;  /* 0x0000001c0200720c */ /* 0x000fe20003f44070 */
[----:B------:R-:W-:-:S02]  /*39f0*/  VIADD R242, R3, 0xdb ;  /* 0x000000db03f27836 */ /* 0x000fc40000000000 */
[----:B------:R-:W-:-:S03]  /*3a00*/  IMAD.HI.U32 R5, R0, R33, RZ ;  /* 0x0000002100057227 */ /* 0x000fc600078e00ff */
[----:B------:R-:W-:Y:S01]  /*3a10*/  IABS R34, R242 ;  /* 0x000000f200227213 */ /* 0x000fe20000000000 */
[----:B------:R-:W-:Y:S02]  /*3a20*/  IMAD R32, R2, R6, R32 ;  /* 0x0000000602207224 */ /* 0x000fe400078e0220 */
[----:B------:R-:W-:Y:S02]  /*3a30*/  IMAD.MOV R5, RZ, RZ, -R5 ;  /* 0x000000ffff057224 */ /* 0x000fe400078e0a05 */
[----:B------:R-:W-:Y:S01]  /*3a40*/  @!P4 IMAD.IADD R30, R30, 0x1, -R2 ;  /* 0x000000011e1ec824 */ /* 0x000fe200078e0a02 */
[C---:B------:R-:W-:Y:S01]  /*3a50*/  ISETP.GT.U32.AND P4, PT, R2.reuse, R29, PT ;  /* 0x0000001d0200720c */ /* 0x040fe20003f84070 */
[----:B------:R-:W-:Y:S01]  /*3a60*/  @!P0 IMAD.MOV R27, RZ, RZ, -R27 ;  /* 0x000000ffff1b8224 */ /* 0x000fe200078e0a1b */
[C---:B------:R-:W-:Y:S01]  /*3a70*/  ISETP.GT.U32.AND P0, PT, R2.reuse, R32, PT ;  /* 0x000000200200720c */ /* 0x040fe20003f04070 */
[----:B------:R-:W-:Y:S02]  /*3a80*/  IMAD R33, R2, R5, R33 ;  /* 0x0000000502217224 */ /* 0x000fe400078e0221 */
[----:B------:R-:W-:-:S02]  /*3a90*/  VIADD R240, R3, 0xda ;  /* 0x000000da03f07836 */ /* 0x000fc40000000000 */
[----:B------:R-:W-:-:S03]  /*3aa0*/  IMAD.HI.U32 R4, R0, R34, RZ ;  /* 0x0000002200047227 */ /* 0x000fc600078e00ff */
[----:B------:R-:W-:Y:S01]  /*3ab0*/  IABS R35, R240 ;  /* 0x000000f000237213 */ /* 0x000fe20000000000 */
[--C-:B------:R-:W-:Y:S01]  /*3ac0*/  @!P6 IMAD.IADD R31, R31, 0x1, -R2.reuse ;  /* 0x000000011f1fe824 */ /* 0x100fe200078e0a02 */
[----:B------:R-:W-:Y:S01]  /*3ad0*/  ISETP.GT.U32.AND P6, PT, R2, R30, PT ;  /* 0x0000001e0200720c */ /* 0x000fe20003fc4070 */
        /* <DEDUP_REMOVED lines=16> */
[----:B------:R-:W-:Y:S01]  /*3be0*/  ISETP.GT.U32.AND P3, PT, R2, R31, PT ;  /* 0x0000001f0200720c */ /* 0x000fe20003f64070 */
[--C-:B------:R-:W-:Y:S01]  /*3bf0*/  @!P6 IMAD.IADD R30, R30, 0x1, -R2.reuse ;  /* 0x000000011e1ee824 */ /* 0x100fe200078e0a02 */
[C---:B------:R-:W-:Y:S01]  /*3c00*/  ISETP.GT.U32.AND P6, PT, R2.reuse, R34, PT ;  /* 0x000000220200720c */ /* 0x040fe20003fc4070 */
[----:B------:R-:W-:Y:S01]  /*3c10*/  @!P2 IMAD.IADD R33, R33, 0x1, -R2 ;  /* 0x000000012121a824 */ /* 0x000fe200078e0a02 */
[----:B------:R-:W-:Y:S01]  /*3c20*/  ISETP.GE.AND P2, PT, R241, RZ, PT ;  /* 0x000000fff100720c */ /* 0x000fe20003f46270 */
[----:B------:R-:W-:Y:S01]  /*3c30*/  IMAD R35, R2, R5, R35 ;  /* 0x0000000502237224 */ /* 0x000fe200078e0223 */
[----:B------:R-:W-:Y:S01]  /*3c40*/  @!P4 IADD3 R30, -R30, RZ, RZ ;  /* 0x000000ff1e1ec210 */ /* 0x000fe20007ffe1ff */
[----:B------:R-:W-:Y:S02]  /*3c50*/  IMAD.MOV R4, RZ, RZ, -R4 ;  /* 0x000000ffff047224 */ /* 0x000fe400078e0a04 */
[----:B------:R-:W-:Y:S01]  /*3c60*/  VIADD R241, R3, 0xd8 ;  /* 0x000000d803f17836 */ /* 0x000fe20000000000 */
[C---:B------:R-:W-:Y:S01]  /*3c70*/  ISETP.GT.U32.AND P4, PT, R2.reuse, R35, PT ;  /* 0x000000230200720c */ /* 0x040fe20003f84070 */
[----:B------:R-:W-:Y:S01]  /*3c80*/  @!P1 IMAD.MOV R29, RZ, RZ, -R29 ;  /* 0x000000ffff1d9224 */ /* 0x000fe200078e0a1d */
[C---:B------:R-:W-:Y:S01]  /*3c90*/  ISETP.GT.U32.AND P1, PT, R2.reuse, R33, PT ;  /* 0x000000210200720c */ /* 0x040fe20003f24070 */
[----:B------:R-:W-:Y:S01]  /*3ca0*/  IMAD R36, R2, R4, R36 ;  /* 0x0000000402247224 */ /* 0x000fe200078e0224 */
[----:B------:R-:W-:Y:S01]  /*3cb0*/  IABS R5, R241 ;  /* 0x000000f100057213 */ /* 0x000fe20000000000 */
[----:B------:R-:W-:-:S02]  /*3cc0*/  @!P5 IMAD.IADD R32, R32, 0x1, -R2 ;  /* 0x000000012020d824 */ /* 0x000fc400078e0a02 */
[----:B------:R-:W-:Y:S01]  /*3cd0*/  @!P3 IMAD.IADD R31, R31, 0x1, -R2 ;  /* 0x000000011f1fb824 */ /* 0x000fe200078e0a02 */
[----:B------:R-:W-:Y:S01]  /*3ce0*/  ISETP.GT.U32.AND P5, PT, R2, R36, PT ;  /* 0x000000240200720c */ /* 0x000fe20003fa4070 */
[----:B------:R-:W-:Y:S01]  /*3cf0*/  IMAD.HI.U32 R4, R0, R5, RZ ;  /* 0x0000000500047227 */ /* 0x000fe200078e00ff */
[----:B------:R-:W-:-:S03]  /*3d00*/  ISETP.GE.AND P3, PT, R238, RZ, PT ;  /* 0x000000ffee00720c */ /* 0x000fc60003f66270 */
[----:B------:R-:W-:Y:S02]  /*3d10*/  @!P6 IMAD.IADD R34, R34, 0x1, -R2 ;  /* 0x000000012222e824 */ /* 0x000fe400078e0a02 */
[----:B------:R-:W-:Y:S02]  /*3d20*/  IMAD.MOV R4, RZ, RZ, -R4 ;  /* 0x000000ffff047224 */ /* 0x000fe400078e0a04 */
[--C-:B------:R-:W-:Y:S01]  /*3d30*/  @!P1 IMAD.IADD R33, R33, 0x1, -R2.reuse ;  /* 0x0000000121219824 */ /* 0x100fe200078e0a02 */
[----:B------:R-:W-:Y:S01]  /*3d40*/  ISETP.GT.U32.AND P6, PT, R2, R34, PT ;  /* 0x000000220200720c */ /* 0x000fe20003fc4070 */
[--C-:B------:R-:W-:Y:S01]  /*3d50*/  @!P4 IMAD.IADD R35, R35, 0x1, -R2.reuse ;  /* 0x000000012323c824 */ /* 0x100fe200078e0a02 */
[----:B------:R-:W-:Y:S01]  /*3d60*/  ISETP.GE.AND P1, PT, R240, RZ, PT ;  /* 0x000000fff000720c */ /* 0x000fe20003f26270 */
[----:B------:R-:W-:Y:S01]  /*3d70*/  IMAD R37, R2, R4, R5 ;  /* 0x0000000402257224 */ /* 0x000fe200078e0205 */
[----:B------:R-:W-:Y:S01]  /*3d80*/  ISETP.GE.AND P4, PT, R241, RZ, PT ;  /* 0x000000fff100720c */ /* 0x000fe20003f86270 */
[----:B------:R-:W-:Y:S01]  /*3d90*/  @!P5 IMAD.IADD R36, R36, 0x1, -R2 ;  /* 0x000000012424d824 */ /* 0x000fe200078e0a02 */
[C---:B------:R-:W-:Y:S01]  /*3da0*/  ISETP.GT.U32.AND P5, PT, R2.reuse, R35, PT ;  /* 0x000000230200720c */ /* 0x040fe20003fa4070 */
[----:B------:R-:W-:Y:S01]  /*3db0*/  @!P2 IMAD.MOV R33, RZ, RZ, -R33 ;  /* 0x000000ffff21a224 */ /* 0x000fe200078e0a21 */
[----:B------:R-:W-:Y:S01]  /*3dc0*/  ISETP.GT.U32.AND P2, PT, R2, R37, PT ;  /* 0x000000250200720c */ /* 0x000fe20003f44070 */
[----:B------:R-:W-:Y:S01]  /*3dd0*/  @!P3 IMAD.MOV R31, RZ, RZ, -R31 ;  /* 0x000000ffff1fb224 */ /* 0x000fe200078e0a1f */
[----:B------:R-:W-:Y:S01]  /*3de0*/  ISETP.GE.AND P3, PT, R242, RZ, PT ;  /* 0x000000fff200720c */ /* 0x000fe20003f66270 */
[----:B------:R-:W-:-:S02]  /*3df0*/  VIADD R242, R3, 0xd7 ;  /* 0x000000d703f27836 */ /* 0x000fc40000000000 */
[----:B------:R-:W-:Y:S01]  /*3e00*/  @!P6 IMAD.IADD R34, R34, 0x1, -R2 ;  /* 0x000000012222e824 */ /* 0x000fe200078e0a02 */
[----:B------:R-:W-:Y:S01]  /*3e10*/  ISETP.GE.AND P6, PT, R243, RZ, PT ;  /* 0x000000fff300720c */ /* 0x000fe20003fc6270 */
[----:B------:R-:W-:Y:S01]  /*3e20*/  VIADD R243, R3, 0xd6 ;  /* 0x000000d603f37836 */ /* 0x000fe20000000000 */
[----:B------:R-:W-:Y:S01]  /*3e30*/  IABS R38, R242 ;  /* 0x000000f200267213 */ /* 0x000fe20000000000 */
[----:B------:R-:W-:Y:S01]  /*3e40*/  @!P0 IMAD.MOV R32, RZ, RZ, -R32 ;  /* 0x000000ffff208224 */ /* 0x000fe200078e0a20 */
[----:B------:R-:W-:Y:S01]  /*3e50*/  ISETP.GT.U32.AND P0, PT, R2, R36, PT ;  /* 0x000000240200720c */ /* 0x000fe20003f04070 */
[--C-:B------:R-:W-:Y:S01]  /*3e60*/  @!P5 IMAD.IADD R35, R35, 0x1, -R2.reuse ;  /* 0x000000012323d824 */ /* 0x100fe200078e0a02 */
[----:B------:R-:W-:Y:S01]  /*3e70*/  IABS R39, R243 ;  /* 0x000000f300277213 */ /* 0x000fe20000000000 */
[----:B------:R-:W-:Y:S01]  /*3e80*/  @!P2 IMAD.IADD R37, R37, 0x1, -R2 ;  /* 0x000000012525a824 */ /* 0x000fe200078e0a02 */
[----:B------:R-:W-:Y:S01]  /*3e90*/  ISETP.GE.AND P5, PT, R243, RZ, PT ;  /* 0x000000fff300720c */ /* 0x000fe20003fa6270 */
[----:B------:R-:W-:-:S04]  /*3ea0*/  IMAD.HI.U32 R4, R0, R38, RZ ;  /* 0x0000002600047227 */ /* 0x000fc800078e00ff */
[----:B------:R-:W-:Y:S01]  /*3eb0*/  @!P1 IMAD.MOV R35, RZ, RZ, -R35 ;  /* 0x000000ffff239224 */ /* 0x000fe200078e0a23 */
[----:B------:R-:W-:Y:S01]  /*3ec0*/  ISETP.GT.U32.AND P1, PT, R2, R37, PT ;  /* 0x000000250200720c */ /* 0x000fe20003f24070 */
[----:B------:R-:W-:-:S04]  /*3ed0*/  IMAD.HI.U32 R5, R0, R39, RZ ;  /* 0x0000002700057227 */ /* 0x000fc800078e00ff */
[----:B------:R-:W-:Y:S02]  /*3ee0*/  IMAD.MOV R4, RZ, RZ, -R4 ;  /* 0x000000ffff047224 */ /* 0x000fe400078e0a04 */
[----:B------:R-:W-:Y:S02]  /*3ef0*/  IMAD.MOV R5, RZ, RZ, -R5 ;  /* 0x000000ffff057224 */ /* 0x000fe400078e0a05 */
[----:B------:R-:W-:Y:S02]  /*3f00*/  IMAD R38, R2, R4, R38 ;  /* 0x0000000402267224 */ /* 0x000fe400078e0226 */
[----:B------:R-:W-:Y:S02]  /*3f10*/  VIADD R243, R3, 0xd5 ;  /* 0x000000d503f37836 */ /* 0x000fe40000000000 */
[----:B------:R-:W-:Y:S02]  /*3f20*/  @!P0 IMAD.IADD R36, R36, 0x1, -R2 ;  /* 0x0000000124248824 */ /* 0x000fe400078e0a02 */
[C---:B------:R-:W-:Y:S01]  /*3f30*/  IMAD R39, R2.reuse, R5, R39 ;  /* 0x0000000502277224 */ /* 0x040fe200078e0227 */
[----:B------:R-:W-:Y:S01]  /*3f40*/  IABS R40, R243 ;  /* 0x000000f300287213 */ /* 0x000fe20000000000 */
[----:B------:R-:W-:Y:S01]  /*3f50*/  @!P6 IMAD.MOV R36, RZ, RZ, -R36 ;  /* 0x000000ffff24e224 */ /* 0x000fe200078e0a24 */
[C---:B------:R-:W-:Y:S01]  /*3f60*/  ISETP.GT.U32.AND P6, PT, R2.reuse, R38, PT ;  /* 0x000000260200720c */ /* 0x040fe20003fc4070 */
        /* <DEDUP_REMOVED lines=15> */
[C---:B------:R-:W-:Y:S01]  /*4060*/  ISETP.GT.U32.AND P6, PT, R2.reuse, R40, PT ;  /* 0x000000280200720c */ /* 0x040fe20003fc4070 */
[----:B------:R-:W-:Y:S01]  /*4070*/  VIADD R237, R3, 0xd2 ;  /* 0x000000d203ed7836 */ /* 0x000fe20000000000 */
[----:B------:R-:W-:Y:S01]  /*4080*/  ISETP.GT.U32.AND P1, PT, R2, R38, PT ;  /* 0x000000260200720c */ /* 0x000fe20003f24070 */
[----:B------:R-:W-:-:S03]  /*4090*/  IMAD.HI.U32 R4, R0, R41, RZ ;  /* 0x0000002900047227 */ /* 0x000fc600078e00ff */
[----:B------:R-:W-:Y:S01]  /*40a0*/  IABS R43, R237 ;  /* 0x000000ed002b7213 */ /* 0x000fe20000000000 */
        /* <DEDUP_REMOVED lines=9> */
[----:B------:R-:W-:Y:S02]  /*4140*/  IMAD R42, R2, R6, R42 ;  /* 0x00000006022a7224 */ /* 0x000fe400078e022a */
        /* <DEDUP_REMOVED lines=39> */
[C---:B------:R-:W-:Y:S01]  /*43c0*/  ISETP.GT.U32.AND P6, PT, R2.reuse, R43, PT ;  /* 0x0000002b0200720c */ /* 0x040fe20003fc4070 */
[----:B------:R-:W-:Y:S01]  /*43d0*/  @!P3 IMAD.IADD R41, R41, 0x1, -R2 ;  /* 0x000000012929b824 */ /* 0x000fe200078e0a02 */
[----:B------:R-:W-:Y:S01]  /*43e0*/  ISETP.GT.U32.AND P3, PT, R2, R46, PT ;  /* 0x0000002e0200720c */ /* 0x000fe20003f64070 */
[----:B------:R-:W-:Y:S01]  /*43f0*/  IMAD.MOV R4, RZ, RZ, -R4 ;  /* 0x000000ffff047224 */ /* 0x000fe200078e0a04 */
[----:B------:R-:W-:Y:S01]  /*4400*/  @!P4 IADD3 R42, R42, -R2, RZ ;  /* 0x800000022a2ac210 */ /* 0x000fe20007ffe0ff */
[----:B------:R-:W-:Y:S01]  /*4410*/  VIADD R243, R3, 0xcc ;  /* 0x000000cc03f37836 */ /* 0x000fe20000000000 */
[----:B------:R-:W-:Y:S01]  /*4420*/  ISETP.GE.AND P4, PT, R237, RZ, PT ;  /* 0x000000ffed00720c */ /* 0x000fe20003f86270 */
[----:B------:R-:W-:Y:S02]  /*4430*/  IMAD R47, R2, R4, R47 ;  /* 0x00000004022f7224 */ /* 0x000fe400078e022f */
[----:B------:R-:W-:Y:S01]  /*4440*/  @!P0 IMAD.IADD R45, R45, 0x1, -R2 ;  /* 0x000000012d2d8824 */ /* 0x000fe200078e0a02 */
[----:B------:R-:W-:Y:S01]  /*4450*/  IABS R49, R243 ;  /* 0x000000f300317213 */ /* 0x000fe20000000000 */
        /* <DEDUP_REMOVED lines=12> */
[----:B------:R-:W-:Y:S02]  /*4520*/  IMAD R48, R2, R5, R48 ;  /* 0x0000000502307224 */ /* 0x000fe400078e0230 */
[----:B------:R-:W-:Y:S02]  /*4530*/  IMAD.MOV R4, RZ, RZ, -R4 ;  /* 0x000000ffff047224 */ /* 0x000fe400078e0a04 */
[----:B------:R-:W-:-:S02]  /*4540*/  VIADD R241, R3, 0xcb ;  /* 0x000000cb03f17836 */ /* 0x000fc40000000000 */
[----:B------:R-:W-:Y:S01]  /*4550*/  @!P1 IMAD.MOV R42, RZ, RZ, -R42 ;  /* 0x000000ffff2a9224 */ /* 0x000fe200078e0a2a */
[C---:B------:R-:W-:Y:S01]  /*4560*/  ISETP.GT.U32.AND P1, PT, R2.reuse, R46, PT ;  /* 0x0000002e0200720c */ /* 0x040fe20003f24070 */
[----:B------:R-:W-:Y:S01]  /*4570*/  @!P4 IMAD.MOV R43, RZ, RZ, -R43 ;  /* 0x000000ffff2bc224 */ /* 0x000fe200078e0a2b */
[----:B------:R-:W-:Y:S01]  /*4580*/  IABS R5, R241 ;  /* 0x000000f100057213 */ /* 0x000fe20000000000 */
[C---:B------:R-:W-:Y:S01]  /*4590*/  IMAD R49, R2.reuse, R4, R49 ;  /* 0x0000000402317224 */ /* 0x040fe200078e0231 */
[----:B------:R-:W-:Y:S01]  /*45a0*/  ISETP.GT.U32.AND P4, PT, R2, R48, PT ;  /* 0x000000300200720c */ /* 0x000fe20003f84070 */
[----:B------:R-:W-:Y:S02]  /*45b0*/  @!P2 IMAD.IADD R45, R45, 0x1, -R2 ;  /* 0x000000012d2da824 */ /* 0x000fe400078e0a02 */
[----:B------:R-:W-:Y:S01]  /*45c0*/  IMAD.HI.U32 R4, R0, R5, RZ ;  /* 0x0000000500047227 */ /* 0x000fe200078e00ff */
[----:B------:R-:W-:-:S03]  /*45d0*/  ISETP.GT.U32.AND P2, PT, R2, R49, PT ;  /* 0x000000310200720c */ /* 0x000fc60003f44070 */
        /* <DEDUP_REMOVED lines=8> */
[C---:B------:R-:W-:Y:S01]  /*4660*/  IMAD R50, R2.reuse, R4, R5 ;  /* 0x0000000402327224 */ /* 0x040fe200078e0205 */
        /* <DEDUP_REMOVED lines=8> */
[--C-:B------:R-:W-:Y:S01]  /*46f0*/  @!P6 IMAD.IADD R47, R47, 0x1, -R2.reuse ;  /* 0x000000012f2fe824 */ /* 0x100fe200078e0a02 */
        /* <DEDUP_REMOVED lines=15> */
[C---:B------:R-:W-:Y:S02]  /*47f0*/  IMAD R51, R2.reuse, R4, R51 ;  /* 0x0000000402337224 */ /* 0x040fe400078e0233 */
        /* <DEDUP_REMOVED lines=47> */
[----:B------:R-:W-:Y:S02]  /*4af0*/  VIADD R241, R3, 0xc2 ;  /* 0x000000c203f17836 */ /* 0x000fe40000000000 */
[----:B------:R-:W-:Y:S02]  /*4b00*/  IMAD.MOV R4, RZ, RZ, -R4 ;  /* 0x000000ffff047224 */ /* 0x000fe400078e0a04 */
        /* <DEDUP_REMOVED lines=8> */
[----:B------:R-:W-:-:S04]  /*4b90*/  IMAD.HI.U32 R5, R0, R59, RZ ;  /* 0x0000003b00057227 */ /* 0x000fc800078e00ff */
[--C-:B------:R-:W-:Y:S01]  /*4ba0*/  @!P6 IMAD.IADD R53, R53, 0x1, -R2.reuse ;  /* 0x000000013535e824 */ /* 0x100fe200078e0a02 */
[C---:B------:R-:W-:Y:S01]  /*4bb0*/  ISETP.GT.U32.AND P6, PT, R2.reuse, R57, PT ;  /* 0x000000390200720c */ /* 0x040fe20003fc4070 */
[----:B------:R-:W-:Y:S01]  /*4bc0*/  @!P5 IMAD.IADD R55, R55, 0x1, -R2 ;  /* 0x000000013737d824 */ /* 0x000fe200078e0a02 */
[C---:B------:R-:W-:Y:S01]  /*4bd0*/  ISETP.GT.U32.AND P5, PT, R2.reuse, R54, PT ;  /* 0x000000360200720c */ /* 0x040fe20003fa4070 */
[----:B------:R-:W-:Y:S01]  /*4be0*/  VIADD R242, R3, 0xc1 ;  /* 0x000000c103f27836 */ /* 0x000fe20000000000 */
[----:B------:R-:W-:Y:S01]  /*4bf0*/  IADD3 R5, -R5, RZ, RZ ;  /* 0x000000ff05057210 */ /* 0x000fe20007ffe1ff */
[----:B------:R-:W-:Y:S02]  /*4c00*/  IMAD R58, R2, R6, R58 ;  /* 0x00000006023a7224 */ /* 0x000fe400078e023a */
[----:B------:R-:W-:Y:S01]  /*4c10*/  @!P4 IMAD.IADD R56, R56, 0x1, -R2 ;  /* 0x000000013838c824 */ /* 0x000fe200078e0a02 */
[----:B------:R-:W-:Y:S01]  /*4c20*/  IABS R60, R242 ;  /* 0x000000f2003c7213 */ /* 0x000fe20000000000 */
[----:B------:R-:W-:Y:S01]  /*4c30*/  @!P0 IMAD.MOV R53, RZ, RZ, -R53 ;  /* 0x000000ffff358224 */ /* 0x000fe200078e0a35 */
[C---:B------:R-:W-:Y:S01]  /*4c40*/  ISETP.GT.U32.AND P4, PT, R2.reuse, R55, PT ;  /* 0x000000370200720c */ /* 0x040fe20003f84070 */
[C---:B------:R-:W-:Y:S01]  /*4c50*/  IMAD R59, R2.reuse, R5, R59 ;  /* 0x00000005023b7224 */ /* 0x040fe200078e023b */
[----:B------:R-:W-:Y:S01]  /*4c60*/  ISETP.GT.U32.AND P0, PT, R2, R58, PT ;  /* 0x0000003a0200720c */ /* 0x000fe20003f04070 */
        /* <DEDUP_REMOVED lines=89> */
[----:B------:R-:W-:Y:S01]  /*5200*/  @!P1 IADD3 R65, R65, -R2, RZ ;  /* 0x8000000241419210 */ /* 0x000fe20007ffe0ff */
[----:B------:R-:W-:Y:S01]  /*5210*/  @!P6 IMAD.IADD R64, R64, 0x1, -R2 ;  /* 0x000000014040e824 */ /* 0x000fe200078e0a02 */
[----:B------:R-:W-:Y:S01]  /*5220*/  IABS R68, R243 ;  /* 0x000000f300447213 */ /* 0x000fe20000000000 */
[----:B------:R-:W-:Y:S01]  /*5230*/  VIADD R237, R3, 0xb8 ;  /* 0x000000b803ed7836 */ /* 0x000fe20000000000 */
[----:B------:R-:W-:Y:S01]  /*5240*/  ISETP.GT.U32.AND P6, PT, R2, R66, PT ;  /* 0x000000420200720c */ /* 0x000fe20003fc4070 */
[----:B------:R-:W-:Y:S01]  /*5250*/  IMAD.HI.U32 R4, R0, R67, RZ ;  /* 0x0000004300047227 */ /* 0x000fe200078e00ff */
[----:B------:R-:W-:-:S02]  /*5260*/  ISETP.GT.U32.AND P1, PT, R2, R64, PT ;  /* 0x000000400200720c */ /* 0x000fc40003f24070 */
[----:B------:R-:W-:Y:S01]  /*5270*/  IABS R69, R237 ;  /* 0x000000ed00457213 */ /* 0x000fe20000000000 */
[----:B------:R-:W-:Y:S01]  /*5280*/  IMAD.MOV R4, RZ, RZ, -R4 ;  /* 0x000000ffff047224 */ /* 0x000fe200078e0a04 */
[----:B------:R-:W-:Y:S01]  /*5290*/  ISETP.GE.AND P5, PT, R242, RZ, PT ;  /* 0x000000fff200720c */ /* 0x000fe20003fa6270 */
[----:B------:R-:W-:-:S04]  /*52a0*/  IMAD.HI.U32 R6, R0, R68, RZ ;  /* 0x0000004400067227 */ /* 0x000fc800078e00ff */
[----:B------:R-:W-:Y:S01]  /*52b0*/  @!P4 IMAD.MOV R63, RZ, RZ, -R63 ;  /* 0x000000ffff3fc224 */ /* 0x000fe200078e0a3f */
[C---:B------:R-:W-:Y:S01]  /*52c0*/  ISETP.GT.U32.AND P4, PT, R2.reuse, R65, PT ;  /* 0x000000410200720c */ /* 0x040fe20003f84070 */
[----:B------:R-:W-:Y:S02]  /*52d0*/  VIADD R238, R3, 0xb7 ;  /* 0x000000b703ee7836 */ /* 0x000fe40000000000 */
[----:B------:R-:W-:Y:S02]  /*52e0*/  IMAD R67, R2, R4, R67 ;  /* 0x0000000402437224 */ /* 0x000fe400078e0243 */
[----:B------:R-:W-:Y:S01]  /*52f0*/  IMAD.MOV R6, RZ, RZ, -R6 ;  /* 0x000000ffff067224 */ /* 0x000fe200078e0a06 */
[----:B------:R-:W-:Y:S01]  /*5300*/  IABS R70, R238 ;  /* 0x000000ee00467213 */ /* 0x000fe20000000000 */
        /* <DEDUP_REMOVED lines=9> */
[C---:B------:R-:W-:Y:S01]  /*53a0*/  ISETP.GT.U32.AND P2, PT, R2.reuse, R68, PT ;  /* 0x000000440200720c */ /* 0x040fe20003f44070 */
[----:B------:R-:W-:Y:S01]  /*53b0*/  IMAD R69, R2, R5, R69 ;  /* 0x0000000502457224 */ /* 0x000fe200078e0245 */
[----:B------:R-:W-:Y:S01]  /*53c0*/  IABS R71, R239 ;  /* 0x000000ef00477213 */ /* 0x000fe20000000000 */
[----:B------:R-:W-:-:S04]  /*53d0*/  IMAD.HI.U32 R4, R0, R70, RZ ;  /* 0x0000004600047227 */ /* 0x000fc800078e00ff */
[----:B------:R-:W-:Y:S01]  /*53e0*/  @!P4 IMAD.IADD R65, R65, 0x1, -R2 ;  /* 0x000000014141c824 */ /* 0x000fe200078e0a02 */
[----:B------:R-:W-:Y:S01]  /*53f0*/  ISETP.GT.U32.AND P4, PT, R2, R69, PT ;  /* 0x000000450200720c */ /* 0x000fe20003f84070 */
[----:B------:R-:W-:Y:S02]  /*5400*/  IMAD.MOV R4, RZ, RZ, -R4 ;  /* 0x000000ffff047224 */ /* 0x000fe400078e0a04 */
[----:B------:R-:W-:Y:S02]  /*5410*/  VIADD R241, R3, 0xb5 ;  /* 0x000000b503f17836 */ /* 0x000fe40000000000 */
[----:B------:R-:W-:-:S03]  /*5420*/  IMAD.HI.U32 R6, R0, R71, RZ ;  /* 0x0000004700067227 */ /* 0x000fc600078e00ff */
[----:B------:R-:W-:Y:S01]  /*5430*/  IABS R72, R241 ;  /* 0x000000f100487213 */ /* 0x000fe20000000000 */
        /* <DEDUP_REMOVED lines=9> */
[----:B------:R-:W-:Y:S02]  /*54d0*/  IMAD R71, R2, R6, R71 ;  /* 0x0000000602477224 */ /* 0x000fe400078e0247 */
[----:B------:R-:W-:Y:S01]  /*54e0*/  IMAD.HI.U32 R5, R0, R72, RZ ;  /* 0x0000004800057227 */ /* 0x000fe200078e00ff */
[----:B------:R-:W-:-:S03]  /*54f0*/  IABS R73, R242 ;  /* 0x000000f200497213 */ /* 0x000fc60000000000 */
[----:B------:R-:W-:Y:S01]  /*5500*/  @!P4 IMAD.IADD R69, R69, 0x1, -R2 ;  /* 0x000000014545c824 */ /* 0x000fe200078e0a02 */
[C---:B------:R-:W-:Y:S01]  /*5510*/  ISETP.GT.U32.AND P4, PT, R2.reuse, R68, PT ;  /* 0x000000440200720c */ /* 0x040fe20003f84070 */
[----:B------:R-:W-:Y:S01]  /*5520*/  @!P0 IMAD.MOV R66, RZ, RZ, -R66 ;  /* 0x000000ffff428224 */ /* 0x000fe200078e0a42 */
[C---:B------:R-:W-:Y:S01]  /*5530*/  ISETP.GT.U32.AND P0, PT, R2.reuse, R71, PT ;  /* 0x000000470200720c */ /* 0x040fe20003f04070 */
[----:B------:R-:W-:Y:S02]  /*5540*/  IMAD.MOV R5, RZ, RZ, -R5 ;  /* 0x000000ffff057224 */ /* 0x000fe400078e0a05 */
[----:B------:R-:W-:Y:S02]  /*5550*/  VIADD R240, R3, 0xb3 ;  /* 0x000000b303f07836 */ /* 0x000fe40000000000 */
[----:B------:R-:W-:Y:S02]  /*5560*/  IMAD R72, R2, R5, R72 ;  /* 0x0000000502487224 */ /* 0x000fe400078e0248 */
[----:B------:R-:W-:Y:S01]  /*5570*/  IMAD.HI.U32 R4, R0, R73, RZ ;  /* 0x0000004900047227 */ /* 0x000fe200078e00ff */
[----:B------:R-:W-:-:S03]  /*5580*/  IABS R74, R240 ;  /* 0x000000f0004a7213 */ /* 0x000fc60000000000 */
        /* <DEDUP_REMOVED lines=28> */
[C---:B------:R-:W-:Y:S01]  /*5750*/  IMAD R75, R2.reuse, R4, R75 ;  /* 0x00000004024b7224 */ /* 0x040fe200078e024b */
[----:B------:R-:W-:Y:S01]  /*5760*/  IABS R5, R241 ;  /* 0x000000f100057213 */ /* 0x000fe20000000000 */
[----:B------:R-:W-:Y:S01]  /*5770*/  @!P1 IMAD.MOV R68, RZ, RZ, -R68 ;  /* 0x000000ffff449224 */ /* 0x000fe200078e0a44 */
[C---:B------:R-:W-:Y:S01]  /*5780*/  ISETP.GT.U32.AND P1, PT, R2.reuse, R72, PT ;  /* 0x000000480200720c */ /* 0x040fe20003f24070 */
[----:B------:R-:W-:Y:S01]  /*5790*/  @!P5 IMAD.IADD R71, R71, 0x1, -R2 ;  /* 0x000000014747d824 */ /* 0x000fe200078e0a02 */
[----:B------:R-:W-:Y:S01]  /*57a0*/  ISETP.GT.U32.AND P5, PT, R2, R75, PT ;  /* 0x0000004b0200720c */ /* 0x000fe20003fa4070 */
[----:B------:R-:W-:-:S04]  /*57b0*/  IMAD.HI.U32 R4, R0, R5, RZ ;  /* 0x0000000500047227 */ /* 0x000fc800078e00ff */
        /* <DEDUP_REMOVED lines=27> */
[----:B------:R-:W-:Y:S01]  /*5970*/  IMAD.HI.U32 R4, R0, R77, RZ ;  /* 0x0000004d00047227 */ /* 0x000fe200078e00ff */
[----:B------:R-:W-:-:S02]  /*5980*/  @!P1 IADD3 R74, -R74, RZ, RZ ;  /* 0x000000ff4a4a9210 */ /* 0x000fc40007ffe1ff */
[----:B------:R-:W-:Y:S01]  /*5990*/  ISETP.GT.U32.AND P1, PT, R2, R76, PT ;  /* 0x0000004c0200720c */ /* 0x000fe20003f24070 */
[----:B------:R-:W-:-:S04]  /*59a0*/  IMAD.HI.U32 R5, R0, R78, RZ ;  /* 0x0000004e00057227 */ /* 0x000fc800078e00ff */
[----:B------:R-:W-:Y:S02]  /*59b0*/  IMAD.MOV R4, RZ, RZ, -R4 ;  /* 0x000000ffff047224 */ /* 0x000fe400078e0a04 */
[----:B------:R-:W-:Y:S02]  /*59c0*/  VIADD R243, R3, 0xae ;  /* 0x000000ae03f37836 */ /* 0x000fe40000000000 */
[----:B------:R-:W-:Y:S02]  /*59d0*/  IMAD.MOV R5, RZ, RZ, -R5 ;  /* 0x000000ffff057224 */ /* 0x000fe400078e0a05 */
[C---:B------:R-:W-:Y:S01]  /*59e0*/  IMAD R77, R2.reuse, R4, R77 ;  /* 0x00000004024d7224 */ /* 0x040fe200078e024d */
[----:B------:R-:W-:Y:S01]  /*59f0*/  IABS R79, R243 ;  /* 0x000000f3004f7213 */ /* 0x000fe20000000000 */
[----:B------:R-:W-:Y:S01]  /*5a00*/  @!P0 IMAD.IADD R75, R75, 0x1, -R2 ;  /* 0x000000014b4b8824 */ /* 0x000fe200078e0a02 */
[----:B------:R-:W-:Y:S01]  /*5a10*/  ISETP.GE.AND P0, PT, R243, RZ, PT ;  /* 0x000000fff300720c */ /* 0x000fe20003f06270 */
[----:B------:R-:W-:-:S02]  /*5a20*/  IMAD R78, R2, R5, R78 ;  /* 0x00000005024e7224 */ /* 0x000fc400078e024e */
[----:B------:R-:W-:Y:S01]  /*5a30*/  @!P6 IMAD.MOV R75, RZ, RZ, -R75 ;  /* 0x000000ffff4be224 */ /* 0x000fe200078e0a4b */
[----:B------:R-:W-:Y:S01]  /*5a40*/  ISETP.GT.U32.AND P6, PT, R2, R77, PT ;  /* 0x0000004d0200720c */ /* 0x000fe20003fc4070 */
[----:B------:R-:W-:Y:S01]  /*5a50*/  @!P1 IMAD.IADD R76, R76, 0x1, -R2 ;  /* 0x000000014c4c9824 */ /* 0x000fe200078e0a02 */
[----:B------:R-:W-:Y:S01]  /*5a60*/  ISETP.GT.U32.AND P1, PT, R2, R78, PT ;  /* 0x0000004e0200720c */ /* 0x000fe20003f24070 */
[----:B------:R-:W-:-:S04]  /*5a70*/  IMAD.HI.U32 R5, R0, R79, RZ ;  /* 0x0000004f00057227 */ /* 0x000fc800078e00ff */
[----:B------:R-:W-:Y:S01]  /*5a80*/  @!P3 IMAD.MOV R73, RZ, RZ, -R73 ;  /* 0x000000ffff49b224 */ /* 0x000fe200078e0a49 */
[----:B------:R-:W-:Y:S01]  /*5a90*/  ISETP.GE.AND P3, PT, R242, RZ, PT ;  /* 0x000000fff200720c */ /* 0x000fe20003f66270 */
[----:B------:R-:W-:Y:S02]  /*5aa0*/  IMAD.MOV R5, RZ, RZ, -R5 ;  /* 0x000000ffff057224 */ /* 0x000fe400078e0a05 */
[C---:B------:R-:W-:Y:S02]  /*5ab0*/  VIADD R242, R3.reuse, 0xad ;  /* 0x000000ad03f27836 */ /* 0x040fe40000000000 */
[C---:B------:R-:W-:Y:S02]  /*5ac0*/  IMAD R79, R2.reuse, R5, R79 ;  /* 0x00000005024f7224 */ /* 0x040fe400078e024f */
[----:B------:R-:W-:Y:S01]  /*5ad0*/  VIADD R243, R3, 0xac ;  /* 0x000000ac03f37836 */ /* 0x000fe20000000000 */
[----:B------:R-:W-:Y:S01]  /*5ae0*/  IABS R80, R242 ;  /* 0x000000f200507213 */ /* 0x000fe20000000000 */
[--C-:B------:R-:W-:Y:S01]  /*5af0*/  @!P6 IMAD.IADD R77, R77, 0x1, -R2.reuse ;  /* 0x000000014d4de824 */ /* 0x100fe200078e0a02 */
[----:B------:R-:W-:Y:S01]  /*5b00*/  ISETP.GT.U32.AND P6, PT, R2, R79, PT ;  /* 0x0000004f0200720c */ /* 0x000fe20003fc4070 */
[----:B------:R-:W-:Y:S01]  /*5b10*/  @!P1 IMAD.IADD R78, R78, 0x1, -R2 ;  /* 0x000000014e4e9824 */ /* 0x000fe200078e0a02 */
[----:B------:R-:W-:Y:S01]  /*5b20*/  IABS R81, R243 ;  /* 0x000000f300517213 */ /* 0x000fe20000000000 */
[----:B------:R-:W-:Y:S01]  /*5b30*/  IMAD.HI.U32 R4, R0, R80, RZ ;  /* 0x0000005000047227 */ /* 0x000fe200078e00ff */
[----:B------:R-:W-:-:S02]  /*5b40*/  ISETP.GT.U32.AND P1, PT, R2, R77, PT ;  /* 0x0000004d0200720c */ /* 0x000fc40003f24070 */
[----:B------:R-:W-:Y:S01]  /*5b50*/  ISETP.GE.AND P2, PT, R242, RZ, PT ;  /* 0x000000fff200720c */ /* 0x000fe20003f46270 */
[----:B------:R-:W-:Y:S02]  /*5b60*/  VIADD R237, R3, 0xab ;  /* 0x000000ab03ed7836 */ /* 0x000fe40000000000 */
[----:B------:R-:W-:Y:S02]  /*5b70*/  IMAD.MOV R4, RZ, RZ, -R4 ;  /* 0x000000ffff047224 */ /* 0x000fe400078e0a04 */
[----:B------:R-:W-:Y:S01]  /*5b80*/  IMAD.HI.U32 R6, R0, R81, RZ ;  /* 0x0000005100067227 */ /* 0x000fe200078e00ff */
[----:B------:R-:W-:-:S03]  /*5b90*/  IABS R82, R237 ;  /* 0x000000ed00527213 */ /* 0x000fc60000000000 */
[----:B------:R-:W-:Y:S02]  /*5ba0*/  VIADD R238, R3, 0xaa ;  /* 0x000000aa03ee7836 */ /* 0x000fe40000000000 */
[C---:B------:R-:W-:Y:S02]  /*5bb0*/  IMAD R80, R2.reuse, R4, R80 ;  /* 0x0000000402507224 */ /* 0x040fe400078e0250 */
[----:B------:R-:W-:Y:S01]  /*5bc0*/  IMAD.MOV R6, RZ, RZ, -R6 ;  /* 0x000000ffff067224 */ /* 0x000fe200078e0a06 */
[----:B------:R-:W-:Y:S01]  /*5bd0*/  IABS R83, R238 ;  /* 0x000000ee00537213 */ /* 0x000fe20000000000 */
[----:B------:R-:W-:Y:S01]  /*5be0*/  @!P4 IMAD.MOV R76, RZ, RZ, -R76 ;  /* 0x000000ffff4cc224 */ /* 0x000fe200078e0a4c */
[----:B------:R-:W-:Y:S01]  /*5bf0*/  ISETP.GT.U32.AND P4, PT, R2, R78, PT ;  /* 0x0000004e0200720c */ /* 0x000fe20003f84070 */
[----:B------:R-:W-:Y:S02]  /*5c00*/  @!P6 IMAD.IADD R79, R79, 0x1, -R2 ;  /* 0x000000014f4fe824 */ /* 0x000fe400078e0a02 */
[----:B------:R-:W-:-:S03]  /*5c10*/  IMAD.HI.U32 R5, R0, R82, RZ ;  /* 0x0000005200057227 */ /* 0x000fc600078e00ff */
[C---:B------:R-:W-:Y:S01]  /*5c20*/  ISETP.GT.U32.AND P6, PT, R2.reuse, R79, PT ;  /* 0x0000004f0200720c */ /* 0x040fe20003fc4070 */
[C---:B------:R-:W-:Y:S02]  /*5c30*/  IMAD R81, R2.reuse, R6, R81 ;  /* 0x0000000602517224 */ /* 0x040fe400078e0251 */
[----:B------:R-:W-:Y:S01]  /*5c40*/  @!P1 IMAD.IADD R77, R77, 0x1, -R2 ;  /* 0x000000014d4d9824 */ /* 0x000fe200078e0a02 */
[C---:B------:R-:W-:Y:S01]  /*5c50*/  ISETP.GT.U32.AND P1, PT, R2.reuse, R80, PT ;  /* 0x000000500200720c */ /* 0x040fe20003f24070 */
[----:B------:R-:W-:Y:S02]  /*5c60*/  IMAD.MOV R5, RZ, RZ, -R5 ;  /* 0x000000ffff057224 */ /* 0x000fe400078e0a05 */
        /* <DEDUP_REMOVED lines=9> */
[C---:B------:R-:W-:Y:S01]  /*5d00*/  ISETP.GT.U32.AND P4, PT, R2.reuse, R82, PT ;  /* 0x000000520200720c */ /* 0x040fe20003f84070 */
[----:B------:R-:W-:Y:S01]  /*5d10*/  IMAD R83, R2, R4, R83 ;  /* 0x0000000402537224 */ /* 0x000fe200078e0253 */
[----:B------:R-:W-:Y:S01]  /*5d20*/  IABS R85, R241 ;  /* 0x000000f100557213 */ /* 0x000fe20000000000 */
[----:B------:R-:W-:-:S04]  /*5d30*/  IMAD.HI.U32 R6, R0, R84, RZ ;  /* 0x0000005400067227 */ /* 0x000fc800078e00ff */
[--C-:B------:R-:W-:Y:S01]  /*5d40*/  @!P1 IMAD.IADD R80, R80, 0x1, -R2.reuse ;  /* 0x0000000150509824 */ /* 0x100fe200078e0a02 */
[----:B------:R-:W-:Y:S01]  /*5d50*/  ISETP.GE.AND P1, PT, R243, RZ, PT ;  /* 0x000000fff300720c */ /* 0x000fe20003f26270 */
[----:B------:R-:W-:Y:S01]  /*5d60*/  @!P6 IMAD.IADD R79, R79, 0x1, -R2 ;  /* 0x000000014f4fe824 */ /* 0x000fe200078e0a02 */
[C---:B------:R-:W-:Y:S01]  /*5d70*/  ISETP.GT.U32.AND P6, PT, R2.reuse, R83, PT ;  /* 0x000000530200720c */ /* 0x040fe20003fc4070 */
[----:B------:R-:W-:Y:S02]  /*5d80*/  IMAD.MOV R6, RZ, RZ, -R6 ;  /* 0x000000ffff067224 */ /* 0x000fe400078e0a06 */
[----:B------:R-:W-:Y:S01]  /*5d90*/  @!P3 IMAD.IADD R81, R81, 0x1, -R2 ;  /* 0x000000015151b824 */ /* 0x000fe200078e0a02 */
[----:B------:R-:W-:Y:S01]  /*5da0*/  ISETP.GT.U32.AND P3, PT, R2, R80, PT ;  /* 0x000000500200720c */ /* 0x000fe20003f64070 */
[----:B------:R-:W-:-:S04]  /*5db0*/  IMAD.HI.U32 R5, R0, R85, RZ ;  /* 0x0000005500057227 */ /* 0x000fc800078e00ff */
[----:B------:R-:W-:Y:S02]  /*5dc0*/  VIADD R242, R3, 0xa7 ;  /* 0x000000a703f27836 */ /* 0x000fe40000000000 */
[----:B------:R-:W-:Y:S02]  /*5dd0*/  IMAD R84, R2, R6, R84 ;  /* 0x0000000602547224 */ /* 0x000fe400078e0254 */
[----:B------:R-:W-:Y:S01]  /*5de0*/  IMAD.MOV R5, RZ, RZ, -R5 ;  /* 0x000000ffff057224 */ /* 0x000fe200078e0a05 */
[----:B------:R-:W-:Y:S01]  /*5df0*/  IABS R86, R242 ;  /* 0x000000f200567213 */ /* 0x000fe20000000000 */
[----:B------:R-:W-:Y:S01]  /*5e00*/  @!P4 IMAD.IADD R82, R82, 0x1, -R2 ;  /* 0x000000015252c824 */ /* 0x000fe200078e0a02 */
[C---:B------:R-:W-:Y:S01]  /*5e10*/  ISETP.GT.U32.AND P4, PT, R2.reuse, R81, PT ;  /* 0x000000510200720c */ /* 0x040fe20003f84070 */
[----:B------:R-:W-:Y:S01]  /*5e20*/  @!P0 IMAD.MOV R79, RZ, RZ, -R79 ;  /* 0x000000ffff4f8224 */ /* 0x000fe200078e0a4f */
[C---:B------:R-:W-:Y:S01]  /*5e30*/  ISETP.GT.U32.AND P0, PT, R2.reuse, R84, PT ;  /* 0x000000540200720c */ /* 0x040fe20003f04070 */
[----:B------:R-:W-:-:S02]  /*5e40*/  IMAD R85, R2, R5, R85 ;  /* 0x0000000502557224 */ /* 0x000fc400078e0255 */
[----:B------:R-:W-:Y:S01]  /*5e50*/  @!P6 IMAD.IADD R83, R83, 0x1, -R2 ;  /* 0x000000015353e824 */ /* 0x000fe200078e0a02 */
[----:B------:R-:W-:Y:S01]  /*5e60*/  ISETP.GT.U32.AND P6, PT, R2, R82, PT ;  /* 0x000000520200720c */ /* 0x000fe20003fc4070 */
[----:B------:R-:W-:Y:S02]  /*5e70*/  VIADD R240, R3, 0xa6 ;  /* 0x000000a603f07836 */ /* 0x000fe40000000000 */
[----:B------:R-:W-:-:S03]  /*5e80*/  IMAD.HI.U32 R4, R0, R86, RZ ;  /* 0x0000005600047227 */ /* 0x000fc600078e00ff */
[----:B------:R-:W-:Y:S01]  /*5e90*/  IABS R87, R240 ;  /* 0x000000f000577213 */ /* 0x000fe20000000000 */
        /* <DEDUP_REMOVED lines=12> */
[C---:B------:R-:W-:Y:S01]  /*5f60*/  ISETP.GT.U32.AND P5, PT, R2.reuse, R83, PT ;  /* 0x000000530200720c */ /* 0x040fe20003fa4070 */
[----:B------:R-:W-:Y:S01]  /*5f70*/  @!P2 IMAD.MOV R80, RZ, RZ, -R80 ;  /* 0x000000ffff50a224 */ /* 0x000fe200078e0a50 */
[----:B------:R-:W-:Y:S01]  /*5f80*/  ISETP.GT.U32.AND P2, PT, R2, R84, PT ;  /* 0x000000540200720c */ /* 0x000fe20003f44070 */
[----:B------:R-:W-:Y:S01]  /*5f90*/  @!P6 IMAD.IADD R82, R82, 0x1, -R2 ;  /* 0x000000015252e824 */ /* 0x000fe200078e0a02 */
[----:B------:R-:W-:Y:S01]  /*5fa0*/  ISETP.GT.U32.AND P6, PT, R2, R86, PT ;  /* 0x000000560200720c */ /* 0x000fe20003fc4070 */
[----:B------:R-:W-:Y:S02]  /*5fb0*/  IMAD.MOV R5, RZ, RZ, -R4 ;  /* 0x000000ffff057224 */ /* 0x000fe400078e0a04 */
[----:B------:R-:W-:-:S04]  /*5fc0*/  IMAD.HI.U32 R4, R0, R88, RZ ;  /* 0x0000005800047227 */ /* 0x000fc800078e00ff */
[----:B------:R-:W-:Y:S01]  /*5fd0*/  @!P3 IMAD.IADD R85, R85, 0x1, -R2 ;  /* 0x000000015555b824 */ /* 0x000fe200078e0a02 */
[----:B------:R-:W-:Y:S01]  /*5fe0*/  ISETP.GE.AND P3, PT, R241, RZ, PT ;  /* 0x000000fff100720c */ /* 0x000fe20003f66270 */
[----:B------:R-:W-:Y:S02]  /*5ff0*/  VIADD R241, R3, 0xa4 ;  /* 0x000000a403f17836 */ /* 0x000fe40000000000 */
[C---:B------:R-:W-:Y:S02]  /*6000*/  IMAD R87, R2.reuse, R5, R87 ;  /* 0x0000000502577224 */ /* 0x040fe400078e0257 */
[----:B------:R-:W-:Y:S01]  /*6010*/  IMAD.MOV R4, RZ, RZ, -R4 ;  /* 0x000000ffff047224 */ /* 0x000fe200078e0a04 */
[----:B------:R-:W-:Y:S01]  /*6020*/  IABS R5, R241 ;  /* 0x000000f100057213 */ /* 0x000fe20000000000 */
[----:B------:R-:W-:Y:S01]  /*6030*/  @!P1 IMAD.MOV R81, RZ, RZ, -R81 ;  /* 0x000000ffff519224 */ /* 0x000fe200078e0a51 */
[C---:B------:R-:W-:Y:S01]  /*6040*/  ISETP.GT.U32.AND P1, PT, R2.reuse, R85, PT ;  /* 0x000000550200720c */ /* 0x040fe20003f24070 */
[----:B------:R-:W-:Y:S01]  /*6050*/  @!P4 IMAD.MOV R82, RZ, RZ, -R82 ;  /* 0x000000ffff52c224 */ /* 0x000fe200078e0a52 */
[C---:B------:R-:W-:Y:S01]  /*6060*/  ISETP.GT.U32.AND P4, PT, R2.reuse, R87, PT ;  /* 0x000000570200720c */ /* 0x040fe20003f84070 */
[----:B------:R-:W-:-:S02]  /*6070*/  IMAD R88, R2, R4, R88 ;  /* 0x0000000402587224 */ /* 0x000fc400078e0258 */
[--C-:B------:R-:W-:Y:S01]  /*6080*/  @!P5 IMAD.IADD R83, R83, 0x1, -R2.reuse ;  /* 0x000000015353d824 */ /* 0x100fe200078e0a02 */
[----:B------:R-:W-:Y:S01]  /*6090*/  ISETP.GE.AND P5, PT, R238, RZ, PT ;  /* 0x000000ffee00720c */ /* 0x000fe20003fa6270 */
[----:B------:R-:W-:Y:S01]  /*60a0*/  @!P2 IMAD.IADD R84, R84, 0x1, -R2 ;  /* 0x000000015454a824 */ /* 0x000fe200078e0a02 */
[----:B------:R-:W-:Y:S01]  /*60b0*/  ISETP.GT.U32.AND P2, PT, R2, R88, PT ;  /* 0x000000580200720c */ /* 0x000fe20003f44070 */
[----:B------:R-:W-:-:S03]  /*60c0*/  IMAD.HI.U32 R4, R0, R5, RZ ;  /* 0x0000000500047227 */ /* 0x000fc600078e00ff */
[----:B------:R-:W-:Y:S01]  /*60d0*/  @!P0 IADD3 R84, -R84, RZ, RZ ;  /* 0x000000ff54548210 */ /* 0x000fe20007ffe1ff */
[----:B------:R-:W-:Y:S02]  /*60e0*/  @!P6 IMAD.IADD R86, R86, 0x1, -R2 ;  /* 0x000000015656e824 */ /* 0x000fe400078e0a02 */
[----:B------:R-:W-:Y:S02]  /*60f0*/  IMAD.MOV R4, RZ, RZ, -R4 ;  /* 0x000000ffff047224 */ /* 0x000fe400078e0a04 */
[--C-:B------:R-:W-:Y:S01]  /*6100*/  @!P1 IMAD.IADD R85, R85, 0x1, -R2.reuse ;  /* 0x0000000155559824 */ /* 0x100fe200078e0a02 */
[C---:B------:R-:W-:Y:S01]  /*6110*/  ISETP.GT.U32.AND P6, PT, R2.reuse, R86, PT ;  /* 0x000000560200720c */ /* 0x040fe20003fc4070 */
[----:B------:R-:W-:Y:S01]  /*6120*/  IMAD R89, R2, R4, R5 ;  /* 0x0000000402597224 */ /* 0x000fe200078e0205 */
[----:B------:R-:W-:Y:S01]  /*6130*/  ISETP.GE.AND P1, PT, R240, RZ, PT ;  /* 0x000000fff000720c */ /* 0x000fe20003f26270 */
[--C-:B------:R-:W-:Y:S01]  /*6140*/  @!P4 IMAD.IADD R87, R87, 0x1, -R2.reuse ;  /* 0x000000015757c824 */ /* 0x100fe200078e0a02 */
[----:B------:R-:W-:Y:S01]  /*6150*/  ISETP.GE.AND P4, PT, R241, RZ, PT ;  /* 0x000000fff100720c */ /* 0x000fe20003f86270 */
[----:B------:R-:W-:Y:S01]  /*6160*/  @!P3 IMAD.MOV R85, RZ, RZ, -R85 ;  /* 0x000000ffff55b224 */ /* 0x000fe200078e0a55 */
[----:B------:R-:W-:Y:S01]  /*6170*/  ISETP.GT.U32.AND P3, PT, R2, R89, PT ;  /* 0x000000590200720c */ /* 0x000fe20003f64070 */
[----:B------:R-:W-:Y:S01]  /*6180*/  @!P5 IMAD.MOV R83, RZ, RZ, -R83 ;  /* 0x000000ffff53d224 */ /* 0x000fe200078e0a53 */
[----:B------:R-:W-:Y:S01]  /*6190*/  ISETP.GE.AND P5, PT, R242, RZ, PT ;  /* 0x000000fff200720c */ /* 0x000fe20003fa6270 */
[----:B------:R-:W-:Y:S01]  /*61a0*/  @!P2 IMAD.IADD R88, R88, 0x1, -R2 ;  /* 0x000000015858a824 */ /* 0x000fe200078e0a02 */
[----:B------:R-:W-:Y:S01]  /*61b0*/  ISETP.GT.U32.AND P2, PT, R2, R87, PT ;  /* 0x000000570200720c */ /* 0x000fe20003f44070 */
[----:B------:R-:W-:-:S02]  /*61c0*/  VIADD R242, R3, 0xa3 ;  /* 0x000000a303f27836 */ /* 0x000fc40000000000 */
[--C-:B------:R-:W-:Y:S01]  /*61d0*/  @!P6 IMAD.IADD R86, R86, 0x1, -R2.reuse ;  /* 0x000000015656e824 */ /* 0x100fe200078e0a02 */
[----:B------:R-:W-:Y:S01]  /*61e0*/  ISETP.GE.AND P6, PT, R243, RZ, PT ;  /* 0x000000fff300720c */ /* 0x000fe20003fc6270 */
[C---:B------:R-:W-:Y:S01]  /*61f0*/  VIADD R243, R3.reuse, 0xa2 ;  /* 0x000000a203f37836 */ /* 0x040fe20000000000 */
[----:B------:R-:W-:Y:S01]  /*6200*/  IABS R90, R242 ;  /* 0x000000f2005a7213 */ /* 0x000fe20000000000 */
[----:B------:R-:W-:Y:S01]  /*6210*/  VIADD R241, R3, 0x9f ;  /* 0x0000009f03f17836 */ /* 0x000fe20000000000 */
[----:B------:R-:W-:Y:S01]  /*6220*/  ISETP.GT.U32.AND P0, PT, R2, R88, PT ;  /* 0x000000580200720c */ /* 0x000fe20003f04070 */
[--C-:B------:R-:W-:Y:S01]  /*6230*/  @!P3 IMAD.IADD R89, R89, 0x1, -R2.reuse ;  /* 0x000000015959b824 */ /* 0x100fe200078e0a02 */
[----:B------:R-:W-:Y:S01]  /*6240*/  IABS R91, R243 ;  /* 0x000000f3005b7213 */ /* 0x000fe20000000000 */
[----:B------:R-:W-:Y:S01]  /*6250*/  IMAD.HI.U32 R4, R0, R90, RZ ;  /* 0x0000005a00047227 */ /* 0x000fe200078e00ff */
[----:B------:R-:W-:Y:S02]  /*6260*/  IABS R94, R241 ;  /* 0x000000f1005e7213 */ /* 0x000fe40000000000 */
[----:B------:R-:W-:Y:S01]  /*6270*/  ISETP.GT.U32.AND P3, PT, R2, R89, PT ;  /* 0x000000590200720c */ /* 0x000fe20003f64070 */
[----:B------:R-:W-:Y:S01]  /*6280*/  @!P2 IMAD.IADD R87, R87, 0x1, -R2 ;  /* 0x000000015757a824 */ /* 0x000fe200078e0a02 */
[----:B------:R-:W-:Y:S01]  /*6290*/  ISETP.GE.AND P2, PT, R243, RZ, PT ;  /* 0x000000fff300720c */ /* 0x000fe20003f46270 */
[----:B------:R-:W-:-:S02]  /*62a0*/  IMAD.MOV R4, RZ, RZ, -R4 ;  /* 0x000000ffff047224 */ /* 0x000fc400078e0a04 */
[----:B------:R-:W-:Y:S02]  /*62b0*/  VIADD R243, R3, 0xa1 ;  /* 0x000000a103f37836 */ /* 0x000fe40000000000 */
[----:B------:R-:W-:-:S03]  /*62c0*/  IMAD.HI.U32 R5, R0, R91, RZ ;  /* 0x0000005b00057227 */ /* 0x000fc600078e00ff */
[----:B------:R-:W-:Y:S01]  /*62d0*/  IABS R92, R243 ;  /* 0x000000f3005c7213 */ /* 0x000fe20000000000 */
[----:B------:R-:W-:Y:S02]  /*62e0*/  IMAD R90, R2, R4, R90 ;  /* 0x00000004025a7224 */ /* 0x000fe400078e025a */
[----:B------:R-:W-:Y:S01]  /*62f0*/  @!P0 IMAD.IADD R88, R88, 0x1, -R2 ;  /* 0x0000000158588824 */ /* 0x000fe200078e0a02 */
[----:B------:R-:W-:Y:S01]  /*6300*/  ISETP.GE.AND P0, PT, R243, RZ, PT ;  /* 0x000000fff300720c */ /* 0x000fe20003f06270 */
[----:B------:R-:W-:Y:S02]  /*6310*/  IMAD.MOV R5, RZ, RZ, -R5 ;  /* 0x000000ffff057224 */ /* 0x000fe400078e0a05 */
[----:B------:R-:W-:Y:S01]  /*6320*/  @!P6 IMAD.MOV R88, RZ, RZ, -R88 ;  /* 0x000000ffff58e224 */ /* 0x000fe200078e0a58 */
[C---:B------:R-:W-:Y:S01]  /*6330*/  ISETP.GT.U32.AND P6, PT, R2.reuse, R90, PT ;  /* 0x0000005a0200720c */ /* 0x040fe20003fc4070 */
[----:B------:R-:W-:Y:S02]  /*6340*/  IMAD R91, R2, R5, R91 ;  /* 0x00000005025b7224 */ /* 0x000fe400078e025b */
[----:B------:R-:W-:-:S04]  /*6350*/  IMAD.HI.U32 R5, R0, R92, RZ ;  /* 0x0000005c00057227 */ /* 0x000fc800078e00ff */
[----:B------:R-:W-:Y:S02]  /*6360*/  IMAD.MOV R5, RZ, RZ, -R5 ;  /* 0x000000ffff057224 */ /* 0x000fe400078e0a05 */
[----:B------:R-:W-:Y:S01]  /*6370*/  @!P3 IMAD.IADD R89, R89, 0x1, -R2 ;  /* 0x000000015959b824 */ /* 0x000fe200078e0a02 */
[C---:B------:R-:W-:Y:S01]  /*6380*/  ISETP.GT.U32.AND P3, PT, R2.reuse, R91, PT ;  /* 0x0000005b0200720c */ /* 0x040fe20003f64070 */
[----:B------:R-:W-:Y:S02]  /*6390*/  IMAD R92, R2, R5, R92 ;  /* 0x00000005025c7224 */ /* 0x000fe400078e025c */
[----:B------:R-:W-:Y:S02]  /*63a0*/  @!P6 IMAD.IADD R90, R90, 0x1, -R2 ;  /* 0x000000015a5ae824 */ /* 0x000fe400078e0a02 */
[C---:B------:R-:W-:Y:S01]  /*63b0*/  VIADD R243, R3.reuse, 0xa0 ;  /* 0x000000a003f37836 */ /* 0x040fe20000000000 */
[----:B------:R-:W-:Y:S01]  /*63c0*/  ISETP.GT.U32.AND P6, PT, R2, R92, PT ;  /* 0x0000005c0200720c */ /* 0x000fe20003fc4070 */
[----:B------:R-:W-:-:S02]  /*63d0*/  VIADD R237, R3, 0x9e ;  /* 0x0000009e03ed7836 */ /* 0x000fc40000000000 */
[----:B------:R-:W-:Y:S01]  /*63e0*/  @!P5 IMAD.MOV R86, RZ, RZ, -R86 ;  /* 0x000000ffff56d224 */ /* 0x000fe200078e0a56 */
[----:B------:R-:W-:Y:S01]  /*63f0*/  IABS R93, R243 ;  /* 0x000000f3005d7213 */ /* 0x000fe20000000000 */
[----:B------:R-:W-:Y:S01]  /*6400*/  VIADD R238, R3, 0x9d ;  /* 0x0000009d03ee7836 */ /* 0x000fe20000000000 */
[----:B------:R-:W-:Y:S01]  /*6410*/  ISETP.GE.AND P5, PT, R242, RZ, PT ;  /* 0x000000fff200720c */ /* 0x000fe20003fa6270 */
[----:B------:R-:W-:Y:S01]  /*6420*/  @!P3 IMAD.IADD R91, R91, 0x1, -R2 ;  /* 0x000000015b5bb824 */ /* 0x000fe200078e0a02 */
[----:B------:R-:W-:Y:S01]  /*6430*/  ISETP.GT.U32.AND P3, PT, R2, R90, PT ;  /* 0x0000005a0200720c */ /* 0x000fe20003f64070 */
[C---:B------:R-:W-:Y:S01]  /*6440*/  IMAD.HI.U32 R4, R0.reuse, R93, RZ ;  /* 0x0000005d00047227 */ /* 0x040fe200078e00ff */
[----:B------:R-:W-:Y:S02]  /*6450*/  IABS R95, R237 ;  /* 0x000000ed005f7213 */ /* 0x000fe40000000000 */
[----:B------:R-:W-:Y:S01]  /*6460*/  IABS R96, R238 ;  /* 0x000000ee00607213 */ /* 0x000fe20000000000 */
[----:B------:R-:W-:-:S04]  /*6470*/  IMAD.HI.U32 R6, R0, R94, RZ ;  /* 0x0000005e00067227 */ /* 0x000fc800078e00ff */
[----:B------:R-:W-:Y:S02]  /*6480*/  @!P6 IMAD.IADD R92, R92, 0x1, -R2 ;  /* 0x000000015c5ce824 */ /* 0x000fe400078e0a02 */
[----:B------:R-:W-:Y:S01]  /*6490*/  @!P4 IMAD.MOV R89, RZ, RZ, -R89 ;  /* 0x000000ffff59c224 */ /* 0x000fe200078e0a59 */
[C---:B------:R-:W-:Y:S01]  /*64a0*/  ISETP.GT.U32.AND P4, PT, R2.reuse, R91, PT ;  /* 0x0000005b0200720c */ /* 0x040fe20003f84070 */
[----:B------:R-:W-:Y:S01]  /*64b0*/  IMAD.MOV R4, RZ, RZ, -R4 ;  /* 0x000000ffff047224 */ /* 0x000fe200078e0a04 */
[----:B------:R-:W-:Y:S01]  /*64c0*/  ISETP.GT.U32.AND P6, PT, R2, R92, PT ;  /* 0x0000005c0200720c */ /* 0x000fe20003fc4070 */
[----:B------:R-:W-:-:S04]  /*64d0*/  IMAD.HI.U32 R5, R0, R95, RZ ;  /* 0x0000005f00057227 */ /* 0x000fc800078e00ff */
[----:B------:R-:W-:Y:S02]  /*64e0*/  IMAD.MOV R6, RZ, RZ, -R6 ;  /* 0x000000ffff067224 */ /* 0x000fe400078e0a06 */
[----:B------:R-:W-:Y:S02]  /*64f0*/  IMAD R93, R2, R4, R93 ;  /* 0x00000004025d7224 */ /* 0x000fe400078e025d */
[----:B------:R-:W-:-:S04]  /*6500*/  IMAD.HI.U32 R4, R0, R96, RZ ;  /* 0x0000006000047227 */ /* 0x000fc800078e00ff */
[----:B------:R-:W-:Y:S02]  /*6510*/  IMAD.MOV R5, RZ, RZ, -R5 ;  /* 0x000000ffff057224 */ /* 0x000fe400078e0a05 */
[----:B------:R-:W-:Y:S02]  /*6520*/  IMAD R94, R2, R6, R94 ;  /* 0x00000006025e7224 */ /* 0x000fe400078e025e */
[----:B------:R-:W-:Y:S01]  /*6530*/  @!P3 IMAD.IADD R90, R90, 0x1, -R2 ;  /* 0x000000015a5ab824 */ /* 0x000fe200078e0a02 */
[C---:B------:R-:W-:Y:S01]  /*6540*/  ISETP.GT.U32.AND P3, PT, R2.reuse, R93, PT ;  /* 0x0000005d0200720c */ /* 0x040fe20003f64070 */
[----:B------:R-:W-:Y:S02]  /*6550*/  VIADD R239, R3, 0x9c ;  /* 0x0000009c03ef7836 */ /* 0x000fe40000000000 */
[----:B------:R-:W-:Y:S02]  /*6560*/  IMAD.MOV R4, RZ, RZ, -R4 ;  /* 0x000000ffff047224 */ /* 0x000fe400078e0a04 */
[C---:B------:R-:W-:Y:S01]  /*6570*/  IMAD R95, R2.reuse, R5, R95 ;  /* 0x00000005025f7224 */ /* 0x040fe200078e025f */
[----:B------:R-:W-:Y:S01]  /*6580*/  IABS R97, R239 ;  /* 0x000000ef00617213 */ /* 0x000fe20000000000 */
[----:B------:R-:W-:Y:S01]  /*6590*/  @!P5 IMAD.MOV R90, RZ, RZ, -R90 ;  /* 0x000000ffff5ad224 */ /* 0x000fe200078e0a5a */
[C---:B------:R-:W-:Y:S01]  /*65a0*/  ISETP.GT.U32.AND P5, PT, R2.reuse, R94, PT ;  /* 0x0000005e0200720c */ /* 0x040fe20003fa4070 */
[----:B------:R-:W-:-:S02]  /*65b0*/  IMAD R96, R2, R4, R96 ;  /* 0x0000000402607224 */ /* 0x000fc400078e0260 */
[----:B------:R-:W-:Y:S01]  /*65c0*/  @!P4 IMAD.IADD R91, R91, 0x1, -R2 ;  /* 0x000000015b5bc824 */ /* 0x000fe200078e0a02 */
[----:B------:R-:W-:Y:S01]  /*65d0*/  ISETP.GT.U32.AND P4, PT, R2, R95, PT ;  /* 0x0000005f0200720c */ /* 0x000fe20003f84070 */
[----:B------:R-:W-:-:S04]  /*65e0*/  IMAD.HI.U32 R6, R0, R97, RZ ;  /* 0x0000006100067227 */ /* 0x000fc800078e00ff */
[----:B------:R-:W-:Y:S01]  /*65f0*/  @!P6 IMAD.IADD R92, R92, 0x1, -R2 ;  /* 0x000000015c5ce824 */ /* 0x000fe200078e0a02 */
[----:B------:R-:W-:Y:S01]  /*6600*/  ISETP.GT.U32.AND P6, PT, R2, R96, PT ;  /* 0x000000600200720c */ /* 0x000fe20003fc4070 */
[----:B------:R-:W-:Y:S02]  /*6610*/  IMAD.MOV R6, RZ, RZ, -R6 ;  /* 0x000000ffff067224 */ /* 0x000fe400078e0a06 */
[----:B------:R-:W-:Y:S01]  /*6620*/  @!P1 IMAD.MOV R87, RZ, RZ, -R87 ;  /* 0x000000ffff579224 */ /* 0x000fe200078e0a57 */
[----:B------:R-:W-:Y:S01]  /*6630*/  ISETP.GE.AND P1, PT, R243, RZ, PT ;  /* 0x000000fff300720c */ /* 0x000fe20003f26270 */
[C---:B------:R-:W-:Y:S02]  /*6640*/  VIADD R242, R3.reuse, 0x9b ;  /* 0x0000009b03f27836 */ /* 0x040fe40000000000 */
[--C-:B------:R-:W-:Y:S02]  /*6650*/  @!P5 IMAD.IADD R94, R94, 0x1, -R2.reuse ;  /* 0x000000015e5ed824 */ /* 0x100fe400078e0a02 */
[----:B------:R-:W-:Y:S01]  /*6660*/  VIADD R243, R3, 0x9a ;  /* 0x0000009a03f37836 */ /* 0x000fe20000000000 */
[----:B------:R-:W-:Y:S01]  /*6670*/  IABS R98, R242 ;  /* 0x000000f200627213 */ /* 0x000fe20000000000 */
[--C-:B------:R-:W-:Y:S01]  /*6680*/  @!P3 IMAD.IADD R93, R93, 0x1, -R2.reuse ;  /* 0x000000015d5db824 */ /* 0x100fe200078e0a02 */
[----:B------:R-:W-:Y:S01]  /*6690*/  ISETP.GE.AND P3, PT, R241, RZ, PT ;  /* 0x000000fff100720c */ /* 0x000fe20003f66270 */
[C---:B------:R-:W-:Y:S01]  /*66a0*/  IMAD R97, R2.reuse, R6, R97 ;  /* 0x0000000602617224 */ /* 0x040fe200078e0261 */
[----:B------:R-:W-:Y:S01]  /*66b0*/  IABS R99, R243 ;  /* 0x000000f300637213 */ /* 0x000fe20000000000 */
[----:B------:R-:W-:Y:S01]  /*66c0*/  @!P4 IMAD.IADD R95, R95, 0x1, -R2 ;  /* 0x000000015f5fc824 */ /* 0x000fe200078e0a02 */
[C---:B------:R-:W-:Y:S01]  /*66d0*/  ISETP.GT.U32.AND P4, PT, R2.reuse, R94, PT ;  /* 0x0000005e0200720c */ /* 0x040fe20003f84070 */
[----:B------:R-:W-:Y:S01]  /*66e0*/  @!P0 IMAD.MOV R92, RZ, RZ, -R92 ;  /* 0x000000ffff5c8224 */ /* 0x000fe200078e0a5c */
[----:B------:R-:W-:Y:S01]  /*66f0*/  ISETP.GT.U32.AND P5, PT, R2, R93, PT ;  /* 0x0000005d0200720c */ /* 0x000fe20003fa4070 */
[----:B------:R-:W-:Y:S01]  /*6700*/  @!P6 IMAD.IADD R96, R96, 0x1, -R2 ;  /* 0x000000016060e824 */ /* 0x000fe200078e0a02 */
[----:B------:R-:W-:Y:S01]  /*6710*/  ISETP.GT.U32.AND P0, PT, R2, R97, PT ;  /* 0x000000610200720c */ /* 0x000fe20003f04070 */
[----:B------:R-:W-:Y:S01]  /*6720*/  IMAD.HI.U32 R5, R0, R98, RZ ;  /* 0x0000006200057227 */ /* 0x000fe200078e00ff */
[----:B------:R-:W-:-:S03]  /*6730*/  ISETP.GT.U32.AND P6, PT, R2, R95, PT ;  /* 0x0000005f0200720c */ /* 0x000fc60003fc4070 */
[----:B------:R-:W-:Y:S02]  /*6740*/  VIADD R240, R3, 0x99 ;  /* 0x0000009903f07836 */ /* 0x000fe40000000000 */
[----:B------:R-:W-:-:S03]  /*6750*/  IMAD.HI.U32 R4, R0, R99, RZ ;  /* 0x0000006300047227 */ /* 0x000fc600078e00ff */
[----:B------:R-:W-:Y:S01]  /*6760*/  IABS R100, R240 ;  /* 0x000000f000647213 */ /* 0x000fe20000000000 */
[----:B------:R-:W-:Y:S01]  /*6770*/  @!P2 IMAD.MOV R91, RZ, RZ, -R91 ;  /* 0x000000ffff5ba224 */ /* 0x000fe200078e0a5b */
[C---:B------:R-:W-:Y:S01]  /*6780*/  ISETP.GT.U32.AND P2, PT, R2.reuse, R96, PT ;  /* 0x000000600200720c */ /* 0x040fe20003f44070 */
[----:B------:R-:W-:Y:S02]  /*6790*/  IMAD.MOV R5, RZ, RZ, -R5 ;  /* 0x000000ffff057224 */ /* 0x000fe400078e0a05 */
[----:B------:R-:W-:Y:S02]  /*67a0*/  IMAD.MOV R4, RZ, RZ, -R4 ;  /* 0x000000ffff047224 */ /* 0x000fe400078e0a04 */
[----:B------:R-:W-:Y:S02]  /*67b0*/  VIADD R241, R3, 0x98 ;  /* 0x0000009803f17836 */ /* 0x000fe40000000000 */
[----:B------:R-:W-:Y:S02]  /*67c0*/  IMAD R98, R2, R5, R98 ;  /* 0x0000000502627224 */ /* 0x000fe400078e0262 */
[--C-:B------:R-:W-:Y:S01]  /*67d0*/  @!P4 IMAD.IADD R94, R94, 0x1, -R2.reuse ;  /* 0x000000015e5ec824 */ /* 0x100fe200078e0a02 */
[----:B------:R-:W-:Y:S01]  /*67e0*/  ISETP.GE.AND P4, PT, R237, RZ, PT ;  /* 0x000000ffed00720c */ /* 0x000fe20003f86270 */
[C---:B------:R-:W-:Y:S01]  /*67f0*/  IMAD R99, R2.reuse, R4, R99 ;  /* 0x0000000402637224 */ /* 0x040fe200078e0263 */
[----:B------:R-:W-:Y:S01]  /*6800*/  IABS R101, R241 ;  /* 0x000000f100657213 */ /* 0x000fe20000000000 */
[----:B------:R-:W-:Y:S01]  /*6810*/  @!P5 IMAD.IADD R93, R93, 0x1, -R2 ;  /* 0x000000015d5dd824 */ /* 0x000fe200078e0a02 */
[----:B------:R-:W-:Y:S01]  /*6820*/  ISETP.GT.U32.AND P5, PT, R2, R98, PT ;  /* 0x000000620200720c */ /* 0x000fe20003fa4070 */
[----:B------:R-:W-:-:S04]  /*6830*/  IMAD.HI.U32 R4, R0, R100, RZ ;  /* 0x0000006400047227 */ /* 0x000fc800078e00ff */
[----:B------:R-:W-:Y:S01]  /*6840*/  @!P0 IMAD.IADD R97, R97, 0x1, -R2 ;  /* 0x0000000161618824 */ /* 0x000fe200078e0a02 */
[----:B------:R-:W-:Y:S01]  /*6850*/  ISETP.GE.AND P0, PT, R239, RZ, PT ;  /* 0x000000ffef00720c */ /* 0x000fe20003f06270 */
[----:B------:R-:W-:Y:S02]  /*6860*/  IMAD.MOV R5, RZ, RZ, -R4 ;  /* 0x000000ffff057224 */ /* 0x000fe400078e0a04 */
[----:B------:R-:W-:Y:S01]  /*6870*/  @!P1 IMAD.MOV R93, RZ, RZ, -R93 ;  /* 0x000000ffff5d9224 */ /* 0x000fe200078e0a5d */
[----:B------:R-:W-:Y:S01]  /*6880*/  ISETP.GT.U32.AND P1, PT, R2, R97, PT ;  /* 0x000000610200720c */ /* 0x000fe20003f24070 */
[----:B------:R-:W-:Y:S01]  /*6890*/  @!P2 IMAD.IADD R96, R96, 0x1, -R2 ;  /* 0x000000016060a824 */ /* 0x000fe200078e0a02 */
[----:B------:R-:W-:Y:S01]  /*68a0*/  ISETP.GE.AND P2, PT, R238, RZ, PT ;  /* 0x000000ffee00720c */ /* 0x000fe20003f46270 */
[----:B------:R-:W-:-:S04]  /*68b0*/  IMAD.HI.U32 R4, R0, R101, RZ ;  /* 0x0000006500047227 */ /* 0x000fc800078e00ff */
[----:B------:R-:W-:Y:S01]  /*68c0*/  @!P6 IMAD.IADD R95, R95, 0x1, -R2 ;  /* 0x000000015f5fe824 */ /* 0x000fe200078e0a02 */
[C---:B------:R-:W-:Y:S01]  /*68d0*/  ISETP.GT.U32.AND P6, PT, R2.reuse, R99, PT ;  /* 0x000000630200720c */ /* 0x040fe20003fc4070 */
[C---:B------:R-:W-:Y:S02]  /*68e0*/  IMAD R100, R2.reuse, R5, R100 ;  /* 0x0000000502647224 */ /* 0x040fe400078e0264 */
[----:B------:R-:W-:Y:S02]  /*68f0*/  IMAD.MOV R4, RZ, RZ, -R4 ;  /* 0x000000ffff047224 */ /* 0x000fe400078e0a04 */
[----:B------:R-:W-:Y:S01]  /*6900*/  @!P4 IMAD.MOV R95, RZ, RZ, -R95 ;  /* 0x000000ffff5fc224 */ /* 0x000fe200078e0a5f */
[C---:B------:R-:W-:Y:S01]  /*6910*/  ISETP.GT.U32.AND P4, PT, R2.reuse, R100, PT ;  /* 0x000000640200720c */ /* 0x040fe20003f84070 */
[----:B------:R-:W-:Y:S02]  /*6920*/  IMAD R101, R2, R4, R101 ;  /* 0x0000000402657224 */ /* 0x000fe400078e0265 */
[--C-:B------:R-:W-:Y:S01]  /*6930*/  @!P5 IMAD.IADD R98, R98, 0x1, -R2.reuse ;  /* 0x000000016262d824 */ /* 0x100fe200078e0a02 */
[----:B------:R-:W-:Y:S01]  /*6940*/  ISETP.GE.AND P5, PT, R242, RZ, PT ;  /* 0x000000fff200720c */ /* 0x000fe20003fa6270 */
[----:B------:R-:W-:Y:S01]  /*6950*/  @!P1 IMAD.IADD R97, R97, 0x1, -R2 ;  /* 0x0000000161619824 */ /* 0x000fe200078e0a02 */
[----:B------:R-:W-:Y:S01]  /*6960*/  IADD3 R242, R3, 0x97, RZ ;  /* 0x0000009703f27810 */ /* 0x000fe20007ffe0ff */
[----:B------:R-:W-:Y:S01]  /*6970*/  @!P2 IMAD.MOV R96, RZ, RZ, -R96 ;  /* 0x000000ffff60a224 */ /* 0x000fe200078e0a60 */
[C---:B------:R-:W-:Y:S01]  /*6980*/  ISETP.GT.U32.AND P1, PT, R2.reuse, R101, PT ;  /* 0x000000650200720c */ /* 0x040fe20003f24070 */
[----:B------:R-:W-:Y:S01]  /*6990*/  @!P6 IMAD.IADD R99, R99, 0x1, -R2 ;  /* 0x000000016363e824 */ /* 0x000fe200078e0a02 */
[----:B------:R-:W-:Y:S01]  /*69a0*/  ISETP.GE.AND P2, PT, R243, RZ, PT ;  /* 0x000000fff300720c */ /* 0x000fe20003f46270 */
[----:B------:R-:W-:Y:S01]  /*69b0*/  VIADD R243, R3, 0x96 ;  /* 0x0000009603f37836 */ /* 0x000fe20000000000 */
[----:B------:R-:W-:Y:S01]  /*69c0*/  IABS R102, R242 ;  /* 0x000000f200667213 */ /* 0x000fe20000000000 */
[----:B------:R-:W-:Y:S01]  /*69d0*/  @!P3 IMAD.MOV R94, RZ, RZ, -R94 ;  /* 0x000000ffff5eb224 */ /* 0x000fe200078e0a5e */
[----:B------:R-:W-:Y:S01]  /*69e0*/  ISETP.GT.U32.AND P3, PT, R2, R98, PT ;  /* 0x000000620200720c */ /* 0x000fe20003f64070 */
[----:B------:R-:W-:Y:S01]  /*69f0*/  @!P4 IMAD.IADD R100, R100, 0x1, -R2 ;  /* 0x000000016464c824 */ /* 0x000fe200078e0a02 */
[----:B------:R-:W-:Y:S01]  /*6a00*/  ISETP.GT.U32.AND P6, PT, R2, R99, PT ;  /* 0x000000630200720c */ /* 0x000fe20003fc4070 */
[----:B------:R-:W-:Y:S01]  /*6a10*/  IMAD.HI.U32 R4, R0, R102, RZ ;  /* 0x0000006600047227 */ /* 0x000fe200078e00ff */
[----:B------:R-:W-:-:S02]  /*6a20*/  IABS R103, R243 ;  /* 0x000000f300677213 */ /* 0x000fc40000000000 */
[----:B------:R-:W-:Y:S01]  /*6a30*/  ISETP.GE.AND P4, PT, R242, RZ, PT ;  /* 0x000000fff200720c */ /* 0x000fe20003f86270 */
[----:B------:R-:W-:Y:S01]  /*6a40*/  @!P0 IMAD.MOV R97, RZ, RZ, -R97 ;  /* 0x000000ffff618224 */ /* 0x000fe200078e0a61 */
[----:B------:R-:W-:Y:S01]  /*6a50*/  ISETP.GT.U32.AND P0, PT, R2, R100, PT ;  /* 0x000000640200720c */ /* 0x000fe20003f04070 */
[----:B------:R-:W-:Y:S02]  /*6a60*/  IMAD.MOV R5, RZ, RZ, -R4 ;  /* 0x000000ffff057224 */ /* 0x000fe400078e0a04 */
[----:B------:R-:W-:-:S04]  /*6a70*/  IMAD.HI.U32 R4, R0, R103, RZ ;  /* 0x0000006700047227 */ /* 0x000fc800078e00ff */
[----:B------:R-:W-:Y:S02]  /*6a80*/  @!P1 IMAD.IADD R101, R101, 0x1, -R2 ;  /* 0x0000000165659824 */ /* 0x000fe400078e0a02 */
[----:B------:R-:W-:Y:S02]  /*6a90*/  VIADD R242, R3, 0x95 ;  /* 0x0000009503f27836 */ /* 0x000fe40000000000 */
[C---:B------:R-:W-:Y:S01]  /*6aa0*/  IMAD R102, R2.reuse, R5, R102 ;  /* 0x0000000502667224 */ /* 0x040fe200078e0266 */
[----:B------:R-:W-:Y:S01]  /*6ab0*/  ISETP.GT.U32.AND P1, PT, R2, R101, PT ;  /* 0x000000650200720c */ /* 0x000fe20003f24070 */
[----:B------:R-:W-:Y:S01]  /*6ac0*/  IMAD.MOV R5, RZ, RZ, -R4 ;  /* 0x000000ffff057224 */ /* 0x000fe200078e0a04 */
[----:B------:R-:W-:Y:S01]  /*6ad0*/  IABS R4, R242 ;  /* 0x000000f200047213 */ /* 0x000fe20000000000 */
[--C-:B------:R-:W-:Y:S01]  /*6ae0*/  @!P3 IMAD.IADD R98, R98, 0x1, -R2.reuse ;  /* 0x000000016262b824 */ /* 0x100fe200078e0a02 */
[----:B------:R-:W-:Y:S01]  /*6af0*/  ISETP.GE.AND P3, PT, R240, RZ, PT ;  /* 0x000000fff000720c */ /* 0x000fe20003f66270 */
[----:B------:R-:W-:Y:S01]  /*6b00*/  @!P6 IMAD.IADD R99, R99, 0x1, -R2 ;  /* 0x000000016363e824 */ /* 0x000fe200078e0a02 */
[----:B------:R-:W-:Y:S01]  /*6b10*/  ISETP.GE.AND P6, PT, R241, RZ, PT ;  /* 0x000000fff100720c */ /* 0x000fe20003fc6270 */
[----:B------:R-:W-:Y:S01]  /*6b20*/  IMAD R103, R2, R5, R103 ;  /* 0x0000000502677224 */ /* 0x000fe200078e0267 */
[----:B------:R-:W-:Y:S01]  /*6b30*/  IADD3 R241, R3, 0x8a, RZ ;  /* 0x0000008a03f17810 */ /* 0x000fe20007ffe0ff */
[----:B------:R-:W-:-:S03]  /*6b40*/  IMAD.HI.U32 R5, R0, R4, RZ ;  /* 0x0000000400057227 */ /* 0x000fc600078e00ff */
[----:B------:R-:W-:Y:S01]  /*6b50*/  IABS R115, R241 ;  /* 0x000000f100737213 */ /* 0x000fe20000000000 */
[----:B------:R-:W-:Y:S01]  /*6b60*/  @!P5 IMAD.MOV R98, RZ, RZ, -R98 ;  /* 0x000000ffff62d224 */ /* 0x000fe200078e0a62 */
[----:B------:R-:W-:Y:S01]  /*6b70*/  ISETP.GT.U32.AND P5, PT, R2, R102, PT ;  /* 0x000000660200720c */ /* 0x000fe20003fa4070 */
[--C-:B------:R-:W-:Y:S01]  /*6b80*/  @!P0 IMAD.IADD R100, R100, 0x1, -R2.reuse ;  /* 0x0000000164648824 */ /* 0x100fe200078e0a02 */
[----:B------:R-:W-:Y:S01]  /*6b90*/  ISETP.GT.U32.AND P0, PT, R2, R103, PT ;  /* 0x000000670200720c */ /* 0x000fe20003f04070 */
[----:B------:R-:W-:Y:S02]  /*6ba0*/  IMAD.MOV R5, RZ, RZ, -R5 ;  /* 0x000000ffff057224 */ /* 0x000fe400078e0a05 */
[----:B------:R-:W-:Y:S01]  /*6bb0*/  @!P1 IMAD.IADD R101, R101, 0x1, -R2 ;  /* 0x0000000165659824 */ /* 0x000fe200078e0a02 */
[----:B------:R-:W-:Y:S01]  /*6bc0*/  ISETP.GE.AND P1, PT, R242, RZ, PT ;  /* 0x000000fff200720c */ /* 0x000fe20003f26270 */
[----:B------:R-:W-:Y:S02]  /*6bd0*/  IMAD R104, R2, R5, R4 ;  /* 0x0000000502687224 */ /* 0x000fe400078e0204 */
[----:B------:R-:W-:Y:S01]  /*6be0*/  @!P2 IMAD.MOV R99, RZ, RZ, -R99 ;  /* 0x000000ffff63a224 */ /* 0x000fe200078e0a63 */
[----:B------:R-:W-:Y:S01]  /*6bf0*/  ISETP.GE.AND P2, PT, R243, RZ, PT ;  /* 0x000000fff300720c */ /* 0x000fe20003f46270 */
[----:B------:R-:W-:-:S02]  /*6c00*/  VIADD R243, R3, 0x94 ;  /* 0x0000009403f37836 */ /* 0x000fc40000000000 */
[----:B------:R-:W-:Y:S01]  /*6c10*/  @!P6 IMAD.MOV R101, RZ, RZ, -R101 ;  /* 0x000000ffff65e224 */ /* 0x000fe200078e0a65 */
[----:B------:R-:W-:Y:S01]  /*6c20*/  ISETP.GT.U32.AND P6, PT, R2, R104, PT ;  /* 0x000000680200720c */ /* 0x000fe20003fc4070 */
[--C-:B------:R-:W-:Y:S01]  /*6c30*/  @!P5 IMAD.IADD R102, R102, 0x1, -R2.reuse ;  /* 0x000000016666d824 */ /* 0x100fe200078e0a02 */
[----:B------:R-:W-:Y:S01]  /*6c40*/  IABS R105, R243 ;  /* 0x000000f300697213 */ /* 0x000fe20000000000 */
[----:B------:R-:W-:Y:S01]  /*6c50*/  @!P0 IMAD.IADD R103, R103, 0x1, -R2 ;  /* 0x0000000167678824 */ /* 0x000fe200078e0a02 */
[----:B------:R-:W-:Y:S01]  /*6c60*/  ISETP.GE.AND P5, PT, R243, RZ, PT ;  /* 0x000000fff300720c */ /* 0x000fe20003fa6270 */
[----:B------:R-:W-:Y:S01]  /*6c70*/  @!P3 IMAD.MOV R100, RZ, RZ, -R100 ;  /* 0x000000ffff64b224 */ /* 0x000fe200078e0a64 */
[C---:B------:R-:W-:Y:S01]  /*6c80*/  ISETP.GT.U32.AND P3, PT, R2.reuse, R102, PT ;  /* 0x000000660200720c */ /* 0x040fe20003f64070 */
[----:B------:R-:W-:Y:S01]  /*6c90*/  VIADD R242, R3, 0x93 ;  /* 0x0000009303f27836 */ /* 0x000fe20000000000 */
[----:B------:R-:W-:Y:S01]  /*6ca0*/  ISETP.GT.U32.AND P0, PT, R2, R103, PT ;  /* 0x000000670200720c */ /* 0x000fe20003f04070 */
[----:B------:R-:W-:-:S03]  /*6cb0*/  IMAD.HI.U32 R5, R0, R105, RZ ;  /* 0x0000006900057227 */ /* 0x000fc600078e00ff */
[----:B------:R-:W-:Y:S01]  /*6cc0*/  IABS R106, R242 ;  /* 0x000000f2006a7213 */ /* 0x000fe20000000000 */
[----:B------:R-:W-:Y:S02]  /*6cd0*/  IMAD.MOV R5, RZ, RZ, -R5 ;  /* 0x000000ffff057224 */ /* 0x000fe400078e0a05 */
[----:B------:R-:W-:Y:S02]  /*6ce0*/  @!P6 IMAD.IADD R104, R104, 0x1, -R2 ;  /* 0x000000016868e824 */ /* 0x000fe400078e0a02 */
[C---:B------:R-:W-:Y:S02]  /*6cf0*/  IMAD R105, R2.reuse, R5, R105 ;  /* 0x0000000502697224 */ /* 0x040fe400078e0269 */
[----:B------:R-:W-:Y:S01]  /*6d00*/  VIADD R243, R3, 0x92 ;  /* 0x0000009203f37836 */ /* 0x000fe20000000000 */
[----:B------:R-:W-:Y:S01]  /*6d10*/  ISETP.GT.U32.AND P6, PT, R2, R104, PT ;  /* 0x000000680200720c */ /* 0x000fe20003fc4070 */
[----:B------:R-:W-:-:S03]  /*6d20*/  IMAD.HI.U32 R4, R0, R106, RZ ;  /* 0x0000006a00047227 */ /* 0x000fc600078e00ff */
[----:B------:R-:W-:Y:S01]  /*6d30*/  IABS R107, R243 ;  /* 0x000000f3006b7213 */ /* 0x000fe20000000000 */
[--C-:B------:R-:W-:Y:S01]  /*6d40*/  @!P3 IMAD.IADD R102, R102, 0x1, -R2.reuse ;  /* 0x000000016666b824 */ /* 0x100fe200078e0a02 */
[----:B------:R-:W-:Y:S01]  /*6d50*/  ISETP.GE.AND P3, PT, R242, RZ, PT ;  /* 0x000000fff200720c */ /* 0x000fe20003f66270 */
[----:B------:R-:W-:Y:S01]  /*6d60*/  @!P0 IMAD.IADD R103, R103, 0x1, -R2 ;  /* 0x0000000167678824 */ /* 0x000fe200078e0a02 */
[C---:B------:R-:W-:Y:S01]  /*6d70*/  ISETP.GT.U32.AND P0, PT, R2.reuse, R105, PT ;  /* 0x000000690200720c */ /* 0x040fe20003f04070 */
[----:B------:R-:W-:Y:S02]  /*6d80*/  IMAD.MOV R4, RZ, RZ, -R4 ;  /* 0x000000ffff047224 */ /* 0x000fe400078e0a04 */
[----:B------:R-:W-:Y:S02]  /*6d90*/  VIADD R242, R3, 0x91 ;  /* 0x0000009103f27836 */ /* 0x000fe40000000000 */
[----:B------:R-:W-:Y:S02]  /*6da0*/  IMAD R106, R2, R4, R106 ;  /* 0x00000004026a7224 */ /* 0x000fe400078e026a */
[----:B------:R-:W-:Y:S01]  /*6db0*/  IMAD.HI.U32 R5, R0, R107, RZ ;  /* 0x0000006b00057227 */ /* 0x000fe200078e00ff */
[----:B------:R-:W-:-:S03]  /*6dc0*/  IABS R108, R242 ;  /* 0x000000f2006c7213 */ /* 0x000fc60000000000 */
[----:B------:R-:W-:Y:S01]  /*6dd0*/  @!P6 IMAD.IADD R104, R104, 0x1, -R2 ;  /* 0x000000016868e824 */ /* 0x000fe200078e0a02 */
[----:B------:R-:W-:Y:S01]  /*6de0*/  ISETP.GT.U32.AND P6, PT, R2, R106, PT ;  /* 0x0000006a0200720c */ /* 0x000fe20003fc4070 */
[----:B------:R-:W-:Y:S02]  /*6df0*/  IMAD.MOV R5, RZ, RZ, -R5 ;  /* 0x000000ffff057224 */ /* 0x000fe400078e0a05 */
[----:B------:R-:W-:-:S04]  /*6e00*/  IMAD.HI.U32 R4, R0, R108, RZ ;  /* 0x0000006c00047227 */ /* 0x000fc800078e00ff */
[----:B------:R-:W-:Y:S02]  /*6e10*/  @!P0 IMAD.IADD R105, R105, 0x1, -R2 ;  /* 0x0000000169698824 */ /* 0x000fe400078e0a02 */
[C---:B------:R-:W-:Y:S02]  /*6e20*/  IMAD R107, R2.reuse, R5, R107 ;  /* 0x00000005026b7224 */ /* 0x040fe400078e026b */
[----:B------:R-:W-:Y:S01]  /*6e30*/  IMAD.MOV R4, RZ, RZ, -R4 ;  /* 0x000000ffff047224 */ /* 0x000fe200078e0a04 */
[C---:B------:R-:W-:Y:S01]  /*6e40*/  ISETP.GT.U32.AND P0, PT, R2.reuse, R105, PT ;  /* 0x000000690200720c */ /* 0x040fe20003f04070 */
[----:B------:R-:W-:Y:S01]  /*6e50*/  @!P4 IMAD.MOV R102, RZ, RZ, -R102 ;  /* 0x000000ffff66c224 */ /* 0x000fe200078e0a66 */
[----:B------:R-:W-:Y:S01]  /*6e60*/  ISETP.GE.AND P4, PT, R243, RZ, PT ;  /* 0x000000fff300720c */ /* 0x000fe20003f86270 */
[----:B------:R-:W-:Y:S01]  /*6e70*/  @!P1 IMAD.MOV R104, RZ, RZ, -R104 ;  /* 0x000000ffff689224 */ /* 0x000fe200078e0a68 */
[C---:B------:R-:W-:Y:S01]  /*6e80*/  ISETP.GT.U32.AND P1, PT, R2.reuse, R107, PT ;  /* 0x0000006b0200720c */ /* 0x040fe20003f24070 */
[----:B------:R-:W-:-:S02]  /*6e90*/  IMAD R108, R2, R4, R108 ;  /* 0x00000004026c7224 */ /* 0x000fc400078e026c */
[C---:B------:R-:W-:Y:S02]  /*6ea0*/  VIADD R243, R3.reuse, 0x90 ;  /* 0x0000009003f37836 */ /* 0x040fe40000000000 */
[----:B------:R-:W-:Y:S01]  /*6eb0*/  @!P2 IMAD.MOV R103, RZ, RZ, -R103 ;  /* 0x000000ffff67a224 */ /* 0x000fe200078e0a67 */
[----:B------:R-:W-:Y:S01]  /*6ec0*/  ISETP.GE.AND P2, PT, R242, RZ, PT ;  /* 0x000000fff200720c */ /* 0x000fe20003f46270 */
[--C-:B------:R-:W-:Y:S01]  /*6ed0*/  @!P6 IMAD.IADD R106, R106, 0x1, -R2.reuse ;  /* 0x000000016a6ae824 */ /* 0x100fe200078e0a02 */
[----:B------:R-:W-:Y:S01]  /*6ee0*/  ISETP.GT.U32.AND P6, PT, R2, R108, PT ;  /* 0x0000006c0200720c */ /* 0x000fe20003fc4070 */
[C---:B------:R-:W-:Y:S01]  /*6ef0*/  VIADD R242, R3.reuse, 0x8e ;  /* 0x0000008e03f27836 */ /* 0x040fe20000000000 */
[----:B------:R-:W-:Y:S01]  /*6f00*/  IABS R109, R243 ;  /* 0x000000f3006d7213 */ /* 0x000fe20000000000 */
[----:B------:R-:W-:Y:S02]  /*6f10*/  VIADD R240, R3, 0x8f ;  /* 0x0000008f03f07836 */ /* 0x000fe40000000000 */
[----:B------:R-:W-:Y:S01]  /*6f20*/  @!P0 IMAD.IADD R105, R105, 0x1, -R2 ;  /* 0x0000000169698824 */ /* 0x000fe200078e0a02 */
[----:B------:R-:W-:Y:S01]  /*6f30*/  IABS R111, R242 ;  /* 0x000000f2006f7213 */ /* 0x000fe20000000000 */
[----:B------:R-:W-:Y:S01]  /*6f40*/  IMAD.HI.U32 R5, R0, R109, RZ ;  /* 0x0000006d00057227 */ /* 0x000fe200078e00ff */
[----:B------:R-:W-:-:S02]  /*6f50*/  ISETP.GE.AND P0, PT, R243, RZ, PT ;  /* 0x000000fff300720c */ /* 0x000fc40003f06270 */
[----:B------:R-:W-:Y:S01]  /*6f60*/  IABS R110, R240 ;  /* 0x000000f0006e7213 */ /* 0x000fe20000000000 */
[----:B------:R-:W-:Y:S02]  /*6f70*/  VIADD R243, R3, 0x8d ;  /* 0x0000008d03f37836 */ /* 0x000fe40000000000 */
[----:B------:R-:W-:Y:S01]  /*6f80*/  @!P1 IMAD.IADD R107, R107, 0x1, -R2 ;  /* 0x000000016b6b9824 */ /* 0x000fe200078e0a02 */
[----:B------:R-:W-:Y:S01]  /*6f90*/  ISETP.GT.U32.AND P1, PT, R2, R106, PT ;  /* 0x0000006a0200720c */ /* 0x000fe20003f24070 */
[----:B------:R-:W-:Y:S01]  /*6fa0*/  IMAD.MOV R5, RZ, RZ, -R5 ;  /* 0x000000ffff057224 */ /* 0x000fe200078e0a05 */
[----:B------:R-:W-:Y:S01]  /*6fb0*/  IABS R112, R243 ;  /* 0x000000f300707213 */ /* 0x000fe20000000000 */
[----:B------:R-:W-:-:S04]  /*6fc0*/  IMAD.HI.U32 R4, R0, R111, RZ ;  /* 0x0000006f00047227 */ /* 0x000fc800078e00ff */
[----:B------:R-:W-:Y:S02]  /*6fd0*/  @!P6 IMAD.IADD R108, R108, 0x1, -R2 ;  /* 0x000000016c6ce824 */ /* 0x000fe400078e0a02 */
[C---:B------:R-:W-:Y:S02]  /*6fe0*/  IMAD R109, R2.reuse, R5, R109 ;  /* 0x00000005026d7224 */ /* 0x040fe400078e026d */
[----:B------:R-:W-:Y:S01]  /*6ff0*/  IMAD.MOV R4, RZ, RZ, -R4 ;  /* 0x000000ffff047224 */ /* 0x000fe200078e0a04 */
[----:B------:R-:W-:Y:S01]  /*7000*/  ISETP.GT.U32.AND P6, PT, R2, R108, PT ;  /* 0x0000006c0200720c */ /* 0x000fe20003fc4070 */
[----:B------:R-:W-:-:S04]  /*7010*/  IMAD.HI.U32 R5, R0, R110, RZ ;  /* 0x0000006e00057227 */ /* 0x000fc800078e00ff */
[----:B------:R-:W-:Y:S01]  /*7020*/  @!P5 IMAD.MOV R105, RZ, RZ, -R105 ;  /* 0x000000ffff69d224 */ /* 0x000fe200078e0a69 */
[C---:B------:R-:W-:Y:S01]  /*7030*/  ISETP.GT.U32.AND P5, PT, R2.reuse, R107, PT ;  /* 0x0000006b0200720c */ /* 0x040fe20003fa4070 */
[----:B------:R-:W-:Y:S02]  /*7040*/  IMAD R111, R2, R4, R111 ;  /* 0x00000004026f7224 */ /* 0x000fe400078e026f */
[----:B------:R-:W-:Y:S02]  /*7050*/  IMAD.MOV R5, RZ, RZ, -R5 ;  /* 0x000000ffff057224 */ /* 0x000fe400078e0a05 */
[----:B------:R-:W-:-:S04]  /*7060*/  IMAD.HI.U32 R4, R0, R112, RZ ;  /* 0x0000007000047227 */ /* 0x000fc800078e00ff */
[----:B------:R-:W-:Y:S02]  /*7070*/  IMAD R110, R2, R5, R110 ;  /* 0x00000005026e7224 */ /* 0x000fe400078e026e */
[----:B------:R-:W-:Y:S02]  /*7080*/  IMAD.MOV R4, RZ, RZ, -R4 ;  /* 0x000000ffff047224 */ /* 0x000fe400078e0a04 */
[----:B------:R-:W-:Y:S01]  /*7090*/  @!P1 IMAD.IADD R106, R106, 0x1, -R2 ;  /* 0x000000016a6a9824 */ /* 0x000fe200078e0a02 */
[C---:B------:R-:W-:Y:S01]  /*70a0*/  ISETP.GT.U32.AND P1, PT, R2.reuse, R109, PT ;  /* 0x0000006d0200720c */ /* 0x040fe20003f24070 */
[C---:B------:R-:W-:Y:S02]  /*70b0*/  IMAD R112, R2.reuse, R4, R112 ;  /* 0x0000000402707224 */ /* 0x040fe400078e0270 */
[----:B------:R-:W-:Y:S01]  /*70c0*/  @!P3 IMAD.MOV R106, RZ, RZ, -R106 ;  /* 0x000000ffff6ab224 */ /* 0x000fe200078e0a6a */
[C---:B------:R-:W-:Y:S01]  /*70d0*/  ISETP.GT.U32.AND P3, PT, R2.reuse, R110, PT ;  /* 0x0000006e0200720c */ /* 0x040fe20003f64070 */
[--C-:B------:R-:W-:Y:S01]  /*70e0*/  @!P5 IMAD.IADD R107, R107, 0x1, -R2.reuse ;  /* 0x000000016b6bd824 */ /* 0x100fe200078e0a02 */
[----:B------:R-:W-:Y:S01]  /*70f0*/  ISETP.GT.U32.AND P5, PT, R2, R111, PT ;  /* 0x0000006f0200720c */ /* 0x000fe20003fa4070 */
[----:B------:R-:W-:Y:S01]  /*7100*/  @!P6 IMAD.IADD R108, R108, 0x1, -R2 ;  /* 0x000000016c6ce824 */ /* 0x000fe200078e0a02 */
[----:B------:R-:W-:Y:S01]  /*7110*/  ISETP.GT.U32.AND P6, PT, R2, R112, PT ;  /* 0x000000700200720c */ /* 0x000fe20003fc4070 */
[----:B------:R-:W-:-:S02]  /*7120*/  VIADD R239, R3, 0x8b ;  /* 0x0000008b03ef7836 */ /* 0x000fc40000000000 */
[----:B------:R-:W-:Y:S02]  /*7130*/  VIADD R238, R3, 0x8c ;  /* 0x0000008c03ee7836 */ /* 0x000fe40000000000 */
[--C-:B------:R-:W-:Y:S01]  /*7140*/  @!P1 IMAD.IADD R109, R109, 0x1, -R2.reuse ;  /* 0x000000016d6d9824 */ /* 0x100fe200078e0a02 */
[----:B------:R-:W-:Y:S01]  /*7150*/  IABS R114, R239 ;  /* 0x000000ef00727213 */ /* 0x000fe20000000000 */
[----:B------:R-:W-:Y:S01]  /*7160*/  @!P4 IMAD.MOV R107, RZ, RZ, -R107 ;  /* 0x000000ffff6bc224 */ /* 0x000fe200078e0a6b */
[----:B------:R-:W-:Y:S01]  /*7170*/  IABS R113, R238 ;  /* 0x000000ee00717213 */ /* 0x000fe20000000000 */
[----:B------:R-:W-:Y:S01]  /*7180*/  @!P3 IMAD.IADD R110, R110, 0x1, -R2 ;  /* 0x000000016e6eb824 */ /* 0x000fe200078e0a02 */
[----:B------:R-:W-:Y:S01]  /*7190*/  ISETP.GT.U32.AND P3, PT, R2, R109, PT ;  /* 0x0000006d0200720c */ /* 0x000fe20003f64070 */
[----:B------:R-:W-:Y:S01]  /*71a0*/  IMAD.HI.U32 R4, R0, R114, RZ ;  /* 0x0000007200047227 */ /* 0x000fe200078e00ff */
[----:B------:R-:W-:-:S03]  /*71b0*/  ISETP.GE.AND P1, PT, R240, RZ, PT ;  /* 0x000000fff000720c */ /* 0x000fc60003f26270 */
[--C-:B------:R-:W-:Y:S01]  /*71c0*/  @!P5 IMAD.IADD R111, R111, 0x1, -R2.reuse ;  /* 0x000000016f6fd824 */ /* 0x100fe200078e0a02 */
[----:B------:R-:W-:Y:S01]  /*71d0*/  ISETP.GT.U32.AND P5, PT, R2, R110, PT ;  /* 0x0000006e0200720c */ /* 0x000fe20003fa4070 */
[----:B------:R-:W-:Y:S02]  /*71e0*/  @!P6 IMAD.IADD R112, R112, 0x1, -R2 ;  /* 0x000000017070e824 */ /* 0x000fe400078e0a02 */
[----:B------:R-:W-:Y:S01]  /*71f0*/  IMAD.MOV R4, RZ, RZ, -R4 ;  /* 0x000000ffff047224 */ /* 0x000fe200078e0a04 */
[----:B------:R-:W-:Y:S01]  /*7200*/  ISETP.GT.U32.AND P6, PT, R2, R111, PT ;  /* 0x0000006f0200720c */ /* 0x000fe20003fc4070 */
[----:B------:R-:W-:Y:S01]  /*7210*/  IMAD.HI.U32 R5, R0, R113, RZ ;  /* 0x0000007100057227 */ /* 0x000fe200078e00ff */
[----:B------:R-:W-:-:S03]  /*7220*/  ISETP.GT.U32.AND P4, PT, R2, R112, PT ;  /* 0x000000700200720c */ /* 0x000fc60003f84070 */
[----:B------:R-:W-:Y:S02]  /*7230*/  IMAD R114, R2, R4, R114 ;  /* 0x0000000402727224 */ /* 0x000fe400078e0272 */
[----:B------:R-:W-:-:S04]  /*7240*/  IMAD.HI.U32 R4, R0, R115, RZ ;  /* 0x0000007300047227 */ /* 0x000fc800078e00ff */
[----:B------:R-:W-:Y:S02]  /*7250*/  IMAD.MOV R5, RZ, RZ, -R5 ;  /* 0x000000ffff057224 */ /* 0x000fe400078e0a05 */
[----:B------:R-:W-:Y:S02]  /*7260*/  IMAD.MOV R4, RZ, RZ, -R4 ;  /* 0x000000ffff047224 */ /* 0x000fe400078e0a04 */
[----:B------:R-:W-:Y:S02]  /*7270*/  IMAD R113, R2, R5, R113 ;  /* 0x0000000502717224 */ /* 0x000fe400078e0271 */
[----:B------:R-:W-:Y:S02]  /*7280*/  VIADD R240, R3, 0x89 ;  /* 0x0000008903f07836 */ /* 0x000fe40000000000 */
[----:B------:R-:W-:Y:S01]  /*7290*/  @!P5 IMAD.IADD R110, R110, 0x1, -R2 ;  /* 0x000000016e6ed824 */ /* 0x000fe200078e0a02 */
[C---:B------:R-:W-:Y:S01]  /*72a0*/  ISETP.GT.U32.AND P5, PT, R2.reuse, R114, PT ;  /* 0x000000720200720c */ /* 0x040fe20003fa4070 */
[C---:B------:R-:W-:Y:S01]  /*72b0*/  IMAD R115, R2.reuse, R4, R115 ;  /* 0x0000000402737224 */ /* 0x040fe200078e0273 */
[----:B------:R-:W-:Y:S01]  /*72c0*/  IABS R5, R240 ;  /* 0x000000f000057213 */ /* 0x000fe20000000000 */
[----:B------:R-:W-:Y:S01]  /*72d0*/  @!P2 IMAD.MOV R108, RZ, RZ, -R108 ;  /* 0x000000ffff6ca224 */ /* 0x000fe200078e0a6c */
[----:B------:R-:W-:Y:S01]  /*72e0*/  ISETP.GT.U32.AND P2, PT, R2, R113, PT ;  /* 0x000000710200720c */ /* 0x000fe20003f44070 */
[--C-:B------:R-:W-:Y:S01]  /*72f0*/  @!P3 IMAD.IADD R109, R109, 0x1, -R2.reuse ;  /* 0x000000016d6db824 */ /* 0x100fe200078e0a02 */
[----:B------:R-:W-:Y:S01]  /*7300*/  ISETP.GE.AND P3, PT, R242, RZ, PT ;  /* 0x000000fff200720c */ /* 0x000fe20003f66270 */
[----:B------:R-:W-:Y:S01]  /*7310*/  @!P4 IMAD.IADD R112, R112, 0x1, -R2 ;  /* 0x000000017070c824 */ /* 0x000fe200078e0a02 */
[----:B------:R-:W-:Y:S01]  /*7320*/  ISETP.GT.U32.AND P4, PT, R2, R115, PT ;  /* 0x000000730200720c */ /* 0x000fe20003f84070 */
[----:B------:R-:W-:-:S02]  /*7330*/  VIADD R242, R3, 0x88 ;  /* 0x0000008803f27836 */ /* 0x000fc40000000000 */
[----:B------:R-:W-:-:S03]  /*7340*/  IMAD.HI.U32 R116, R0, R5, RZ ;  /* 0x0000000500747227 */ /* 0x000fc600078e00ff */
[----:B------:R-:W-:Y:S01]  /*7350*/  IABS R117, R242 ;  /* 0x000000f200757213 */ /* 0x000fe20000000000 */
[----:B------:R-:W-:Y:S02]  /*7360*/  IMAD.MOV R116, RZ, RZ, -R116 ;  /* 0x000000ffff747224 */ /* 0x000fe400078e0a74 */
[--C-:B------:R-:W-:Y:S01]  /*7370*/  @!P6 IMAD.IADD R111, R111, 0x1, -R2.reuse ;  /* 0x000000016f6fe824 */ /* 0x100fe200078e0a02 */
[----:B------:R-:W-:Y:S01]  /*7380*/  ISETP.GE.AND P6, PT, R243, RZ, PT ;  /* 0x000000fff300720c */ /* 0x000fe20003fc6270 */
[--C-:B------:R-:W-:Y:S01]  /*7390*/  @!P5 IMAD.IADD R114, R114, 0x1, -R2.reuse ;  /* 0x000000017272d824 */ /* 0x100fe200078e0a02 */
[----:B------:R-:W-:Y:S01]  /*73a0*/  ISETP.GE.AND P5, PT, R239, RZ, PT ;  /* 0x000000ffef00720c */ /* 0x000fe20003fa6270 */
[----:B------:R-:W-:Y:S02]  /*73b0*/  VIADD R243, R3, 0x87 ;  /* 0x0000008703f37836 */ /* 0x000fe40000000000 */
[----:B------:R-:W-:Y:S01]  /*73c0*/  @!P2 IMAD.IADD R113, R113, 0x1, -R2 ;  /* 0x000000017171a824 */ /* 0x000fe200078e0a02 */
[----:B------:R-:W-:Y:S01]  /*73d0*/  ISETP.GE.AND P2, PT, R238, RZ, PT ;  /* 0x000000ffee00720c */ /* 0x000fe20003f46270 */
[----:B------:R-:W-:Y:S01]  /*73e0*/  IMAD R116, R2, R116, R5 ;  /* 0x0000007402747224 */ /* 0x000fe200078e0205 */
[----:B------:R-:W-:Y:S01]  /*73f0*/  IABS R118, R243 ;  /* 0x000000f300767213 */ /* 0x000fe20000000000 */
[----:B------:R-:W-:-:S04]  /*7400*/  IMAD.HI.U32 R4, R0, R117, RZ ;  /* 0x0000007500047227 */ /* 0x000fc800078e00ff */
[----:B------:R-:W-:Y:S01]  /*7410*/  @!P4 IMAD.IADD R115, R115, 0x1, -R2 ;  /* 0x000000017373c824 */ /* 0x000fe200078e0a02 */
[C---:B------:R-:W-:Y:S01]  /*7420*/  ISETP.GT.U32.AND P4, PT, R2.reuse, R114, PT ;  /* 0x000000720200720c */ /* 0x040fe20003f84070 */
[----:B------:R-:W-:Y:S01]  /*7430*/  @!P0 IMAD.MOV R109, RZ, RZ, -R109 ;  /* 0x000000ffff6d8224 */ /* 0x000fe200078e0a6d */
[C---:B------:R-:W-:Y:S01]  /*7440*/  ISETP.GT.U32.AND P0, PT, R2.reuse, R113, PT ;  /* 0x000000710200720c */ /* 0x040fe20003f04070 */
[----:B------:R-:W-:Y:S01]  /*7450*/  @!P3 IMAD.MOV R111, RZ, RZ, -R111 ;  /* 0x000000ffff6fb224 */ /* 0x000fe200078e0a6f */
[C---:B------:R-:W-:Y:S01]  /*7460*/  ISETP.GT.U32.AND P3, PT, R2.reuse, R116, PT ;  /* 0x000000740200720c */ /* 0x040fe20003f64070 */
[----:B------:R-:W-:Y:S02]  /*7470*/  IMAD.MOV R4, RZ, RZ, -R4 ;  /* 0x000000ffff047224 */ /* 0x000fe400078e0a04 */
[----:B------:R-:W-:Y:S01]  /*7480*/  @!P1 IMAD.MOV R110, RZ, RZ, -R110 ;  /* 0x000000ffff6e9224 */ /* 0x000fe200078e0a6e */
[C---:B------:R-:W-:Y:S01]  /*7490*/  ISETP.GT.U32.AND P1, PT, R2.reuse, R115, PT ;  /* 0x000000730200720c */ /* 0x040fe20003f24070 */
[----:B------:R-:W-:-:S02]  /*74a0*/  IMAD R117, R2, R4, R117 ;  /* 0x0000000402757224 */ /* 0x000fc400078e0275 */
[----:B------:R-:W-:-:S04]  /*74b0*/  IMAD.HI.U32 R4, R0, R118, RZ ;  /* 0x0000007600047227 */ /* 0x000fc800078e00ff */
[----:B------:R-:W-:Y:S02]  /*74c0*/  IMAD.MOV R4, RZ, RZ, -R4 ;  /* 0x000000ffff047224 */ /* 0x000fe400078e0a04 */
[--C-:B------:R-:W-:Y:S01]  /*74d0*/  @!P4 IMAD.IADD R114, R114, 0x1, -R2.reuse ;  /* 0x000000017272c824 */ /* 0x100fe200078e0a02 */
[----:B------:R-:W-:Y:S01]  /*74e0*/  ISETP.GT.U32.AND P4, PT, R2, R117, PT ;  /* 0x000000750200720c */ /* 0x000fe20003f84070 */
[--C-:B------:R-:W-:Y:S01]  /*74f0*/  @!P0 IMAD.IADD R113, R113, 0x1, -R2.reuse ;  /* 0x0000000171718824 */ /* 0x100fe200078e0a02 */
[----:B------:R-:W-:Y:S01]  /*7500*/  ISETP.GE.AND P0, PT, R240, RZ, PT ;  /* 0x000000fff000720c */ /* 0x000fe20003f06270 */
[----:B------:R-:W-:Y:S01]  /*7510*/  @!P3 IMAD.IADD R116, R116, 0x1, -R2 ;  /* 0x000000017474b824 */ /* 0x000fe200078e0a02 */
[----:B------:R-:W-:Y:S01]  /*7520*/  ISETP.GE.AND P3, PT, R243, RZ, PT ;  /* 0x000000fff300720c */ /* 0x000fe20003f66270 */
[C---:B------:R-:W-:Y:S02]  /*7530*/  IMAD R118, R2.reuse, R4, R118 ;  /* 0x0000000402767224 */ /* 0x040fe400078e0276 */
[----:B------:R-:W-:Y:S01]  /*7540*/  @!P2 IMAD.MOV R113, RZ, RZ, -R113 ;  /* 0x000000ffff71a224 */ /* 0x000fe200078e0a71 */
[C---:B------:R-:W-:Y:S01]  /*7550*/  ISETP.GT.U32.AND P2, PT, R2.reuse, R116, PT ;  /* 0x000000740200720c */ /* 0x040fe20003f44070 */
[----:B------:R-:W-:Y:S01]  /*7560*/  @!P5 IMAD.MOV R114, RZ, RZ, -R114 ;  /* 0x000000ffff72d224 */ /* 0x000fe200078e0a72 */
[----:B------:R-:W-:Y:S01]  /*7570*/  ISETP.GT.U32.AND P5, PT, R2, R118, PT ;  /* 0x000000760200720c */ /* 0x000fe20003fa4070 */
[----:B------:R-:W-:Y:S01]  /*7580*/  @!P6 IMAD.MOV R112, RZ, RZ, -R112 ;  /* 0x000000ffff70e224 */ /* 0x000fe200078e0a70 */
[----:B------:R-:W-:Y:S01]  /*7590*/  ISETP.GE.AND P6, PT, R241, RZ, PT ;  /* 0x000000fff100720c */ /* 0x000fe20003fc6270 */
[----:B------:R-:W-:-:S02]  /*75a0*/  VIADD R241, R3, 0x86 ;  /* 0x0000008603f17836 */ /* 0x000fc40000000000 */
[--C-:B------:R-:W-:Y:S02]  /*75b0*/  @!P4 IMAD.IADD R117, R117, 0x1, -R2.reuse ;  /* 0x000000017575c824 */ /* 0x100fe400078e0a02 */
[----:B------:R-:W-:Y:S01]  /*75c0*/  VIADD R243, R3, 0x84 ;  /* 0x0000008403f37836 */ /* 0x000fe20000000000 */
[----:B------:R-:W-:Y:S01]  /*75d0*/  IABS R119, R241 ;  /* 0x000000f100777213 */ /* 0x000fe20000000000 */
[--C-:B------:R-:W-:Y:S01]  /*75e0*/  @!P1 IMAD.IADD R115, R115, 0x1, -R2.reuse ;  /* 0x0000000173739824 */ /* 0x100fe200078e0a02 */
[----:B------:R-:W-:Y:S01]  /*75f0*/  ISETP.GT.U32.AND P4, PT, R2, R117, PT ;  /* 0x000000750200720c */ /* 0x000fe20003f84070 */
[--C-:B------:R-:W-:Y:S01]  /*7600*/  @!P2 IMAD.IADD R116, R116, 0x1, -R2.reuse ;  /* 0x000000017474a824 */ /* 0x100fe200078e0a02 */
[----:B------:R-:W-:Y:S01]  /*7610*/  IABS R4, R243 ;  /* 0x000000f300047213 */ /* 0x000fe20000000000 */
[----:B------:R-:W-:Y:S01]  /*7620*/  @!P5 IMAD.IADD R118, R118, 0x1, -R2 ;  /* 0x000000017676d824 */ /* 0x000fe200078e0a02 */
[----:B------:R-:W-:Y:S01]  /*7630*/  ISETP.GE.AND P1, PT, R242, RZ, PT ;  /* 0x000000fff200720c */ /* 0x000fe20003f26270 */
[----:B------:R-:W-:Y:S01]  /*7640*/  IMAD.HI.U32 R5, R0, R119, RZ ;  /* 0x0000007700057227 */ /* 0x000fe200078e00ff */
[----:B------:R-:W-:-:S03]  /*7650*/  ISETP.GE.AND P5, PT, R243, RZ, PT ;  /* 0x000000fff300720c */ /* 0x000fc60003fa6270 */
[----:B------:R-:W-:Y:S02]  /*7660*/  VIADD R242, R3, 0x85 ;  /* 0x0000008503f27836 */ /* 0x000fe40000000000 */
[----:B------:R-:W-:Y:S01]  /*7670*/  @!P0 IMAD.MOV R116, RZ, RZ, -R116 ;  /* 0x000000ffff748224 */ /* 0x000fe200078e0a74 */
[----:B------:R-:W-:Y:S01]  /*7680*/  ISETP.GT.U32.AND P0, PT, R2, R118, PT ;  /* 0x000000760200720c */ /* 0x000fe20003f04070 */
[----:B------:R-:W-:Y:S01]  /*7690*/  IMAD.MOV R5, RZ, RZ, -R5 ;  /* 0x000000ffff057224 */ /* 0x000fe200078e0a05 */
[----:B------:R-:W-:Y:S01]  /*76a0*/  IABS R120, R242 ;  /* 0x000000f200787213 */ /* 0x000fe20000000000 */
[----:B------:R-:W-:Y:S01]  /*76b0*/  IMAD.HI.U32 R121, R0, R4, RZ ;  /* 0x0000000400797227 */ /* 0x000fe200078e00ff */
[----:B------:R-:W-:-:S03]  /*76c0*/  ISETP.GE.AND P2, PT, R242, RZ, PT ;  /* 0x000000fff200720c */ /* 0x000fc60003f46270 */
[C---:B------:R-:W-:Y:S02]  /*76d0*/  IMAD R119, R2.reuse, R5, R119 ;  /* 0x0000000502777224 */ /* 0x040fe400078e0277 */
[----:B------:R-:W-:Y:S02]  /*76e0*/  IMAD.MOV R121, RZ, RZ, -R121 ;  /* 0x000000ffff797224 */ /* 0x000fe400078e0a79 */
[----:B------:R-:W-:Y:S01]  /*76f0*/  @!P4 IMAD.IADD R117, R117, 0x1, -R2 ;  /* 0x000000017575c824 */ /* 0x000fe200078e0a02 */
[----:B------:R-:W-:Y:S01]  /*7700*/  ISETP.GT.U32.AND P4, PT, R2, R119, PT ;  /* 0x000000770200720c */ /* 0x000fe20003f84070 */
[----:B------:R-:W-:-:S03]  /*7710*/  IMAD.HI.U32 R5, R0, R120, RZ ;  /* 0x0000007800057227 */ /* 0x000fc600078e00ff */
[----:B------:R-:W-:Y:S01]  /*7720*/  @!P1 IADD3 R117, -R117, RZ, RZ ;  /* 0x000000ff75759210 */ /* 0x000fe20007ffe1ff */
[----:B------:R-:W-:Y:S02]  /*7730*/  IMAD R121, R2, R121, R4 ;  /* 0x0000007902797224 */ /* 0x000fe400078e0204 */
[----:B------:R-:W-:Y:S02]  /*7740*/  IMAD.MOV R5, RZ, RZ, -R5 ;  /* 0x000000ffff057224 */ /* 0x000fe400078e0a05 */
[----:B------:R-:W-:Y:S01]  /*7750*/  @!P0 IMAD.IADD R118, R118, 0x1, -R2 ;  /* 0x0000000176768824 */ /* 0x000fe200078e0a02 */
[C---:B------:R-:W-:Y:S01]  /*7760*/  ISETP.GT.U32.AND P0, PT, R2.reuse, R121, PT ;  /* 0x000000790200720c */ /* 0x040fe20003f04070 */
[----:B------:R-:W-:Y:S02]  /*7770*/  VIADD R242, R3, 0x83 ;  /* 0x0000008303f27836 */ /* 0x000fe40000000000 */
[C---:B------:R-:W-:Y:S02]  /*7780*/  IMAD R120, R2.reuse, R5, R120 ;  /* 0x0000000502787224 */ /* 0x040fe400078e0278 */
[----:B------:R-:W-:Y:S01]  /*7790*/  @!P6 IMAD.MOV R115, RZ, RZ, -R115 ;  /* 0x000000ffff73e224 */ /* 0x000fe200078e0a73 */
[----:B------:R-:W-:Y:S01]  /*77a0*/  IABS R122, R242 ;  /* 0x000000f2007a7213 */ /* 0x000fe20000000000 */
[----:B------:R-:W-:Y:S01]  /*77b0*/  @!P4 IMAD.IADD R119, R119, 0x1, -R2 ;  /* 0x000000017777c824 */ /* 0x000fe200078e0a02 */
[----:B------:R-:W-:Y:S01]  /*77c0*/  ISETP.GE.AND P6, PT, R241, RZ, PT ;  /* 0x000000fff100720c */ /* 0x000fe20003fc6270 */
[----:B------:R-:W-:Y:S01]  /*77d0*/  VIADD R241, R3, 0x80 ;  /* 0x0000008003f17836 */ /* 0x000fe20000000000 */
[----:B------:R-:W-:Y:S01]  /*77e0*/  ISETP.GT.U32.AND P1, PT, R2, R120, PT ;  /* 0x000000780200720c */ /* 0x000fe20003f24070 */
[----:B------:R-:W-:Y:S01]  /*77f0*/  IMAD.HI.U32 R4, R0, R122, RZ ;  /* 0x0000007a00047227 */ /* 0x000fe200078e00ff */
[----:B------:R-:W-:-:S02]  /*7800*/  ISETP.GT.U32.AND P4, PT, R2, R119, PT ;  /* 0x000000770200720c */ /* 0x000fc40003f84070 */
[----:B------:R-:W-:Y:S01]  /*7810*/  IABS R125, R241 ;  /* 0x000000f1007d7213 */ /* 0x000fe20000000000 */
[----:B------:R-:W-:Y:S02]  /*7820*/  @!P0 IMAD.IADD R121, R121, 0x1, -R2 ;  /* 0x0000000179798824 */ /* 0x000fe400078e0a02 */
[----:B------:R-:W-:Y:S02]  /*7830*/  IMAD.MOV R4, RZ, RZ, -R4 ;  /* 0x000000ffff047224 */ /* 0x000fe400078e0a04 */
[C---:B------:R-:W-:Y:S02]  /*7840*/  VIADD R243, R3.reuse, 0x81 ;  /* 0x0000008103f37836 */ /* 0x040fe40000000000 */
[----:B------:R-:W-:Y:S01]  /*7850*/  @!P3 IMAD.MOV R118, RZ, RZ, -R118 ;  /* 0x000000ffff76b224 */ /* 0x000fe200078e0a76 */
[C---:B------:R-:W-:Y:S01]  /*7860*/  ISETP.GT.U32.AND P3, PT, R2.reuse, R121, PT ;  /* 0x000000790200720c */ /* 0x040fe20003f64070 */
[----:B------:R-:W-:Y:S01]  /*7870*/  VIADD R238, R3, 0x82 ;  /* 0x0000008203ee7836 */ /* 0x000fe20000000000 */
[----:B------:R-:W-:Y:S01]  /*7880*/  IABS R124, R243 ;  /* 0x000000f3007c7213 */ /* 0x000fe20000000000 */
[----:B------:R-:W-:-:S02]  /*7890*/  IMAD R122, R2, R4, R122 ;  /* 0x00000004027a7224 */ /* 0x000fc400078e027a */
[----:B------:R-:W-:Y:S01]  /*78a0*/  IMAD.HI.U32 R4, R0, R125, RZ ;  /* 0x0000007d00047227 */ /* 0x000fe200078e00ff */
[----:B------:R-:W-:-:S03]  /*78b0*/  IABS R123, R238 ;  /* 0x000000ee007b7213 */ /* 0x000fc60000000000 */
[----:B------:R-:W-:Y:S01]  /*78c0*/  @!P1 IMAD.IADD R120, R120, 0x1, -R2 ;  /* 0x0000000178789824 */ /* 0x000fe200078e0a02 */
[----:B------:R-:W-:Y:S01]  /*78d0*/  ISETP.GE.AND P1, PT, R242, RZ, PT ;  /* 0x000000fff200720c */ /* 0x000fe20003f26270 */
[----:B------:R-:W-:Y:S02]  /*78e0*/  IMAD.MOV R4, RZ, RZ, -R4 ;  /* 0x000000ffff047224 */ /* 0x000fe400078e0a04 */
[----:B------:R-:W-:Y:S01]  /*78f0*/  @!P4 IMAD.IADD R119, R119, 0x1, -R2 ;  /* 0x000000017777c824 */ /* 0x000fe200078e0a02 */
[----:B------:R-:W-:Y:S01]  /*7900*/  ISETP.GT.U32.AND P0, PT, R2, R120, PT ;  /* 0x000000780200720c */ /* 0x000fe20003f04070 */
[----:B------:R-:W-:Y:S01]  /*7910*/  IMAD.HI.U32 R5, R0, R124, RZ ;  /* 0x0000007c00057227 */ /* 0x000fe200078e00ff */
[----:B------:R-:W-:-:S03]  /*7920*/  ISETP.GT.U32.AND P4, PT, R2, R122, PT ;  /* 0x0000007a0200720c */ /* 0x000fc60003f84070 */
[----:B------:R-:W-:Y:S02]  /*7930*/  IMAD R125, R2, R4, R125 ;  /* 0x00000004027d7224 */ /* 0x000fe400078e027d */
[----:B------:R-:W-:-:S04]  /*7940*/  IMAD.HI.U32 R6, R0, R123, RZ ;  /* 0x0000007b00067227 */ /* 0x000fc800078e00ff */
[----:B------:R-:W-:Y:S02]  /*7950*/  IMAD.MOV R5, RZ, RZ, -R5 ;  /* 0x000000ffff057224 */ /* 0x000fe400078e0a05 */
[----:B------:R-:W-:Y:S01]  /*7960*/  @!P3 IMAD.IADD R121, R121, 0x1, -R2 ;  /* 0x000000017979b824 */ /* 0x000fe200078e0a02 */
[C---:B------:R-:W-:Y:S01]  /*7970*/  ISETP.GT.U32.AND P3, PT, R2.reuse, R125, PT ;  /* 0x0000007d0200720c */ /* 0x040fe20003f64070 */
[----:B------:R-:W-:Y:S02]  /*7980*/  IMAD.MOV R6, RZ, RZ, -R6 ;  /* 0x000000ffff067224 */ /* 0x000fe400078e0a06 */
[----:B------:R-:W-:Y:S02]  /*7990*/  VIADD R242, R3, 0x7f ;  /* 0x0000007f03f27836 */ /* 0x000fe40000000000 */
[C---:B------:R-:W-:Y:S02]  /*79a0*/  IMAD R124, R2.reuse, R5, R124 ;  /* 0x00000005027c7224 */ /* 0x040fe400078e027c */
[----:B------:R-:W-:Y:S01]  /*79b0*/  IMAD R123, R2, R6, R123 ;  /* 0x00000006027b7224 */ /* 0x000fe200078e027b */
[----:B------:R-:W-:Y:S01]  /*79c0*/  IABS R126, R242 ;  /* 0x000000f2007e7213 */ /* 0x000fe20000000000 */
[--C-:B------:R-:W-:Y:S01]  /*79d0*/  @!P0 IMAD.IADD R120, R120, 0x1, -R2.reuse ;  /* 0x0000000178788824 */ /* 0x100fe200078e0a02 */
[----:B------:R-:W-:Y:S01]  /*79e0*/  ISETP.GT.U32.AND P0, PT, R2, R124, PT ;  /* 0x0000007c0200720c */ /* 0x000fe20003f04070 */
[----:B------:R-:W-:-:S02]  /*79f0*/  @!P4 IMAD.IADD R122, R122, 0x1, -R2 ;  /* 0x000000017a7ac824 */ /* 0x000fc400078e0a02 */
[----:B------:R-:W-:Y:S01]  /*7a00*/  @!P6 IMAD.MOV R119, RZ, RZ, -R119 ;  /* 0x000000ffff77e224 */ /* 0x000fe200078e0a77 */
[C---:B------:R-:W-:Y:S01]  /*7a10*/  ISETP.GT.U32.AND P6, PT, R2.reuse, R123, PT ;  /* 0x0000007b0200720c */ /* 0x040fe20003fc4070 */
[----:B------:R-:W-:Y:S01]  /*7a20*/  VIADD R240, R3, 0x7d ;  /* 0x0000007d03f07836 */ /* 0x000fe20000000000 */
[----:B------:R-:W-:Y:S01]  /*7a30*/  ISETP.GT.U32.AND P4, PT, R2, R122, PT ;  /* 0x0000007a0200720c */ /* 0x000fe20003f84070 */
[----:B------:R-:W-:-:S03]  /*7a40*/  IMAD.HI.U32 R5, R0, R126, RZ ;  /* 0x0000007e00057227 */ /* 0x000fc600078e00ff */
[----:B------:R-:W-:Y:S01]  /*7a50*/  IABS R4, R240 ;  /* 0x000000f000047213 */ /* 0x000fe20000000000 */
[----:B------:R-:W-:Y:S02]  /*7a60*/  @!P3 IMAD.IADD R125, R125, 0x1, -R2 ;  /* 0x000000017d7db824 */ /* 0x000fe400078e0a02 */
[----:B------:R-:W-:Y:S02]  /*7a70*/  IMAD.MOV R5, RZ, RZ, -R5 ;  /* 0x000000ffff057224 */ /* 0x000fe400078e0a05 */
[----:B------:R-:W-:Y:S02]  /*7a80*/  VIADD R239, R3, 0x7e ;  /* 0x0000007e03ef7836 */ /* 0x000fe40000000000 */
[----:B------:R-:W-:Y:S01]  /*7a90*/  @!P5 IMAD.MOV R121, RZ, RZ, -R121 ;  /* 0x000000ffff79d224 */ /* 0x000fe200078e0a79 */
        /* <DEDUP_REMOVED lines=9> */
[----:B------:R-:W-:Y:S01]  /*7b30*/  @!P2 IMAD.MOV R120, RZ, RZ, -R120 ;  /* 0x000000ffff78a224 */ /* 0x000fe200078e0a78 */
[----:B------:R-:W-:Y:S01]  /*7b40*/  ISETP.GT.U32.AND P2, PT, R2, R124, PT ;  /* 0x0000007c0200720c */ /* 0x000fe20003f44070 */
[----:B------:R-:W-:Y:S01]  /*7b50*/  @!P4 IMAD.IADD R122, R122, 0x1, -R2 ;  /* 0x000000017a7ac824 */ /* 0x000fe200078e0a02 */
[----:B------:R-:W-:Y:S01]  /*7b60*/  ISETP.GT.U32.AND P3, PT, R2, R123, PT ;  /* 0x0000007b0200720c */ /* 0x000fe20003f64070 */
[----:B------:R-:W-:Y:S01]  /*7b70*/  IMAD.HI.U32 R6, R0, R127, RZ ;  /* 0x0000007f00067227 */ /* 0x000fe200078e00ff */
[----:B------:R-:W-:-:S03]  /*7b80*/  ISETP.GE.AND P4, PT, R238, RZ, PT ;  /* 0x000000ffee00720c */ /* 0x000fc60003f86270 */
[C---:B------:R-:W-:Y:S02]  /*7b90*/  IMAD R4, R2.reuse, R5, R4 ;  /* 0x0000000502047224 */ /* 0x040fe400078e0204 */
[----:B------:R-:W-:Y:S01]  /*7ba0*/  @!P1 IMAD.MOV R122, RZ, RZ, -R122 ;  /* 0x000000ffff7a9224 */ /* 0x000fe200078e0a7a */
[----:B------:R-:W-:Y:S01]  /*7bb0*/  ISETP.GE.AND P1, PT, R241, RZ, PT ;  /* 0x000000fff100720c */ /* 0x000fe20003f26270 */
[----:B------:R-:W-:Y:S02]  /*7bc0*/  IMAD.MOV R6, RZ, RZ, -R6 ;  /* 0x000000ffff067224 */ /* 0x000fe400078e0a06 */
[----:B------:R-:W-:Y:S02]  /*7bd0*/  VIADD R243, R3, 0x7c ;  /* 0x0000007c03f37836 */ /* 0x000fe40000000000 */
[----:B------:R-:W-:Y:S01]  /*7be0*/  @!P5 IMAD.IADD R125, R125, 0x1, -R2 ;  /* 0x000000017d7dd824 */ /* 0x000fe200078e0a02 */
[----:B------:R-:W-:Y:S01]  /*7bf0*/  ISETP.GT.U32.AND P5, PT, R2, R4, PT ;  /* 0x000000040200720c */ /* 0x000fe20003fa4070 */
[----:B------:R-:W-:-:S02]  /*7c00*/  VIADD R241, R3, 0x7b ;  /* 0x0000007b03f17836 */ /* 0x000fc40000000000 */
[----:B------:R-:W-:Y:S01]  /*7c10*/  IMAD R127, R2, R6, R127 ;  /* 0x00000006027f7224 */ /* 0x000fe200078e027f */
[----:B------:R-:W-:Y:S01]  /*7c20*/  IABS R6, R243 ;  /* 0x000000f300067213 */ /* 0x000fe20000000000 */
[--C-:B------:R-:W-:Y:S01]  /*7c30*/  @!P6 IMAD.IADD R126, R126, 0x1, -R2.reuse ;  /* 0x000000017e7ee824 */ /* 0x100fe200078e0a02 */
[----:B------:R-:W-:Y:S01]  /*7c40*/  IABS R130, R241 ;  /* 0x000000f100827213 */ /* 0x000fe20000000000 */
[----:B------:R-:W-:Y:S01]  /*7c50*/  @!P2 IMAD.IADD R124, R124, 0x1, -R2 ;  /* 0x000000017c7ca824 */ /* 0x000fe200078e0a02 */
[----:B------:R-:W-:Y:S01]  /*7c60*/  ISETP.GE.AND P2, PT, R242, RZ, PT ;  /* 0x000000fff200720c */ /* 0x000fe20003f46270 */
[----:B------:R-:W-:Y:S01]  /*7c70*/  IMAD.MOV.U32 R129, RZ, RZ, R6 ;  /* 0x000000ffff817224 */ /* 0x000fe200078e0006 */
[C---:B------:R-:W-:Y:S01]  /*7c80*/  ISETP.GT.U32.AND P6, PT, R2.reuse, R126, PT ;  /* 0x0000007e0200720c */ /* 0x040fe20003fc4070 */
[----:B------:R-:W-:Y:S02]  /*7c90*/  VIADD R242, R3, 0x7a ;  /* 0x0000007a03f27836 */ /* 0x000fe40000000000 */
[----:B------:R-:W-:Y:S01]  /*7ca0*/  @!P3 IMAD.IADD R123, R123, 0x1, -R2 ;  /* 0x000000017b7bb824 */ /* 0x000fe200078e0a02 */
[----:B------:R-:W-:Y:S01]  /*7cb0*/  ISETP.GT.U32.AND P3, PT, R2, R127, PT ;  /* 0x0000007f0200720c */ /* 0x000fe20003f64070 */
[----:B------:R-:W-:Y:S01]  /*7cc0*/  IMAD.HI.U32 R6, R0, R130, RZ ;  /* 0x0000008200067227 */ /* 0x000fe200078e00ff */
[----:B------:R-:W-:-:S03]  /*7cd0*/  IABS R5, R242 ;  /* 0x000000f200057213 */ /* 0x000fc60000000000 */
[----:B------:R-:W-:Y:S02]  /*7ce0*/  @!P5 IMAD.IADD R4, R4, 0x1, -R2 ;  /* 0x000000010404d824 */ /* 0x000fe400078e0a02 */
[----:B------:R-:W-:Y:S02]  /*7cf0*/  IMAD.MOV R6, RZ, RZ, -R6 ;  /* 0x000000ffff067224 */ /* 0x000fe400078e0a06 */
[----:B------:R-:W-:Y:S01]  /*7d00*/  @!P0 IMAD.MOV R124, RZ, RZ, -R124 ;  /* 0x000000ffff7c8224 */ /* 0x000fe200078e0a7c */
[C---:B------:R-:W-:Y:S01]  /*7d10*/  ISETP.GT.U32.AND P0, PT, R2.reuse, R4, PT ;  /* 0x000000040200720c */ /* 0x040fe20003f04070 */
[----:B------:R-:W-:Y:S02]  /*7d20*/  IMAD R130, R2, R6, R130 ;  /* 0x0000000602827224 */ /* 0x000fe400078e0282 */
[----:B------:R-:W-:-:S04]  /*7d30*/  IMAD.HI.U32 R6, R0, R5, RZ ;  /* 0x0000000500067227 */ /* 0x000fc800078e00ff */
[----:B------:R-:W-:Y:S01]  /*7d40*/  @!P6 IMAD.IADD R126, R126, 0x1, -R2 ;  /* 0x000000017e7ee824 */ /* 0x000fe200078e0a02 */
[----:B------:R-:W-:Y:S01]  /*7d50*/  ISETP.GE.AND P6, PT, R239, RZ, PT ;  /* 0x000000ffef00720c */ /* 0x000fe20003fc6270 */
[----:B------:R-:W-:Y:S02]  /*7d60*/  IMAD.MOV R6, RZ, RZ, -R6 ;  /* 0x000000ffff067224 */ /* 0x000fe400078e0a06 */
[----:B------:R-:W-:Y:S01]  /*7d70*/  @!P3 IMAD.IADD R127, R127, 0x1, -R2 ;  /* 0x000000017f7fb824 */ /* 0x000fe200078e0a02 */
[----:B------:R-:W-:Y:S01]  /*7d80*/  ISETP.GE.AND P3, PT, R240, RZ, PT ;  /* 0x000000fff000720c */ /* 0x000fe20003f66270 */
[----:B------:R-:W-:Y:S01]  /*7d90*/  @!P2 IMAD.MOV R126, RZ, RZ, -R126 ;  /* 0x000000ffff7ea224 */ /* 0x000fe200078e0a7e */
[C---:B------:R-:W-:Y:S01]  /*7da0*/  ISETP.GT.U32.AND P2, PT, R2.reuse, R130, PT ;  /* 0x000000820200720c */ /* 0x040fe20003f44070 */
[----:B------:R-:W-:Y:S02]  /*7db0*/  IMAD R5, R2, R6, R5 ;  /* 0x0000000602057224 */ /* 0x000fe400078e0205 */
[----:B------:R-:W-:-:S04]  /*7dc0*/  IMAD.HI.U32 R7, R0, R129, RZ ;  /* 0x0000008100077227 */ /* 0x000fc800078e00ff */
[----:B------:R-:W-:Y:S01]  /*7dd0*/  @!P4 IMAD.MOV R123, RZ, RZ, -R123 ;  /* 0x000000ffff7bc224 */ /* 0x000fe200078e0a7b */
[----:B------:R-:W-:Y:S01]  /*7de0*/  ISETP.GT.U32.AND P4, PT, R2, R127, PT ;  /* 0x0000007f0200720c */ /* 0x000fe20003f84070 */
[----:B------:R-:W-:Y:S01]  /*7df0*/  @!P0 IMAD.IADD R4, R4, 0x1, -R2 ;  /* 0x0000000104048824 */ /* 0x000fe200078e0a02 */
[C---:B------:R-:W-:Y:S01]  /*7e00*/  ISETP.GT.U32.AND P0, PT, R2.reuse, R5, PT ;  /* 0x000000050200720c */ /* 0x040fe20003f04070 */
[----:B------:R-:W-:Y:S02]  /*7e10*/  IMAD.MOV R7, RZ, RZ, -R7 ;  /* 0x000000ffff077224 */ /* 0x000fe400078e0a07 */
[----:B------:R-:W-:Y:S01]  /*7e20*/  @!P1 IMAD.MOV R125, RZ, RZ, -R125 ;  /* 0x000000ffff7d9224 */ /* 0x000fe200078e0a7d */
[----:B------:R-:W-:Y:S01]  /*7e30*/  ISETP.GE.AND P1, PT, R243, RZ, PT ;  /* 0x000000fff300720c */ /* 0x000fe20003f26270 */
[----:B------:R-:W-:Y:S02]  /*7e40*/  IMAD R129, R2, R7, R129 ;  /* 0x0000000702817224 */ /* 0x000fe400078e0281 */
[----:B------:R-:W-:-:S02]  /*7e50*/  VIADD R243, R3, 0x79 ;  /* 0x0000007903f37836 */ /* 0x000fc40000000000 */
[----:B------:R-:W-:Y:S01]  /*7e60*/  IMAD.MOV.U32 R128, RZ, RZ, R4 ;  /* 0x000000ffff807224 */ /* 0x000fe200078e0004 */
[----:B------:R-:W-:Y:S01]  /*7e70*/  ISETP.GT.U32.AND P5, PT, R2, R129, PT ;  /* 0x000000810200720c */ /* 0x000fe20003fa4070 */
[--C-:B------:R-:W-:Y:S01]  /*7e80*/  @!P2 IMAD.IADD R130, R130, 0x1, -R2.reuse ;  /* 0x000000018282a824 */ /* 0x100fe200078e0a02 */
[----:B------:R-:W-:Y:S01]  /*7e90*/  IABS R6, R243 ;  /* 0x000000f300067213 */ /* 0x000fe20000000000 */
[----:B------:R-:W-:Y:S01]  /*7ea0*/  @!P4 IMAD.IADD R127, R127, 0x1, -R2 ;  /* 0x000000017f7fc824 */ /* 0x000fe200078e0a02 */
[----:B------:R-:W-:Y:S01]  /*7eb0*/  @!P0 IADD3 R5, R5, -R2, RZ ;  /* 0x8000000205058210 */ /* 0x000fe20007ffe0ff */
[----:B------:R-:W-:Y:S01]  /*7ec0*/  @!P3 IMAD.MOV R128, RZ, RZ, -R128 ;  /* 0x000000ffff80b224 */ /* 0x000fe200078e0a80 */
[----:B------:R-:W-:Y:S01]  /*7ed0*/  ISETP.GT.U32.AND P3, PT, R2, R130, PT ;  /* 0x000000820200720c */ /* 0x000fe20003f64070 */
[----:B------:R-:W-:Y:S01]  /*7ee0*/  @!P6 IMAD.MOV R127, RZ, RZ, -R127 ;  /* 0x000000ffff7fe224 */ /* 0x000fe200078e0a7f */
[----:B------:R-:W-:Y:S01]  /*7ef0*/  ISETP.GE.AND P6, PT, R242, RZ, PT ;  /* 0x000000fff200720c */ /* 0x000fe20003fc6270 */
[----:B------:R-:W-:Y:S01]  /*7f00*/  IMAD.HI.U32 R132, R0, R6, RZ ;  /* 0x0000000600847227 */ /* 0x000fe200078e00ff */
[----:B------:R-:W-:-:S02]  /*7f10*/  ISETP.GT.U32.AND P0, PT, R2, R5, PT ;  /* 0x000000050200720c */ /* 0x000fc40003f04070 */
[----:B------:R-:W-:Y:S01]  /*7f20*/  ISETP.GE.AND P4, PT, R241, RZ, PT ;  /* 0x000000fff100720c */ /* 0x000fe20003f86270 */
[----:B------:R-:W-:Y:S01]  /*7f30*/  VIADD R242, R3, 0x77 ;  /* 0x0000007703f27836 */ /* 0x000fe20000000000 */
[----:B------:R-:W-:Y:S01]  /*7f40*/  ISETP.GE.AND P2, PT, R243, RZ, PT ;  /* 0x000000fff300720c */ /* 0x000fe20003f46270 */
[----:B------:R-:W-:Y:S02]  /*7f50*/  IMAD.MOV R132, RZ, RZ, -R132 ;  /* 0x000000ffff847224 */ /* 0x000fe400078e0a84 */
[----:B------:R-:W-:Y:S01]  /*7f60*/  @!P5 IMAD.IADD R129, R129, 0x1, -R2 ;  /* 0x000000018181d824 */ /* 0x000fe200078e0a02 */
[----:B------:R-:W-:Y:S01]  /*7f70*/  IABS R134, R242 ;  /* 0x000000f200867213 */ /* 0x000fe20000000000 */
[----:B------:R-:W-:Y:S02]  /*7f80*/  VIADD R241, R3, 0x78 ;  /* 0x0000007803f17836 */ /* 0x000fe40000000000 */
[C---:B------:R-:W-:Y:S01]  /*7f90*/  IMAD R132, R2.reuse, R132, R6 ;  /* 0x0000008402847224 */ /* 0x040fe200078e0206 */
[----:B------:R-:W-:Y:S01]  /*7fa0*/  ISETP.GT.U32.AND P5, PT, R2, R129, PT ;  /* 0x000000810200720c */ /* 0x000fe20003fa4070 */
[----:B------:R-:W-:Y:S01]  /*7fb0*/  IMAD.HI.U32 R4, R0, R134, RZ ;  /* 0x0000008600047227 */ /* 0x000fe200078e00ff */
[----:B------:R-:W-:-:S03]  /*7fc0*/  IABS R133, R241 ;  /* 0x000000f100857213 */ /* 0x000fc60000000000 */
[----:B------:R-:W-:Y:S01]  /*7fd0*/  @!P3 IMAD.IADD R130, R130, 0x1, -R2 ;  /* 0x000000018282b824 */ /* 0x000fe200078e0a02 */
[----:B------:R-:W-:Y:S01]  /*7fe0*/  ISETP.GT.U32.AND P3, PT, R2, R132, PT ;  /* 0x000000840200720c */ /* 0x000fe20003f64070 */
[----:B------:R-:W-:Y:S02]  /*7ff0*/  IMAD.MOV R4, RZ, RZ, -R4 ;  /* 0x000000ffff047224 */ /* 0x000fe400078e0a04 */
[----:B------:R-:W-:Y:S01]  /*8000*/  @!P0 IMAD.IADD R5, R5, 0x1, -R2 ;  /* 0x0000000105058824 */ /* 0x000fe200078e0a02 */
[----:B------:R-:W-:Y:S01]  /*8010*/  ISETP.GE.AND P0, PT, R242, RZ, PT ;  /* 0x000000fff200720c */ /* 0x000fe20003f06270 */
[----:B------:R-:W-:-:S04]  /*8020*/  IMAD.HI.U32 R6, R0, R133, RZ ;  /* 0x0000008500067227 */ /* 0x000fc800078e00ff */
[C---:B------:R-:W-:Y:S02]  /*8030*/  IMAD R134, R2.reuse, R4, R134 ;  /* 0x0000000402867224 */ /* 0x040fe400078e0286 */
[----:B------:R-:W-:Y:S02]  /*8040*/  IMAD.MOV.U32 R131, RZ, RZ, R5 ;  /* 0x000000ffff837224 */ /* 0x000fe400078e0005 */
[----:B------:R-:W-:Y:S02]  /*8050*/  IMAD.MOV R6, RZ, RZ, -R6 ;  /* 0x000000ffff067224 */ /* 0x000fe400078e0a06 */
[----:B------:R-:W-:Y:S01]  /*8060*/  @!P6 IMAD.MOV R131, RZ, RZ, -R131 ;  /* 0x000000ffff83e224 */ /* 0x000fe200078e0a83 */
[C---:B------:R-:W-:Y:S01]  /*8070*/  ISETP.GT.U32.AND P6, PT, R2.reuse, R134, PT ;  /* 0x000000860200720c */ /* 0x040fe20003fc4070 */
[----:B------:R-:W-:Y:S02]  /*8080*/  VIADD R239, R3, 0x75 ;  /* 0x0000007503ef7836 */ /* 0x000fe40000000000 */
[--C-:B------:R-:W-:Y:S01]  /*8090*/  @!P5 IMAD.IADD R129, R129, 0x1, -R2.reuse ;  /* 0x000000018181d824 */ /* 0x100fe200078e0a02 */
[----:B------:R-:W-:Y:S01]  /*80a0*/  ISETP.GE.AND P5, PT, R241, RZ, PT ;  /* 0x000000fff100720c */ /* 0x000fe20003fa6270 */
[----:B------:R-:W-:Y:S01]  /*80b0*/  IMAD R133, R2, R6, R133 ;  /* 0x0000000602857224 */ /* 0x000fe200078e0285 */
[----:B------:R-:W-:Y:S01]  /*80c0*/  IABS R136, R239 ;  /* 0x000000ef00887213 */ /* 0x000fe20000000000 */
[----:B------:R-:W-:-:S02]  /*80d0*/  @!P3 IMAD.IADD R132, R132, 0x1, -R2 ;  /* 0x000000018484b824 */ /* 0x000fc400078e0a02 */
[C---:B------:R-:W-:Y:S01]  /*80e0*/  VIADD R243, R3.reuse, 0x76 ;  /* 0x0000007603f37836 */ /* 0x040fe20000000000 */
[C---:B------:R-:W-:Y:S01]  /*80f0*/  ISETP.GT.U32.AND P3, PT, R2.reuse, R133, PT ;  /* 0x000000850200720c */ /* 0x040fe20003f64070 */
[----:B------:R-:W-:Y:S01]  /*8100*/  @!P1 IMAD.MOV R129, RZ, RZ, -R129 ;  /* 0x000000ffff819224 */ /* 0x000fe200078e0a81 */
[----:B------:R-:W-:Y:S01]  /*8110*/  ISETP.GT.U32.AND P1, PT, R2, R132, PT ;  /* 0x000000840200720c */ /* 0x000fe20003f24070 */
[----:B------:R-:W-:Y:S01]  /*8120*/  @!P4 IMAD.MOV R130, RZ, RZ, -R130 ;  /* 0x000000ffff82c224 */ /* 0x000fe200078e0a82 */
[----:B------:R-:W-:Y:S01]  /*8130*/  IABS R135, R243 ;  /* 0x000000f300877213 */ /* 0x000fe20000000000 */
[----:B------:R-:W-:Y:S01]  /*8140*/  VIADD R240, R3, 0x74 ;  /* 0x0000007403f07836 */ /* 0x000fe20000000000 */
[----:B------:R-:W-:Y:S01]  /*8150*/  ISETP.GE.AND P4, PT, R243, RZ, PT ;  /* 0x000000fff300720c */ /* 0x000fe20003f86270 */
[----:B------:R-:W-:Y:S02]  /*8160*/  VIADD R243, R3, 0x73 ;  /* 0x0000007303f37836 */ /* 0x000fe40000000000 */
[----:B------:R-:W-:Y:S01]  /*8170*/  IMAD.HI.U32 R6, R0, R136, RZ ;  /* 0x0000008800067227 */ /* 0x000fe200078e00ff */
[----:B------:R-:W-:-:S02]  /*8180*/  IABS R137, R240 ;  /* 0x000000f000897213 */ /* 0x000fc40000000000 */
[----:B------:R-:W-:Y:S01]  /*8190*/  IABS R138, R243 ;  /* 0x000000f3008a7213 */ /* 0x000fe20000000000 */
[----:B------:R-:W-:Y:S02]  /*81a0*/  @!P6 IMAD.IADD R134, R134, 0x1, -R2 ;  /* 0x000000018686e824 */ /* 0x000fe400078e0a02 */
[----:B------:R-:W-:Y:S02]  /*81b0*/  IMAD.MOV R6, RZ, RZ, -R6 ;  /* 0x000000ffff067224 */ /* 0x000fe400078e0a06 */
[----:B------:R-:W-:Y:S01]  /*81c0*/  IMAD.HI.U32 R5, R0, R137, RZ ;  /* 0x0000008900057227 */ /* 0x000fe200078e00ff */
[----:B------:R-:W-:-:S03]  /*81d0*/  ISETP.GT.U32.AND P6, PT, R2, R134, PT ;  /* 0x000000860200720c */ /* 0x000fc60003fc4070 */
[----:B------:R-:W-:Y:S02]  /*81e0*/  IMAD R136, R2, R6, R136 ;  /* 0x0000000602887224 */ /* 0x000fe400078e0288 */
[--C-:B------:R-:W-:Y:S02]  /*81f0*/  @!P1 IMAD.IADD R132, R132, 0x1, -R2.reuse ;  /* 0x0000000184849824 */ /* 0x100fe400078e0a02 */
[----:B------:R-:W-:Y:S02]  /*8200*/  @!P3 IMAD.IADD R133, R133, 0x1, -R2 ;  /* 0x000000018585b824 */ /* 0x000fe400078e0a02 */
[----:B------:R-:W-:-:S03]  /*8210*/  IMAD.HI.U32 R6, R0, R138, RZ ;  /* 0x0000008a00067227 */ /* 0x000fc600078e00ff */
[C---:B------:R-:W-:Y:S01]  /*8220*/  ISETP.GT.U32.AND P3, PT, R2.reuse, R133, PT ;  /* 0x000000850200720c */ /* 0x040fe20003f64070 */
[----:B------:R-:W-:Y:S02]  /*8230*/  IMAD.MOV R7, RZ, RZ, -R5 ;  /* 0x000000ffff077224 */ /* 0x000fe400078e0a05 */
[----:B------:R-:W-:Y:S01]  /*8240*/  @!P2 IMAD.MOV R132, RZ, RZ, -R132 ;  /* 0x000000ffff84a224 */ /* 0x000fe200078e0a84 */
[----:B------:R-:W-:Y:S01]  /*8250*/  ISETP.GT.U32.AND P2, PT, R2, R136, PT ;  /* 0x000000880200720c */ /* 0x000fe20003f44070 */
[----:B------:R-:W-:Y:S02]  /*8260*/  IMAD.MOV R5, RZ, RZ, -R6 ;  /* 0x000000ffff057224 */ /* 0x000fe400078e0a06 */
[----:B------:R-:W-:-:S04]  /*8270*/  IMAD.HI.U32 R4, R0, R135, RZ ;  /* 0x0000008700047227 */ /* 0x000fc800078e00ff */
[----:B------:R-:W-:Y:S02]  /*8280*/  IMAD R138, R2, R5, R138 ;  /* 0x00000005028a7224 */ /* 0x000fe400078e028a */
[----:B------:R-:W-:Y:S02]  /*8290*/  @!P6 IMAD.IADD R134, R134, 0x1, -R2 ;  /* 0x000000018686e824 */ /* 0x000fe400078e0a02 */
[----:B------:R-:W-:Y:S01]  /*82a0*/  IMAD.MOV R4, RZ, RZ, -R4 ;  /* 0x000000ffff047224 */ /* 0x000fe200078e0a04 */
[C---:B------:R-:W-:Y:S01]  /*82b0*/  ISETP.GT.U32.AND P6, PT, R2.reuse, R138, PT ;  /* 0x0000008a0200720c */ /* 0x040fe20003fc4070 */
[----:B------:R-:W-:Y:S02]  /*82c0*/  VIADD R241, R3, 0x72 ;  /* 0x0000007203f17836 */ /* 0x000fe40000000000 */
[C---:B------:R-:W-:Y:S02]  /*82d0*/  IMAD R137, R2.reuse, R7, R137 ;  /* 0x0000000702897224 */ /* 0x040fe400078e0289 */
[C---:B------:R-:W-:Y:S01]  /*82e0*/  IMAD R135, R2.reuse, R4, R135 ;  /* 0x0000000402877224 */ /* 0x040fe200078e0287 */
[----:B------:R-:W-:Y:S01]  /*82f0*/  IABS R4, R241 ;  /* 0x000000f100047213 */ /* 0x000fe20000000000 */
[--C-:B------:R-:W-:Y:S01]  /*8300*/  @!P3 IMAD.IADD R133, R133, 0x1, -R2.reuse ;  /* 0x000000018585b824 */ /* 0x100fe200078e0a02 */
[----:B------:R-:W-:Y:S01]  /*8310*/  ISETP.GT.U32.AND P3, PT, R2, R137, PT ;  /* 0x000000890200720c */ /* 0x000fe20003f64070 */
[----:B------:R-:W-:Y:S01]  /*8320*/  @!P2 IMAD.IADD R136, R136, 0x1, -R2 ;  /* 0x000000018888a824 */ /* 0x000fe200078e0a02 */
[C---:B------:R-:W-:Y:S01]  /*8330*/  ISETP.GT.U32.AND P1, PT, R2.reuse, R135, PT ;  /* 0x000000870200720c */ /* 0x040fe20003f24070 */
[----:B------:R-:W-:Y:S01]  /*8340*/  VIADD R242, R3, 0x71 ;  /* 0x0000007103f27836 */ /* 0x000fe20000000000 */
[----:B------:R-:W-:Y:S01]  /*8350*/  ISETP.GE.AND P2, PT, R239, RZ, PT ;  /* 0x000000ffef00720c */ /* 0x000fe20003f46270 */
[----:B------:R-:W-:Y:S01]  /*8360*/  @!P5 IMAD.MOV R133, RZ, RZ, -R133 ;  /* 0x000000ffff85d224 */ /* 0x000fe200078e0a85 */
        /* <DEDUP_REMOVED lines=8> */
[----:B------:R-:W-:Y:S01]  /*83f0*/  @!P3 IMAD.IADD R137, R137, 0x1, -R2 ;  /* 0x000000018989b824 */ /* 0x000fe200078e0a02 */
[----:B------:R-:W-:Y:S01]  /*8400*/  ISETP.GE.AND P3, PT, R243, RZ, PT ;  /* 0x000000fff300720c */ /* 0x000fe20003f66270 */
[----:B------:R-:W-:-:S03]  /*8410*/  IMAD.HI.U32 R5, R0, R140, RZ ;  /* 0x0000008c00057227 */ /* 0x000fc600078e00ff */
        /* <DEDUP_REMOVED lines=8> */
[--C-:B------:R-:W-:Y:S01]  /*84a0*/  @!P0 IMAD.IADD R138, R138, 0x1, -R2.reuse ;  /* 0x000000018a8a8824 */ /* 0x100fe200078e0a02 */
[C---:B------:R-:W-:Y:S01]  /*84b0*/  ISETP.GT.U32.AND P0, PT, R2.reuse, R140, PT ;  /* 0x0000008c0200720c */ /* 0x040fe20003f04070 */
[--C-:B------:R-:W-:Y:S01]  /*84c0*/  @!P6 IMAD.IADD R137, R137, 0x1, -R2.reuse ;  /* 0x000000018989e824 */ /* 0x100fe200078e0a02 */
[----:B------:R-:W-:Y:S01]  /*84d0*/  ISETP.GT.U32.AND P1, PT, R2, R135, PT ;  /* 0x000000870200720c */ /* 0x000fe20003f24070 */
[----:B------:R-:W-:Y:S01]  /*84e0*/  @!P5 IMAD.IADD R139, R139, 0x1, -R2 ;  /* 0x000000018b8bd824 */ /* 0x000fe200078e0a02 */
[----:B------:R-:W-:Y:S01]  /*84f0*/  ISETP.GE.AND P6, PT, R243, RZ, PT ;  /* 0x000000fff300720c */ /* 0x000fe20003fc6270 */
[----:B------:R-:W-:-:S02]  /*8500*/  VIADD R243, R3, 0x6f ;  /* 0x0000006f03f37836 */ /* 0x000fc40000000000 */
[----:B------:R-:W-:Y:S01]  /*8510*/  IMAD.HI.U32 R5, R0, R4, RZ ;  /* 0x0000000400057227 */ /* 0x000fe200078e00ff */
[----:B------:R-:W-:Y:S02]  /*8520*/  ISETP.GT.U32.AND P5, PT, R2, R139, PT ;  /* 0x0000008b0200720c */ /* 0x000fe40003fa4070 */
[----:B------:R-:W-:Y:S01]  /*8530*/  IABS R142, R243 ;  /* 0x000000f3008e7213 */ /* 0x000fe20000000000 */
[----:B------:R-:W-:Y:S02]  /*8540*/  IMAD.MOV R5, RZ, RZ, -R5 ;  /* 0x000000ffff057224 */ /* 0x000fe400078e0a05 */
[----:B------:R-:W-:Y:S02]  /*8550*/  @!P0 IMAD.IADD R140, R140, 0x1, -R2 ;  /* 0x000000018c8c8824 */ /* 0x000fe400078e0a02 */
[----:B------:R-:W-:Y:S02]  /*8560*/  IMAD R141, R2, R5, R4 ;  /* 0x00000005028d7224 */ /* 0x000fe400078e0204 */
[----:B------:R-:W-:Y:S01]  /*8570*/  @!P1 IMAD.IADD R135, R135, 0x1, -R2 ;  /* 0x0000000187879824 */ /* 0x000fe200078e0a02 */
[----:B------:R-:W-:Y:S01]  /*8580*/  ISETP.GE.AND P1, PT, R240, RZ, PT ;  /* 0x000000fff000720c */ /* 0x000fe20003f26270 */
[----:B------:R-:W-:Y:S01]  /*8590*/  IMAD.HI.U32 R4, R0, R142, RZ ;  /* 0x0000008e00047227 */ /* 0x000fe200078e00ff */
[----:B------:R-:W-:-:S03]  /*85a0*/  ISETP.GT.U32.AND P0, PT, R2, R140, PT ;  /* 0x0000008c0200720c */ /* 0x000fc60003f04070 */
[----:B------:R-:W-:Y:S01]  /*85b0*/  @!P5 IMAD.IADD R139, R139, 0x1, -R2 ;  /* 0x000000018b8bd824 */ /* 0x000fe200078e0a02 */
[----:B------:R-:W-:Y:S01]  /*85c0*/  IADD3 R4, -R4, RZ, RZ ;  /* 0x000000ff04047210 */ /* 0x000fe20007ffe1ff */
[----:B------:R-:W-:Y:S01]  /*85d0*/  @!P2 IMAD.MOV R136, RZ, RZ, -R136 ;  /* 0x000000ffff88a224 */ /* 0x000fe200078e0a88 */
[----:B------:R-:W-:Y:S01]  /*85e0*/  ISETP.GT.U32.AND P5, PT, R2, R141, PT ;  /* 0x0000008d0200720c */ /* 0x000fe20003fa4070 */
[----:B------:R-:W-:Y:S01]  /*85f0*/  VIADD R240, R3, 0x6d ;  /* 0x0000006d03f07836 */ /* 0x000fe20000000000 */
[----:B------:R-:W-:Y:S01]  /*8600*/  ISETP.GE.AND P2, PT, R242, RZ, PT ;  /* 0x000000fff200720c */ /* 0x000fe20003f46270 */
[----:B------:R-:W-:Y:S02]  /*8610*/  IMAD R142, R2, R4, R142 ;  /* 0x00000004028e7224 */ /* 0x000fe400078e028e */
[----:B------:R-:W-:Y:S01]  /*8620*/  @!P1 IMAD.MOV R137, RZ, RZ, -R137 ;  /* 0x000000ffff899224 */ /* 0x000fe200078e0a89 */
[----:B------:R-:W-:Y:S01]  /*8630*/  ISETP.GE.AND P1, PT, R243, RZ, PT ;  /* 0x000000fff300720c */ /* 0x000fe20003f26270 */
[----:B------:R-:W-:Y:S01]  /*8640*/  @!P0 IMAD.IADD R140, R140, 0x1, -R2 ;  /* 0x000000018c8c8824 */ /* 0x000fe200078e0a02 */
[----:B------:R-:W-:Y:S01]  /*8650*/  ISETP.GT.U32.AND P0, PT, R2, R142, PT ;  /* 0x0000008e0200720c */ /* 0x000fe20003f04070 */
[C---:B------:R-:W-:Y:S01]  /*8660*/  VIADD R243, R3.reuse, 0x6e ;  /* 0x0000006e03f37836 */ /* 0x040fe20000000000 */
[----:B------:R-:W-:Y:S01]  /*8670*/  IABS R144, R240 ;  /* 0x000000f000907213 */ /* 0x000fe20000000000 */
[----:B------:R-:W-:-:S02]  /*8680*/  VIADD R242, R3, 0x6c ;  /* 0x0000006c03f27836 */ /* 0x000fc40000000000 */
[--C-:B------:R-:W-:Y:S01]  /*8690*/  @!P5 IMAD.IADD R141, R141, 0x1, -R2.reuse ;  /* 0x000000018d8dd824 */ /* 0x100fe200078e0a02 */
[----:B------:R-:W-:Y:S01]  /*86a0*/  IABS R143, R243 ;  /* 0x000000f3008f7213 */ /* 0x000fe20000000000 */
[----:B------:R-:W-:Y:S01]  /*86b0*/  @!P4 IMAD.MOV R135, RZ, RZ, -R135 ;  /* 0x000000ffff87c224 */ /* 0x000fe200078e0a87 */
[----:B------:R-:W-:Y:S01]  /*86c0*/  ISETP.GE.AND P4, PT, R241, RZ, PT ;  /* 0x000000fff100720c */ /* 0x000fe20003f86270 */
[----:B------:R-:W-:Y:S01]  /*86d0*/  VIADD R241, R3, 0x6b ;  /* 0x0000006b03f17836 */ /* 0x000fe20000000000 */
[----:B------:R-:W-:Y:S01]  /*86e0*/  IABS R145, R242 ;  /* 0x000000f200917213 */ /* 0x000fe20000000000 */
[----:B------:R-:W-:Y:S01]  /*86f0*/  IMAD.HI.U32 R7, R0, R143, RZ ;  /* 0x0000008f00077227 */ /* 0x000fe200078e00ff */
[----:B------:R-:W-:Y:S02]  /*8700*/  ISETP.GT.U32.AND P5, PT, R2, R141, PT ;  /* 0x0000008d0200720c */ /* 0x000fe40003fa4070 */
[----:B------:R-:W-:Y:S01]  /*8710*/  IABS R146, R241 ;  /* 0x000000f100927213 */ /* 0x000fe20000000000 */
[----:B------:R-:W-:-:S02]  /*8720*/  @!P0 IMAD.IADD R142, R142, 0x1, -R2 ;  /* 0x000000018e8e8824 */ /* 0x000fc400078e0a02 */
[----:B------:R-:W-:-:S03]  /*8730*/  IMAD.HI.U32 R6, R0, R144, RZ ;  /* 0x0000009000067227 */ /* 0x000fc600078e00ff */
[----:B------:R-:W-:Y:S01]  /*8740*/  ISETP.GT.U32.AND P0, PT, R2, R142, PT ;  /* 0x0000008e0200720c */ /* 0x000fe20003f04070 */
[----:B------:R-:W-:-:S04]  /*8750*/  IMAD.HI.U32 R5, R0, R145, RZ ;  /* 0x0000009100057227 */ /* 0x000fc800078e00ff */
[----:B------:R-:W-:Y:S02]  /*8760*/  IMAD.MOV R7, RZ, RZ, -R7 ;  /* 0x000000ffff077224 */ /* 0x000fe400078e0a07 */
[----:B------:R-:W-:-:S04]  /*8770*/  IMAD.HI.U32 R4, R0, R146, RZ ;  /* 0x0000009200047227 */ /* 0x000fc800078e00ff */
[----:B------:R-:W-:Y:S02]  /*8780*/  IMAD.MOV R6, RZ, RZ, -R6 ;  /* 0x000000ffff067224 */ /* 0x000fe400078e0a06 */
[C---:B------:R-:W-:Y:S02]  /*8790*/  IMAD R143, R2.reuse, R7, R143 ;  /* 0x00000007028f7224 */ /* 0x040fe400078e028f */
[----:B------:R-:W-:Y:S02]  /*87a0*/  IMAD.MOV R5, RZ, RZ, -R5 ;  /* 0x000000ffff057224 */ /* 0x000fe400078e0a05 */
[----:B------:R-:W-:Y:S02]  /*87b0*/  IMAD.MOV R4, RZ, RZ, -R4 ;  /* 0x000000ffff047224 */ /* 0x000fe400078e0a04 */
[C---:B------:R-:W-:Y:S02]  /*87c0*/  IMAD R144, R2.reuse, R6, R144 ;  /* 0x0000000602907224 */ /* 0x040fe400078e0290 */
[----:B------:R-:W-:-:S02]  /*87d0*/  IMAD R145, R2, R5, R145 ;  /* 0x0000000502917224 */ /* 0x000fc400078e0291 */
[----:B------:R-:W-:Y:S01]  /*87e0*/  @!P5 IMAD.IADD R141, R141, 0x1, -R2 ;  /* 0x000000018d8dd824 */ /* 0x000fe200078e0a02 */
[C---:B------:R-:W-:Y:S01]  /*87f0*/  ISETP.GT.U32.AND P5, PT, R2.reuse, R143, PT ;  /* 0x0000008f0200720c */ /* 0x040fe20003fa4070 */
[----:B------:R-:W-:Y:S01]  /*8800*/  @!P3 IMAD.MOV R138, RZ, RZ, -R138 ;  /* 0x000000ffff8ab224 */ /* 0x000fe200078e0a8a */
[----:B------:R-:W-:Y:S01]  /*8810*/  ISETP.GE.AND P3, PT, R243, RZ, PT ;  /* 0x000000fff300720c */ /* 0x000fe20003f66270 */
[C---:B------:R-:W-:Y:S02]  /*8820*/  IMAD R146, R2.reuse, R4, R146 ;  /* 0x0000000402927224 */ /* 0x040fe400078e0292 */
[----:B------:R-:W-:Y:S01]  /*8830*/  @!P4 IMAD.MOV R139, RZ, RZ, -R139 ;  /* 0x000000ffff8bc224 */ /* 0x000fe200078e0a8b */
[C---:B------:R-:W-:Y:S01]  /*8840*/  ISETP.GT.U32.AND P4, PT, R2.reuse, R144, PT ;  /* 0x000000900200720c */ /* 0x040fe20003f84070 */
[----:B------:R-:W-:Y:S01]  /*8850*/  @!P2 IMAD.MOV R140, RZ, RZ, -R140 ;  /* 0x000000ffff8ca224 */ /* 0x000fe200078e0a8c */
[----:B------:R-:W-:Y:S01]  /*8860*/  ISETP.GT.U32.AND P2, PT, R2, R145, PT ;  /* 0x000000910200720c */ /* 0x000fe20003f44070 */
[----:B------:R-:W-:-:S02]  /*8870*/  VIADD R243, R3, 0x6a ;  /* 0x0000006a03f37836 */ /* 0x000fc40000000000 */
[--C-:B------:R-:W-:Y:S01]  /*8880*/  @!P0 IMAD.IADD R142, R142, 0x1, -R2.reuse ;  /* 0x000000018e8e8824 */ /* 0x100fe200078e0a02 */
[----:B------:R-:W-:Y:S01]  /*8890*/  ISETP.GT.U32.AND P0, PT, R2, R146, PT ;  /* 0x000000920200720c */ /* 0x000fe20003f04070 */
[----:B------:R-:W-:Y:S01]  /*88a0*/  VIADD R239, R3, 0x69 ;  /* 0x0000006903ef7836 */ /* 0x000fe20000000000 */
[----:B------:R-:W-:Y:S01]  /*88b0*/  IABS R147, R243 ;  /* 0x000000f300937213 */ /* 0x000fe20000000000 */
[----:B------:R-:W-:Y:S01]  /*88c0*/  @!P5 IMAD.IADD R143, R143, 0x1, -R2 ;  /* 0x000000018f8fd824 */ /* 0x000fe200078e0a02 */
[----:B------:R-:W-:Y:S01]  /*88d0*/  ISETP.GE.AND P5, PT, R242, RZ, PT ;  /* 0x000000fff200720c */ /* 0x000fe20003fa6270 */
[----:B------:R-:W-:Y:S01]  /*88e0*/  @!P6 IMAD.MOV R141, RZ, RZ, -R141 ;  /* 0x000000ffff8de224 */ /* 0x000fe200078e0a8d */
[----:B------:R-:W-:Y:S01]  /*88f0*/  IABS R148, R239 ;  /* 0x000000ef00947213 */ /* 0x000fe20000000000 */
[----:B------:R-:W-:Y:S01]  /*8900*/  IMAD.HI.U32 R4, R0, R147, RZ ;  /* 0x0000009300047227 */ /* 0x000fe200078e00ff */
[----:B------:R-:W-:-:S03]  /*8910*/  ISETP.GE.AND P6, PT, R240, RZ, PT ;  /* 0x000000fff000720c */ /* 0x000fc60003fc6270 */
[--C-:B------:R-:W-:Y:S01]  /*8920*/  @!P4 IMAD.IADD R144, R144, 0x1, -R2.reuse ;  /* 0x000000019090c824 */ /* 0x100fe200078e0a02 */
[C---:B------:R-:W-:Y:S01]  /*8930*/  ISETP.GT.U32.AND P4, PT, R2.reuse, R143, PT ;  /* 0x0000008f0200720c */ /* 0x040fe20003f84070 */
[----:B------:R-:W-:Y:S02]  /*8940*/  @!P2 IMAD.IADD R145, R145, 0x1, -R2 ;  /* 0x000000019191a824 */ /* 0x000fe400078e0a02 */
[----:B------:R-:W-:Y:S01]  /*8950*/  IMAD.MOV R4, RZ, RZ, -R4 ;  /* 0x000000ffff047224 */ /* 0x000fe200078e0a04 */
[----:B------:R-:W-:Y:S01]  /*8960*/  ISETP.GT.U32.AND P2, PT, R2, R144, PT ;  /* 0x000000900200720c */ /* 0x000fe20003f44070 */
[----:B------:R-:W-:Y:S01]  /*8970*/  @!P0 IMAD.IADD R146, R146, 0x1, -R2 ;  /* 0x0000000192928824 */ /* 0x000fe200078e0a02 */
[C---:B------:R-:W-:Y:S01]  /*8980*/  ISETP.GT.U32.AND P0, PT, R2.reuse, R145, PT ;  /* 0x000000910200720c */ /* 0x040fe20003f04070 */
[----:B------:R-:W-:Y:S02]  /*8990*/  IMAD R147, R2, R4, R147 ;  /* 0x0000000402937224 */ /* 0x000fe400078e0293 */
[----:B------:R-:W-:-:S04]  /*89a0*/  IMAD.HI.U32 R4, R0, R148, RZ ;  /* 0x0000009400047227 */ /* 0x000fc800078e00ff */
[----:B------:R-:W-:Y:S02]  /*89b0*/  IMAD.MOV R4, RZ, RZ, -R4 ;  /* 0x000000ffff047224 */ /* 0x000fe400078e0a04 */
[----:B------:R-:W-:Y:S01]  /*89c0*/  @!P1 IMAD.MOV R142, RZ, RZ, -R142 ;  /* 0x000000ffff8e9224 */ /* 0x000fe200078e0a8e */
[C---:B------:R-:W-:Y:S01]  /*89d0*/  ISETP.GT.U32.AND P1, PT, R2.reuse, R146, PT ;  /* 0x000000920200720c */ /* 0x040fe20003f24070 */
[----:B------:R-:W-:Y:S01]  /*89e0*/  @!P4 IMAD.IADD R143, R143, 0x1, -R2 ;  /* 0x000000018f8fc824 */ /* 0x000fe200078e0a02 */
[C---:B------:R-:W-:Y:S01]  /*89f0*/  ISETP.GT.U32.AND P4, PT, R2.reuse, R147, PT ;  /* 0x000000930200720c */ /* 0x040fe20003f84070 */
[----:B------:R-:W-:Y:S02]  /*8a00*/  IMAD R148, R2, R4, R148 ;  /* 0x0000000402947224 */ /* 0x000fe400078e0294 */
[C---:B------:R-:W-:Y:S02]  /*8a10*/  VIADD R240, R3.reuse, 0x68 ;  /* 0x0000006803f07836 */ /* 0x040fe40000000000 */
[----:B------:R-:W-:-:S02]  /*8a20*/  VIADD R242, R3, 0x67 ;  /* 0x0000006703f27836 */ /* 0x000fc40000000000 */
[--C-:B------:R-:W-:Y:S01]  /*8a30*/  @!P0 IMAD.IADD R145, R145, 0x1, -R2.reuse ;  /* 0x0000000191918824 */ /* 0x100fe200078e0a02 */
[----:B------:R-:W-:Y:S01]  /*8a40*/  ISETP.GT.U32.AND P0, PT, R2, R148, PT ;  /* 0x000000940200720c */ /* 0x000fe20003f04070 */
[--C-:B------:R-:W-:Y:S01]  /*8a50*/  @!P2 IMAD.IADD R144, R144, 0x1, -R2.reuse ;  /* 0x000000019090a824 */ /* 0x100fe200078e0a02 */
[----:B------:R-:W-:Y:S01]  /*8a60*/  IABS R149, R240 ;  /* 0x000000f000957213 */ /* 0x000fe20000000000 */
[--C-:B------:R-:W-:Y:S01]  /*8a70*/  @!P1 IMAD.IADD R146, R146, 0x1, -R2.reuse ;  /* 0x0000000192929824 */ /* 0x100fe200078e0a02 */
[----:B------:R-:W-:Y:S01]  /*8a80*/  IABS R150, R242 ;  /* 0x000000f200967213 */ /* 0x000fe20000000000 */
[----:B------:R-:W-:Y:S01]  /*8a90*/  @!P4 IMAD.IADD R147, R147, 0x1, -R2 ;  /* 0x000000019393c824 */ /* 0x000fe200078e0a02 */
[----:B------:R-:W-:Y:S01]  /*8aa0*/  ISETP.GE.AND P1, PT, R243, RZ, PT ;  /* 0x000000fff300720c */ /* 0x000fe20003f26270 */
[C---:B------:R-:W-:Y:S01]  /*8ab0*/  IMAD.HI.U32 R5, R0.reuse, R149, RZ ;  /* 0x0000009500057227 */ /* 0x040fe200078e00ff */
[----:B------:R-:W-:Y:S02]  /*8ac0*/  ISETP.GE.AND P2, PT, R241, RZ, PT ;  /* 0x000000fff100720c */ /* 0x000fe40003f46270 */
[----:B------:R-:W-:Y:S01]  /*8ad0*/  ISETP.GE.AND P4, PT, R239, RZ, PT ;  /* 0x000000ffef00720c */ /* 0x000fe20003f86270 */
[----:B------:R-:W-:-:S04]  /*8ae0*/  IMAD.HI.U32 R4, R0, R150, RZ ;  /* 0x0000009600047227 */ /* 0x000fc800078e00ff */
[----:B------:R-:W-:Y:S02]  /*8af0*/  IMAD.MOV R5, RZ, RZ, -R5 ;  /* 0x000000ffff057224 */ /* 0x000fe400078e0a05 */
[----:B------:R-:W-:Y:S02]  /*8b00*/  VIADD R243, R3, 0x66 ;  /* 0x0000006603f37836 */ /* 0x000fe40000000000 */
[----:B------:R-:W-:Y:S02]  /*8b10*/  IMAD.MOV R4, RZ, RZ, -R4 ;  /* 0x000000ffff047224 */ /* 0x000fe400078e0a04 */
[----:B------:R-:W-:Y:S01]  /*8b20*/  @!P0 IMAD.IADD R148, R148, 0x1, -R2 ;  /* 0x0000000194948824 */ /* 0x000fe200078e0a02 */
[C---:B------:R-:W-:Y:S01]  /*8b30*/  ISETP.GT.U32.AND P0, PT, R2.reuse, R147, PT ;  /* 0x000000930200720c */ /* 0x040fe20003f04070 */
[C---:B------:R-:W-:Y:S01]  /*8b40*/  IMAD R149, R2.reuse, R5, R149 ;  /* 0x0000000502957224 */ /* 0x040fe200078e0295 */
[----:B------:R-:W-:Y:S01]  /*8b50*/  IABS R151, R243 ;  /* 0x000000f300977213 */ /* 0x000fe20000000000 */
[----:B------:R-:W-:-:S02]  /*8b60*/  IMAD R150, R2, R4, R150 ;  /* 0x0000000402967224 */ /* 0x000fc400078e0296 */
[----:B------:R-:W-:Y:S01]  /*8b70*/  @!P3 IMAD.MOV R143, RZ, RZ, -R143 ;  /* 0x000000ffff8fb224 */ /* 0x000fe200078e0a8f */
[C---:B------:R-:W-:Y:S01]  /*8b80*/  ISETP.GT.U32.AND P3, PT, R2.reuse, R148, PT ;  /* 0x000000940200720c */ /* 0x040fe20003f64070 */
[----:B------:R-:W-:Y:S01]  /*8b90*/  @!P6 IMAD.MOV R144, RZ, RZ, -R144 ;  /* 0x000000ffff90e224 */ /* 0x000fe200078e0a90 */
[----:B------:R-:W-:Y:S01]  /*8ba0*/  ISETP.GT.U32.AND P6, PT, R2, R149, PT ;  /* 0x000000950200720c */ /* 0x000fe20003fc4070 */
[----:B------:R-:W-:Y:S02]  /*8bb0*/  VIADD R241, R3, 0x65 ;  /* 0x0000006503f17836 */ /* 0x000fe40000000000 */
[----:B------:R-:W-:-:S03]  /*8bc0*/  IMAD.HI.U32 R4, R0, R151, RZ ;  /* 0x0000009700047227 */ /* 0x000fc600078e00ff */
[----:B------:R-:W-:Y:S01]  /*8bd0*/  IABS R154, R241 ;  /* 0x000000f1009a7213 */ /* 0x000fe20000000000 */
[----:B------:R-:W-:Y:S01]  /*8be0*/  @!P5 IMAD.MOV R145, RZ, RZ, -R145 ;  /* 0x000000ffff91d224 */ /* 0x000fe200078e0a91 */
[----:B------:R-:W-:Y:S01]  /*8bf0*/  ISETP.GT.U32.AND P5, PT, R2, R150, PT ;  /* 0x000000960200720c */ /* 0x000fe20003fa4070 */
[----:B------:R-:W-:Y:S02]  /*8c00*/  IMAD.MOV R4, RZ, RZ, -R4 ;  /* 0x000000ffff047224 */ /* 0x000fe400078e0a04 */
[----:B------:R-:W-:Y:S01]  /*8c10*/  @!P0 IMAD.IADD R147, R147, 0x1, -R2 ;  /* 0x0000000193938824 */ /* 0x000fe200078e0a02 */
[----:B------:R-:W-:Y:S01]  /*8c20*/  ISETP.GE.AND P0, PT, R242, RZ, PT ;  /* 0x000000fff200720c */ /* 0x000fe20003f06270 */
[----:B------:R-:W-:Y:S02]  /*8c30*/  IMAD R151, R2, R4, R151 ;  /* 0x0000000402977224 */ /* 0x000fe400078e0297 */
[----:B------:R-:W-:Y:S02]  /*8c40*/  VIADD R242, R3, 0x64 ;  /* 0x0000006403f27836 */ /* 0x000fe40000000000 */
[----:B------:R-:W-:-:S03]  /*8c50*/  IMAD.HI.U32 R4, R0, R154, RZ ;  /* 0x0000009a00047227 */ /* 0x000fc600078e00ff */
[----:B------:R-:W-:Y:S01]  /*8c60*/  IABS R155, R242 ;  /* 0x000000f2009b7213 */ /* 0x000fe20000000000 */
[--C-:B------:R-:W-:Y:S01]  /*8c70*/  @!P3 IMAD.IADD R148, R148, 0x1, -R2.reuse ;  /* 0x000000019494b824 */ /* 0x100fe200078e0a02 */
[----:B------:R-:W-:Y:S01]  /*8c80*/  ISETP.GT.U32.AND P3, PT, R2, R151, PT ;  /* 0x000000970200720c */ /* 0x000fe20003f64070 */
[----:B------:R-:W-:Y:S01]  /*8c90*/  @!P6 IMAD.IADD R149, R149, 0x1, -R2 ;  /* 0x000000019595e824 */ /* 0x000fe200078e0a02 */
[----:B------:R-:W-:Y:S01]  /*8ca0*/  ISETP.GE.AND P6, PT, R243, RZ, PT ;  /* 0x000000fff300720c */ /* 0x000fe20003fc6270 */
[----:B------:R-:W-:Y:S02]  /*8cb0*/  IMAD.MOV R4, RZ, RZ, -R4 ;  /* 0x000000ffff047224 */ /* 0x000fe400078e0a04 */
[----:B------:R-:W-:Y:S02]  /*8cc0*/  @!P5 IMAD.IADD R150, R150, 0x1, -R2 ;  /* 0x000000019696d824 */ /* 0x000fe400078e0a02 */
[----:B------:R-:W-:Y:S02]  /*8cd0*/  VIADD R243, R3, 0x63 ;  /* 0x0000006303f37836 */ /* 0x000fe40000000000 */
[C---:B------:R-:W-:Y:S01]  /*8ce0*/  IMAD R154, R2.reuse, R4, R154 ;  /* 0x00000004029a7224 */ /* 0x040fe200078e029a */
[----:B------:R-:W-:Y:S01]  /*8cf0*/  ISETP.GT.U32.AND P5, PT, R2, R150, PT ;  /* 0x000000960200720c */ /* 0x000fe20003fa4070 */
[----:B------:R-:W-:Y:S01]  /*8d00*/  IMAD.HI.U32 R4, R0, R155, RZ ;  /* 0x0000009b00047227 */ /* 0x000fe200078e00ff */
[----:B------:R-:W-:-:S03]  /*8d10*/  IABS R157, R243 ;  /* 0x000000f3009d7213 */ /* 0x000fc60000000000 */
[----:B------:R-:W-:Y:S01]  /*8d20*/  @!P1 IMAD.MOV R147, RZ, RZ, -R147 ;  /* 0x000000ffff939224 */ /* 0x000fe200078e0a93 */
[----:B------:R-:W-:Y:S01]  /*8d30*/  ISETP.GT.U32.AND P1, PT, R2, R149, PT ;  /* 0x000000950200720c */ /* 0x000fe20003f24070 */
[----:B------:R-:W-:Y:S02]  /*8d40*/  IMAD.MOV R5, RZ, RZ, -R4 ;  /* 0x000000ffff057224 */ /* 0x000fe400078e0a04 */
[----:B------:R-:W-:-:S04]  /*8d50*/  IMAD.HI.U32 R4, R0, R157, RZ ;  /* 0x0000009d00047227 */ /* 0x000fc800078e00ff */
[----:B------:R-:W-:Y:S02]  /*8d60*/  @!P3 IMAD.IADD R151, R151, 0x1, -R2 ;  /* 0x000000019797b824 */ /* 0x000fe400078e0a02 */
[----:B------:R-:W-:Y:S02]  /*8d70*/  IMAD.MOV R4, RZ, RZ, -R4 ;  /* 0x000000ffff047224 */ /* 0x000fe400078e0a04 */
[--C-:B------:R-:W-:Y:S01]  /*8d80*/  @!P5 IMAD.IADD R150, R150, 0x1, -R2.reuse ;  /* 0x000000019696d824 */ /* 0x100fe200078e0a02 */
[C---:B------:R-:W-:Y:S01]  /*8d90*/  ISETP.GT.U32.AND P3, PT, R2.reuse, R151, PT ;  /* 0x000000970200720c */ /* 0x040fe20003f64070 */
[----:B------:R-:W-:Y:S01]  /*8da0*/  IMAD R157, R2, R4, R157 ;  /* 0x00000004029d7224 */ /* 0x000fe200078e029d */
[----:B------:R-:W-:Y:S01]  /*8db0*/  ISETP.GE.AND P5, PT, R242, RZ, PT ;  /* 0x000000fff200720c */ /* 0x000fe20003fa6270 */
[----:B------:R-:W-:Y:S01]  /*8dc0*/  @!P1 IMAD.IADD R149, R149, 0x1, -R2 ;  /* 0x0000000195959824 */ /* 0x000fe200078e0a02 */
[----:B------:R-:W-:Y:S01]  /*8dd0*/  ISETP.GE.AND P1, PT, R241, RZ, PT ;  /* 0x000000fff100720c */ /* 0x000fe20003f26270 */
[----:B------:R-:W-:Y:S01]  /*8de0*/  @!P0 IMAD.MOV R150, RZ, RZ, -R150 ;  /* 0x000000ffff968224 */ /* 0x000fe200078e0a96 */
[----:B------:R-:W-:Y:S01]  /*8df0*/  ISETP.GT.U32.AND P0, PT, R2, R157, PT ;  /* 0x0000009d0200720c */ /* 0x000fe20003f04070 */
[----:B------:R-:W-:-:S02]  /*8e00*/  VIADD R241, R3, 0x62 ;  /* 0x0000006203f17836 */ /* 0x000fc40000000000 */
[C---:B------:R-:W-:Y:S02]  /*8e10*/  IMAD R155, R2.reuse, R5, R155 ;  /* 0x00000005029b7224 */ /* 0x040fe400078e029b */
[----:B------:R-:W-:Y:S01]  /*8e20*/  VIADD R242, R3, 0x61 ;  /* 0x0000006103f27836 */ /* 0x000fe20000000000 */
[----:B------:R-:W-:Y:S01]  /*8e30*/  IABS R5, R241 ;  /* 0x000000f100057213 */ /* 0x000fe20000000000 */
[----:B------:R-:W-:Y:S01]  /*8e40*/  @!P4 IMAD.MOV R148, RZ, RZ, -R148 ;  /* 0x000000ffff94c224 */ /* 0x000fe200078e0a94 */
[----:B------:R-:W-:Y:S01]  /*8e50*/  @!P3 IADD3 R151, R151, -R2, RZ ;  /* 0x800000029797b210 */ /* 0x000fe20007ffe0ff */
[----:B------:R-:W-:Y:S01]  /*8e60*/  @!P2 IMAD.MOV R146, RZ, RZ, -R146 ;  /* 0x000000ffff92a224 */ /* 0x000fe200078e0a92 */
[----:B------:R-:W-:Y:S01]  /*8e70*/  ISETP.GT.U32.AND P3, PT, R2, R155, PT ;  /* 0x0000009b0200720c */ /* 0x000fe20003f64070 */
[----:B------:R-:W-:Y:S01]  /*8e80*/  IMAD.HI.U32 R4, R0, R5, RZ ;  /* 0x0000000500047227 */ /* 0x000fe200078e00ff */
[----:B------:R-:W-:Y:S02]  /*8e90*/  ISETP.GT.U32.AND P4, PT, R2, R154, PT ;  /* 0x0000009a0200720c */ /* 0x000fe40003f84070 */
[----:B------:R-:W-:Y:S01]  /*8ea0*/  IABS R159, R242 ;  /* 0x000000f2009f7213 */ /* 0x000fe20000000000 */
[----:B------:R-:W-:Y:S01]  /*8eb0*/  @!P0 IMAD.IADD R157, R157, 0x1, -R2 ;  /* 0x000000019d9d8824 */ /* 0x000fe200078e0a02 */
[----:B------:R-:W-:Y:S01]  /*8ec0*/  ISETP.GE.AND P2, PT, R240, RZ, PT ;  /* 0x000000fff000720c */ /* 0x000fe20003f46270 */
[----:B------:R-:W-:-:S02]  /*8ed0*/  IMAD.MOV R4, RZ, RZ, -R4 ;  /* 0x000000ffff047224 */ /* 0x000fc400078e0a04 */
[----:B------:R-:W-:Y:S01]  /*8ee0*/  @!P6 IMAD.MOV R151, RZ, RZ, -R151 ;  /* 0x000000ffff97e224 */ /* 0x000fe200078e0a97 */
[C---:B------:R-:W-:Y:S01]  /*8ef0*/  ISETP.GT.U32.AND P0, PT, R2.reuse, R157, PT ;  /* 0x0000009d0200720c */ /* 0x040fe20003f04070 */
[----:B------:R-:W-:Y:S01]  /*8f00*/  IMAD R158, R2, R4, R5 ;  /* 0x00000004029e7224 */ /* 0x000fe200078e0205 */
[----:B------:R-:W-:Y:S01]  /*8f10*/  ISETP.GE.AND P6, PT, R241, RZ, PT ;  /* 0x000000fff100720c */ /* 0x000fe20003fc6270 */
[----:B------:R-:W-:-:S04]  /*8f20*/  IMAD.HI.U32 R5, R0, R159, RZ ;  /* 0x0000009f00057227 */ /* 0x000fc800078e00ff */
[--C-:B------:R-:W-:Y:S02]  /*8f30*/  @!P3 IMAD.IADD R155, R155, 0x1, -R2.reuse ;  /* 0x000000019b9bb824 */ /* 0x100fe400078e0a02 */
[----:B------:R-:W-:Y:S02]  /*8f40*/  IMAD.MOV R5, RZ, RZ, -R5 ;  /* 0x000000ffff057224 */ /* 0x000fe400078e0a05 */
[--C-:B------:R-:W-:Y:S01]  /*8f50*/  @!P4 IMAD.IADD R154, R154, 0x1, -R2.reuse ;  /* 0x000000019a9ac824 */ /* 0x100fe200078e0a02 */
[C---:B------:R-:W-:Y:S01]  /*8f60*/  ISETP.GT.U32.AND P3, PT, R2.reuse, R155, PT ;  /* 0x0000009b0200720c */ /* 0x040fe20003f64070 */
[C---:B------:R-:W-:Y:S01]  /*8f70*/  IMAD R159, R2.reuse, R5, R159 ;  /* 0x00000005029f7224 */ /* 0x040fe200078e029f */
[----:B------:R-:W-:Y:S01]  /*8f80*/  ISETP.GE.AND P4, PT, R243, RZ, PT ;  /* 0x000000fff300720c */ /* 0x000fe20003f86270 */
[----:B------:R-:W-:Y:S01]  /*8f90*/  @!P2 IMAD.MOV R149, RZ, RZ, -R149 ;  /* 0x000000ffff95a224 */ /* 0x000fe200078e0a95 */
[C---:B------:R-:W-:Y:S01]  /*8fa0*/  ISETP.GT.U32.AND P2, PT, R2.reuse, R154, PT ;  /* 0x0000009a0200720c */ /* 0x040fe20003f44070 */
[----:B------:R-:W-:Y:S01]  /*8fb0*/  @!P0 IMAD.IADD R157, R157, 0x1, -R2 ;  /* 0x000000019d9d8824 */ /* 0x000fe200078e0a02 */
[----:B------:R-:W-:Y:S01]  /*8fc0*/  ISETP.GT.U32.AND P0, PT, R2, R159, PT ;  /* 0x0000009f0200720c */ /* 0x000fe20003f04070 */
[----:B------:R-:W-:-:S02]  /*8fd0*/  VIADD R243, R3, 0x60 ;  /* 0x0000006003f37836 */ /* 0x000fc40000000000 */
[C---:B------:R-:W-:Y:S02]  /*8fe0*/  VIADD R241, R3.reuse, 0x5d ;  /* 0x0000005d03f17836 */ /* 0x040fe40000000000 */
[----:B------:R-:W-:Y:S01]  /*8ff0*/  VIADD R238, R3, 0x5f ;  /* 0x0000005f03ee7836 */ /* 0x000fe20000000000 */
[----:B------:R-:W-:Y:S01]  /*9000*/  IABS R160, R243 ;  /* 0x000000f300a07213 */ /* 0x000fe20000000000 */
[--C-:B------:R-:W-:Y:S01]  /*9010*/  @!P3 IMAD.IADD R155, R155, 0x1, -R2.reuse ;  /* 0x000000019b9bb824 */ /* 0x100fe200078e0a02 */
[----:B------:R-:W-:Y:S01]  /*9020*/  ISETP.GT.U32.AND P3, PT, R2, R158, PT ;  /* 0x0000009e0200720c */ /* 0x000fe20003f64070 */
[----:B------:R-:W-:Y:S01]  /*9030*/  VIADD R239, R3, 0x5e ;  /* 0x0000005e03ef7836 */ /* 0x000fe20000000000 */
[----:B------:R-:W-:Y:S01]  /*9040*/  IABS R163, R241 ;  /* 0x000000f100a37213 */ /* 0x000fe20000000000 */
[----:B------:R-:W-:Y:S01]  /*9050*/  IMAD.HI.U32 R4, R0, R160, RZ ;  /* 0x000000a000047227 */ /* 0x000fe200078e00ff */
[----:B------:R-:W-:Y:S02]  /*9060*/  IABS R161, R238 ;  /* 0x000000ee00a17213 */ /* 0x000fe40000000000 */
[----:B------:R-:W-:Y:S01]  /*9070*/  IABS R162, R239 ;  /* 0x000000ef00a27213 */ /* 0x000fe20000000000 */
[--C-:B------:R-:W-:Y:S01]  /*9080*/  @!P2 IMAD.IADD R154, R154, 0x1, -R2.reuse ;  /* 0x000000019a9aa824 */ /* 0x100fe200078e0a02 */
[----:B------:R-:W-:Y:S01]  /*9090*/  ISETP.GE.AND P2, PT, R242, RZ, PT ;  /* 0x000000fff200720c */ /* 0x000fe20003f46270 */
[----:B------:R-:W-:-:S02]  /*90a0*/  @!P0 IMAD.IADD R159, R159, 0x1, -R2 ;  /* 0x000000019f9f8824 */ /* 0x000fc400078e0a02 */
[----:B------:R-:W-:Y:S02]  /*90b0*/  IMAD.MOV R4, RZ, RZ, -R4 ;  /* 0x000000ffff047224 */ /* 0x000fe400078e0a04 */
[----:B------:R-:W-:Y:S01]  /*90c0*/  @!P1 IMAD.MOV R154, RZ, RZ, -R154 ;  /* 0x000000ffff9a9224 */ /* 0x000fe200078e0a9a */
[C---:B------:R-:W-:Y:S01]  /*90d0*/  ISETP.GT.U32.AND P1, PT, R2.reuse, R159, PT ;  /* 0x0000009f0200720c */ /* 0x040fe20003f24070 */
[----:B------:R-:W-:Y:S02]  /*90e0*/  IMAD R160, R2, R4, R160 ;  /* 0x0000000402a07224 */ /* 0x000fe400078e02a0 */
[----:B------:R-:W-:-:S04]  /*90f0*/  IMAD.HI.U32 R4, R0, R163, RZ ;  /* 0x000000a300047227 */ /* 0x000fc800078e00ff */
[----:B------:R-:W-:Y:S01]  /*9100*/  @!P3 IMAD.IADD R158, R158, 0x1, -R2 ;  /* 0x000000019e9eb824 */ /* 0x000fe200078e0a02 */
[----:B------:R-:W-:Y:S01]  /*9110*/  ISETP.GT.U32.AND P3, PT, R2, R160, PT ;  /* 0x000000a00200720c */ /* 0x000fe20003f64070 */
[----:B------:R-:W-:Y:S02]  /*9120*/  IMAD.MOV R4, RZ, RZ, -R4 ;  /* 0x000000ffff047224 */ /* 0x000fe400078e0a04 */
[----:B------:R-:W-:Y:S01]  /*9130*/  IMAD.HI.U32 R6, R0, R161, RZ ;  /* 0x000000a100067227 */ /* 0x000fe200078e00ff */
[----:B------:R-:W-:-:S03]  /*9140*/  ISETP.GT.U32.AND P0, PT, R2, R158, PT ;  /* 0x0000009e0200720c */ /* 0x000fc60003f04070 */
[C---:B------:R-:W-:Y:S02]  /*9150*/  IMAD R163, R2.reuse, R4, R163 ;  /* 0x0000000402a37224 */ /* 0x040fe400078e02a3 */
[----:B------:R-:W-:Y:S02]  /*9160*/  IMAD.MOV R6, RZ, RZ, -R6 ;  /* 0x000000ffff067224 */ /* 0x000fe400078e0a06 */
[----:B------:R-:W-:Y:S01]  /*9170*/  @!P1 IMAD.IADD R159, R159, 0x1, -R2 ;  /* 0x000000019f9f9824 */ /* 0x000fe200078e0a02 */
[----:B------:R-:W-:Y:S01]  /*9180*/  ISETP.GT.U32.AND P1, PT, R2, R163, PT ;  /* 0x000000a30200720c */ /* 0x000fe20003f24070 */
[----:B------:R-:W-:Y:S02]  /*9190*/  VIADD R242, R3, 0x5b ;  /* 0x0000005b03f27836 */ /* 0x000fe40000000000 */
[----:B------:R-:W-:-:S03]  /*91a0*/  IMAD.HI.U32 R5, R0, R162, RZ ;  /* 0x000000a200057227 */ /* 0x000fc600078e00ff */
[----:B------:R-:W-:Y:S01]  /*91b0*/  IABS R165, R242 ;  /* 0x000000f200a57213 */ /* 0x000fe20000000000 */
[C---:B------:R-:W-:Y:S02]  /*91c0*/  IMAD R161, R2.reuse, R6, R161 ;  /* 0x0000000602a17224 */ /* 0x040fe400078e02a1 */
[----:B------:R-:W-:Y:S02]  /*91d0*/  IMAD.MOV R5, RZ, RZ, -R5 ;  /* 0x000000ffff057224 */ /* 0x000fe400078e0a05 */
[----:B------:R-:W-:Y:S01]  /*91e0*/  @!P5 IMAD.MOV R155, RZ, RZ, -R155 ;  /* 0x000000ffff9bd224 */ /* 0x000fe200078e0a9b */
[----:B------:R-:W-:Y:S01]  /*91f0*/  ISETP.GT.U32.AND P5, PT, R2, R161, PT ;  /* 0x000000a10200720c */ /* 0x000fe20003fa4070 */
[----:B------:R-:W-:Y:S01]  /*9200*/  @!P0 IMAD.IADD R158, R158, 0x1, -R2 ;  /* 0x000000019e9e8824 */ /* 0x000fe200078e0a02 */
[----:B------:R-:W-:Y:S01]  /*9210*/  ISETP.GE.AND P0, PT, R243, RZ, PT ;  /* 0x000000fff300720c */ /* 0x000fe20003f06270 */
[----:B------:R-:W-:Y:S02]  /*9220*/  VIADD R240, R3, 0x5c ;  /* 0x0000005c03f07836 */ /* 0x000fe40000000000 */
[----:B------:R-:W-:-:S02]  /*9230*/  IMAD R162, R2, R5, R162 ;  /* 0x0000000502a27224 */ /* 0x000fc400078e02a2 */
[----:B------:R-:W-:Y:S01]  /*9240*/  VIADD R243, R3, 0x5a ;  /* 0x0000005a03f37836 */ /* 0x000fe20000000000 */
[----:B------:R-:W-:Y:S01]  /*9250*/  IABS R164, R240 ;  /* 0x000000f000a47213 */ /* 0x000fe20000000000 */
[----:B------:R-:W-:-:S03]  /*9260*/  IMAD.HI.U32 R5, R0, R165, RZ ;  /* 0x000000a500057227 */ /* 0x000fc600078e00ff */
[----:B------:R-:W-:Y:S01]  /*9270*/  IABS R166, R243 ;  /* 0x000000f300a67213 */ /* 0x000fe20000000000 */
[--C-:B------:R-:W-:Y:S02]  /*9280*/  @!P3 IMAD.IADD R160, R160, 0x1, -R2.reuse ;  /* 0x00000001a0a0b824 */ /* 0x100fe400078e0a02 */
[----:B------:R-:W-:Y:S02]  /*9290*/  @!P1 IMAD.IADD R163, R163, 0x1, -R2 ;  /* 0x00000001a3a39824 */ /* 0x000fe400078e0a02 */
[----:B------:R-:W-:Y:S01]  /*92a0*/  IMAD.MOV R5, RZ, RZ, -R5 ;  /* 0x000000ffff057224 */ /* 0x000fe200078e0a05 */
[C---:B------:R-:W-:Y:S01]  /*92b0*/  ISETP.GT.U32.AND P3, PT, R2.reuse, R160, PT ;  /* 0x000000a00200720c */ /* 0x040fe20003f64070 */
[----:B------:R-:W-:Y:S01]  /*92c0*/  @!P2 IMAD.MOV R159, RZ, RZ, -R159 ;  /* 0x000000ffff9fa224 */ /* 0x000fe200078e0a9f */
[C---:B------:R-:W-:Y:S01]  /*92d0*/  ISETP.GT.U32.AND P2, PT, R2.reuse, R163, PT ;  /* 0x000000a30200720c */ /* 0x040fe20003f44070 */
[----:B------:R-:W-:Y:S02]  /*92e0*/  IMAD R165, R2, R5, R165 ;  /* 0x0000000502a57224 */ /* 0x000fe400078e02a5 */
[----:B------:R-:W-:-:S04]  /*92f0*/  IMAD.HI.U32 R4, R0, R164, RZ ;  /* 0x000000a400047227 */ /* 0x000fc800078e00ff */
[----:B------:R-:W-:-:S04]  /*9300*/  IMAD.HI.U32 R5, R0, R166, RZ ;  /* 0x000000a600057227 */ /* 0x000fc800078e00ff */
[----:B------:R-:W-:Y:S01]  /*9310*/  @!P5 IMAD.IADD R161, R161, 0x1, -R2 ;  /* 0x00000001a1a1d824 */ /* 0x000fe200078e0a02 */
[----:B------:R-:W-:Y:S01]  /*9320*/  ISETP.GE.AND P5, PT, R238, RZ, PT ;  /* 0x000000ffee00720c */ /* 0x000fe20003fa6270 */
[----:B------:R-:W-:Y:S02]  /*9330*/  IMAD.MOV R4, RZ, RZ, -R4 ;  /* 0x000000ffff047224 */ /* 0x000fe400078e0a04 */
[----:B------:R-:W-:Y:S01]  /*9340*/  VIADD R238, R3, 0x59 ;  /* 0x0000005903ee7836 */ /* 0x000fe20000000000 */
[C---:B------:R-:W-:Y:S01]  /*9350*/  ISETP.GT.U32.AND P1, PT, R2.reuse, R161, PT ;  /* 0x000000a10200720c */ /* 0x040fe20003f24070 */
[----:B------:R-:W-:Y:S02]  /*9360*/  IMAD.MOV R5, RZ, RZ, -R5 ;  /* 0x000000ffff057224 */ /* 0x000fe400078e0a05 */
[C---:B------:R-:W-:Y:S01]  /*9370*/  IMAD R164, R2.reuse, R4, R164 ;  /* 0x0000000402a47224 */ /* 0x040fe200078e02a4 */
[----:B------:R-:W-:Y:S01]  /*9380*/  IABS R4, R238 ;  /* 0x000000ee00047213 */ /* 0x000fe20000000000 */
[----:B------:R-:W-:-:S02]  /*9390*/  IMAD R166, R2, R5, R166 ;  /* 0x0000000502a67224 */ /* 0x000fc400078e02a6 */
[--C-:B------:R-:W-:Y:S01]  /*93a0*/  @!P3 IMAD.IADD R160, R160, 0x1, -R2.reuse ;  /* 0x00000001a0a0b824 */ /* 0x100fe200078e0a02 */
[C---:B------:R-:W-:Y:S01]  /*93b0*/  ISETP.GT.U32.AND P3, PT, R2.reuse, R164, PT ;  /* 0x000000a40200720c */ /* 0x040fe20003f64070 */
[----:B------:R-:W-:Y:S01]  /*93c0*/  @!P2 IMAD.IADD R163, R163, 0x1, -R2 ;  /* 0x00000001a3a3a824 */ /* 0x000fe200078e0a02 */
[----:B------:R-:W-:Y:S01]  /*93d0*/  ISETP.GT.U32.AND P2, PT, R2, R166, PT ;  /* 0x000000a60200720c */ /* 0x000fe20003f44070 */
[----:B------:R-:W-:-:S04]  /*93e0*/  IMAD.HI.U32 R5, R0, R4, RZ ;  /* 0x0000000400057227 */ /* 0x000fc800078e00ff */
[----:B------:R-:W-:Y:S01]  /*93f0*/  @!P0 IMAD.MOV R160, RZ, RZ, -R160 ;  /* 0x000000ffffa08224 */ /* 0x000fe200078e0aa0 */
[C---:B------:R-:W-:Y:S01]  /*9400*/  ISETP.GT.U32.AND P0, PT, R2.reuse, R165, PT ;  /* 0x000000a50200720c */ /* 0x040fe20003f04070 */
[----:B------:R-:W-:Y:S02]  /*9410*/  IMAD.MOV R5, RZ, RZ, -R5 ;  /* 0x000000ffff057224 */ /* 0x000fe400078e0a05 */
[----:B------:R-:W-:Y:S01]  /*9420*/  @!P4 IMAD.MOV R157, RZ, RZ, -R157 ;  /* 0x000000ffff9dc224 */ /* 0x000fe200078e0a9d */
[C---:B------:R-:W-:Y:S01]  /*9430*/  ISETP.GT.U32.AND P4, PT, R2.reuse, R162, PT ;  /* 0x000000a20200720c */ /* 0x040fe20003f84070 */
[----:B------:R-:W-:Y:S02]  /*9440*/  IMAD R167, R2, R5, R4 ;  /* 0x0000000502a77224 */ /* 0x000fe400078e0204 */
[--C-:B------:R-:W-:Y:S01]  /*9450*/  @!P1 IMAD.IADD R161, R161, 0x1, -R2.reuse ;  /* 0x00000001a1a19824 */ /* 0x100fe200078e0a02 */
[----:B------:R-:W-:Y:S01]  /*9460*/  @!P2 IADD3 R166, R166, -R2, RZ ;  /* 0x80000002a6a6a210 */ /* 0x000fe20007ffe0ff */
[--C-:B------:R-:W-:Y:S01]  /*9470*/  @!P3 IMAD.IADD R164, R164, 0x1, -R2.reuse ;  /* 0x00000001a4a4b824 */ /* 0x100fe200078e0a02 */
[----:B------:R-:W-:Y:S01]  /*9480*/  ISETP.GE.AND P1, PT, R241, RZ, PT ;  /* 0x000000fff100720c */ /* 0x000fe20003f26270 */
[----:B------:R-:W-:Y:S01]  /*9490*/  VIADD R241, R3, 0x58 ;  /* 0x0000005803f17836 */ /* 0x000fe20000000000 */
[----:B------:R-:W-:Y:S01]  /*94a0*/  ISETP.GT.U32.AND P2, PT, R2, R167, PT ;  /* 0x000000a70200720c */ /* 0x000fe20003f44070 */
[--C-:B------:R-:W-:Y:S01]  /*94b0*/  @!P0 IMAD.IADD R165, R165, 0x1, -R2.reuse ;  /* 0x00000001a5a58824 */ /* 0x100fe200078e0a02 */
[----:B------:R-:W-:Y:S01]  /*94c0*/  ISETP.GE.AND P0, PT, R243, RZ, PT ;  /* 0x000000fff300720c */ /* 0x000fe20003f06270 */
[----:B------:R-:W-:Y:S01]  /*94d0*/  VIADD R243, R3, 0x57 ;  /* 0x0000005703f37836 */ /* 0x000fe20000000000 */
[----:B------:R-:W-:Y:S01]  /*94e0*/  IABS R168, R241 ;  /* 0x000000f100a87213 */ /* 0x000fe20000000000 */
[----:B------:R-:W-:Y:S01]  /*94f0*/  @!P4 IMAD.IADD R162, R162, 0x1, -R2 ;  /* 0x00000001a2a2c824 */ /* 0x000fe200078e0a02 */
[----:B------:R-:W-:Y:S01]  /*9500*/  ISETP.GE.AND P4, PT, R239, RZ, PT ;  /* 0x000000ffef00720c */ /* 0x000fe20003f86270 */
[----:B------:R-:W-:Y:S01]  /*9510*/  VIADD R239, R3, 0x56 ;  /* 0x0000005603ef7836 */ /* 0x000fe20000000000 */
[----:B------:R-:W-:Y:S01]  /*9520*/  IABS R152, R243 ;  /* 0x000000f300987213 */ /* 0x000fe20000000000 */
[----:B------:R-:W-:Y:S01]  /*9530*/  IMAD.HI.U32 R6, R0, R168, RZ ;  /* 0x000000a800067227 */ /* 0x000fe200078e00ff */
[----:B------:R-:W-:-:S02]  /*9540*/  ISETP.GT.U32.AND P3, PT, R2, R162, PT ;  /* 0x000000a20200720c */ /* 0x000fc40003f64070 */
[----:B------:R-:W-:Y:S01]  /*9550*/  IABS R5, R239 ;  /* 0x000000ef00057213 */ /* 0x000fe20000000000 */
[----:B------:R-:W-:Y:S01]  /*9560*/  @!P2 IMAD.IADD R167, R167, 0x1, -R2 ;  /* 0x00000001a7a7a824 */ /* 0x000fe200078e0a02 */
[----:B------:R-:W-:Y:S01]  /*9570*/  ISETP.GT.U32.AND P2, PT, R2, R165, PT ;  /* 0x000000a50200720c */ /* 0x000fe20003f44070 */
[----:B------:R-:W-:Y:S02]  /*9580*/  IMAD.MOV R6, RZ, RZ, -R6 ;  /* 0x000000ffff067224 */ /* 0x000fe400078e0a06 */
[----:B------:R-:W-:-:S04]  /*9590*/  IMAD.HI.U32 R8, R0, R152, RZ ;  /* 0x0000009800087227 */ /* 0x000fc800078e00ff */
[----:B------:R-:W-:Y:S01]  /*95a0*/  @!P6 IMAD.MOV R158, RZ, RZ, -R158 ;  /* 0x000000ffff9ee224 */ /* 0x000fe200078e0a9e */
[C---:B------:R-:W-:Y:S01]  /*95b0*/  ISETP.GT.U32.AND P6, PT, R2.reuse, R164, PT ;  /* 0x000000a40200720c */ /* 0x040fe20003fc4070 */
[C---:B------:R-:W-:Y:S02]  /*95c0*/  IMAD R168, R2.reuse, R6, R168 ;  /* 0x0000000602a87224 */ /* 0x040fe400078e02a8 */
[----:B------:R-:W-:Y:S02]  /*95d0*/  IMAD.MOV R8, RZ, RZ, -R8 ;  /* 0x000000ffff087224 */ /* 0x000fe400078e0a08 */
[----:B------:R-:W-:Y:S01]  /*95e0*/  @!P1 IMAD.MOV R163, RZ, RZ, -R163 ;  /* 0x000000ffffa39224 */ /* 0x000fe200078e0aa3 */
[C---:B------:R-:W-:Y:S01]  /*95f0*/  ISETP.GT.U32.AND P1, PT, R2.reuse, R168, PT ;  /* 0x000000a80200720c */ /* 0x040fe20003f24070 */
[C---:B------:R-:W-:Y:S02]  /*9600*/  IMAD R8, R2.reuse, R8, R152 ;  /* 0x0000000802087224 */ /* 0x040fe400078e0298 */
[----:B------:R-:W-:Y:S01]  /*9610*/  @!P5 IMAD.MOV R161, RZ, RZ, -R161 ;  /* 0x000000ffffa1d224 */ /* 0x000fe200078e0aa1 */
[----:B------:R-:W-:Y:S01]  /*9620*/  ISETP.GT.U32.AND P5, PT, R2, R166, PT ;  /* 0x000000a60200720c */ /* 0x000fe20003fa4070 */
[----:B------:R-:W-:-:S04]  /*9630*/  IMAD.HI.U32 R153, R0, R5, RZ ;  /* 0x0000000500997227 */ /* 0x000fc800078e00ff */
[--C-:B------:R-:W-:Y:S01]  /*9640*/  @!P3 IMAD.IADD R162, R162, 0x1, -R2.reuse ;  /* 0x00000001a2a2b824 */ /* 0x100fe200078e0a02 */
[----:B------:R-:W-:Y:S01]  /*9650*/  ISETP.GE.AND P3, PT, R240, RZ, PT ;  /* 0x000000fff000720c */ /* 0x000fe20003f66270 */
[--C-:B------:R-:W-:Y:S01]  /*9660*/  @!P2 IMAD.IADD R165, R165, 0x1, -R2.reuse ;  /* 0x00000001a5a5a824 */ /* 0x100fe200078e0a02 */
[----:B------:R-:W-:Y:S01]  /*9670*/  ISETP.GT.U32.AND P2, PT, R2, R8, PT ;  /* 0x000000080200720c */ /* 0x000fe20003f44070 */
[C---:B------:R-:W-:Y:S02]  /*9680*/  VIADD R240, R3.reuse, 0x55 ;  /* 0x0000005503f07836 */ /* 0x040fe40000000000 */
[----:B------:R-:W-:Y:S02]  /*9690*/  IMAD.MOV R153, RZ, RZ, -R153 ;  /* 0x000000ffff997224 */ /* 0x000fe400078e0a99 */
[----:B------:R-:W-:Y:S01]  /*96a0*/  @!P6 IMAD.IADD R164, R164, 0x1, -R2 ;  /* 0x00000001a4a4e824 */ /* 0x000fe200078e0a02 */
[----:B------:R-:W-:Y:S01]  /*96b0*/  ISETP.GE.AND P6, PT, R242, RZ, PT ;  /* 0x000000fff200720c */ /* 0x000fe20003fc6270 */
[----:B------:R-:W-:Y:S01]  /*96c0*/  VIADD R242, R3, 0x54 ;  /* 0x0000005403f27836 */ /* 0x000fe20000000000 */
[----:B------:R-:W-:Y:S01]  /*96d0*/  IABS R7, R240 ;  /* 0x000000f000077213 */ /* 0x000fe20000000000 */
[----:B------:R-:W-:-:S02]  /*96e0*/  IMAD R5, R2, R153, R5 ;  /* 0x0000009902057224 */ /* 0x000fc400078e0205 */
[----:B------:R-:W-:Y:S01]  /*96f0*/  @!P4 IMAD.MOV R162, RZ, RZ, -R162 ;  /* 0x000000ffffa2c224 */ /* 0x000fe200078e0aa2 */
[----:B------:R-:W-:Y:S01]  /*9700*/  ISETP.GT.U32.AND P4, PT, R2, R167, PT ;  /* 0x000000a70200720c */ /* 0x000fe20003f84070 */
[--C-:B------:R-:W-:Y:S01]  /*9710*/  @!P1 IMAD.IADD R168, R168, 0x1, -R2.reuse ;  /* 0x00000001a8a89824 */ /* 0x100fe200078e0a02 */
[----:B------:R-:W-:Y:S01]  /*9720*/  IABS R4, R242 ;  /* 0x000000f200047213 */ /* 0x000fe20000000000 */
[----:B------:R-:W-:Y:S01]  /*9730*/  @!P5 IMAD.IADD R166, R166, 0x1, -R2 ;  /* 0x00000001a6a6d824 */ /* 0x000fe200078e0a02 */
[----:B------:R-:W-:Y:S01]  /*9740*/  ISETP.GT.U32.AND P5, PT, R2, R5, PT ;  /* 0x000000050200720c */ /* 0x000fe20003fa4070 */
[----:B------:R-:W-:Y:S01]  /*9750*/  IMAD.HI.U32 R6, R0, R7, RZ ;  /* 0x0000000700067227 */ /* 0x000fe200078e00ff */
[----:B------:R-:W-:-:S03]  /*9760*/  ISETP.GE.AND P1, PT, R243, RZ, PT ;  /* 0x000000fff300720c */ /* 0x000fc60003f26270 */
[----:B------:R-:W-:Y:S01]  /*9770*/  @!P2 IMAD.IADD R8, R8, 0x1, -R2 ;  /* 0x000000010808a824 */ /* 0x000fe200078e0a02 */
[----:B------:R-:W-:Y:S01]  /*9780*/  ISETP.GT.U32.AND P2, PT, R2, R168, PT ;  /* 0x000000a80200720c */ /* 0x000fe20003f44070 */
[----:B------:R-:W-:-:S04]  /*9790*/  IMAD.HI.U32 R152, R0, R4, RZ ;  /* 0x0000000400987227 */ /* 0x000fc800078e00ff */
[----:B------:R-:W-:Y:S02]  /*97a0*/  IMAD.MOV R6, RZ, RZ, -R6 ;  /* 0x000000ffff067224 */ /* 0x000fe400078e0a06 */
[----:B------:R-:W-:Y:S02]  /*97b0*/  IMAD.MOV R152, RZ, RZ, -R152 ;  /* 0x000000ffff987224 */ /* 0x000fe400078e0a98 */
[C---:B------:R-:W-:Y:S02]  /*97c0*/  IMAD R7, R2.reuse, R6, R7 ;  /* 0x0000000602077224 */ /* 0x040fe400078e0207 */
[----:B------:R-:W-:Y:S01]  /*97d0*/  @!P4 IMAD.IADD R167, R167, 0x1, -R2 ;  /* 0x00000001a7a7c824 */ /* 0x000fe200078e0a02 */
[----:B------:R-:W-:Y:S01]  /*97e0*/  ISETP.GE.AND P4, PT, R241, RZ, PT ;  /* 0x000000fff100720c */ /* 0x000fe20003f86270 */
[----:B------:R-:W-:Y:S02]  /*97f0*/  VIADD R241, R3, 0x52 ;  /* 0x0000005203f17836 */ /* 0x000fe40000000000 */
[----:B------:R-:W-:-:S02]  /*9800*/  IMAD R4, R2, R152, R4 ;  /* 0x0000009802047224 */ /* 0x000fc400078e0204 */
[----:B------:R-:W-:Y:S01]  /*9810*/  @!P0 IMAD.MOV R166, RZ, RZ, -R166 ;  /* 0x000000ffffa68224 */ /* 0x000fe200078e0aa6 */
[C---:B------:R-:W-:Y:S01]  /*9820*/  ISETP.GT.U32.AND P0, PT, R2.reuse, R7, PT ;  /* 0x000000070200720c */ /* 0x040fe20003f04070 */
[----:B------:R-:W-:Y:S01]  /*9830*/  VIADD R243, R3, 0x53 ;  /* 0x0000005303f37836 */ /* 0x000fe20000000000 */
[----:B------:R-:W-:Y:S01]  /*9840*/  IABS R152, R241 ;  /* 0x000000f100987213 */ /* 0x000fe20000000000 */
[--C-:B------:R-:W-:Y:S01]  /*9850*/  @!P5 IMAD.IADD R5, R5, 0x1, -R2.reuse ;  /* 0x000000010505d824 */ /* 0x100fe200078e0a02 */
[----:B------:R-:W-:Y:S01]  /*9860*/  ISETP.GT.U32.AND P5, PT, R2, R8, PT ;  /* 0x000000080200720c */ /* 0x000fe20003fa4070 */
[----:B------:R-:W-:Y:S01]  /*9870*/  @!P2 IMAD.IADD R168, R168, 0x1, -R2 ;  /* 0x00000001a8a8a824 */ /* 0x000fe200078e0a02 */
[----:B------:R-:W-:Y:S01]  /*9880*/  ISETP.GT.U32.AND P2, PT, R2, R4, PT ;  /* 0x000000040200720c */ /* 0x000fe20003f44070 */
[----:B------:R-:W-:Y:S01]  /*9890*/  IMAD.HI.U32 R169, R0, R152, RZ ;  /* 0x0000009800a97227 */ /* 0x000fe200078e00ff */
[----:B------:R-:W-:-:S03]  /*98a0*/  IABS R6, R243 ;  /* 0x000000f300067213 */ /* 0x000fc60000000000 */
[----:B------:R-:W-:Y:S02]  /*98b0*/  IMAD.MOV R169, RZ, RZ, -R169 ;  /* 0x000000ffffa97224 */ /* 0x000fe400078e0aa9 */
[----:B------:R-:W-:-:S04]  /*98c0*/  IMAD.HI.U32 R153, R0, R6, RZ ;  /* 0x0000000600997227 */ /* 0x000fc800078e00ff */
[--C-:B------:R-:W-:Y:S01]  /*98d0*/  @!P0 IMAD.IADD R7, R7, 0x1, -R2.reuse ;  /* 0x0000000107078824 */ /* 0x100fe200078e0a02 */
[----:B------:R-:W-:Y:S01]  /*98e0*/  ISETP.GE.AND P0, PT, R243, RZ, PT ;  /* 0x000000fff300720c */ /* 0x000fe20003f06270 */
[--C-:B------:R-:W-:Y:S01]  /*98f0*/  @!P5 IMAD.IADD R8, R8, 0x1, -R2.reuse ;  /* 0x000000010808d824 */ /* 0x100fe200078e0a02 */
[----:B------:R-:W-:Y:S01]  /*9900*/  ISETP.GE.AND P5, PT, R240, RZ, PT ;  /* 0x000000fff000720c */ /* 0x000fe20003fa6270 */
[----:B------:R-:W-:Y:S02]  /*9910*/  IMAD.MOV R153, RZ, RZ, -R153 ;  /* 0x000000ffff997224 */ /* 0x000fe400078e0a99 */
[----:B------:R-:W-:Y:S01]  /*9920*/  @!P6 IMAD.MOV R165, RZ, RZ, -R165 ;  /* 0x000000ffffa5e224 */ /* 0x000fe200078e0aa5 */
[----:B------:R-:W-:Y:S01]  /*9930*/  ISETP.GT.U32.AND P6, PT, R2, R5, PT ;  /* 0x000000050200720c */ /* 0x000fe20003fc4070 */
[----:B------:R-:W-:Y:S01]  /*9940*/  @!P2 IMAD.IADD R4, R4, 0x1, -R2 ;  /* 0x000000010404a824 */ /* 0x000fe200078e0a02 */
[C---:B------:R-:W-:Y:S01]  /*9950*/  ISETP.GT.U32.AND P2, PT, R2.reuse, R7, PT ;  /* 0x000000070200720c */ /* 0x040fe20003f44070 */
[----:B------:R-:W-:-:S02]  /*9960*/  IMAD R174, R2, R169, R152 ;  /* 0x000000a902ae7224 */ /* 0x000fc400078e0298 */
[C---:B------:R-:W-:Y:S02]  /*9970*/  IMAD R173, R2.reuse, R153, R6 ;  /* 0x0000009902ad7224 */ /* 0x040fe400078e0206 */
[----:B------:R-:W-:Y:S02]  /*9980*/  IMAD.MOV.U32 R169, RZ, RZ, R8 ;  /* 0x000000ffffa97224 */ /* 0x000fe400078e0008 */
[----:B------:R-:W-:Y:S02]  /*9990*/  VIADD R243, R3, 0x50 ;  /* 0x0000005003f37836 */ /* 0x000fe40000000000 */
[----:B------:R-:W-:Y:S01]  /*99a0*/  @!P1 IMAD.MOV R169, RZ, RZ, -R169 ;  /* 0x000000ffffa99224 */ /* 0x000fe200078e0aa9 */
[----:B------:R-:W-:Y:S01]  /*99b0*/  ISETP.GT.U32.AND P1, PT, R2, R173, PT ;  /* 0x000000ad0200720c */ /* 0x000fe20003f24070 */
[--C-:B------:R-:W-:Y:S01]  /*99c0*/  @!P6 IMAD.IADD R5, R5, 0x1, -R2.reuse ;  /* 0x000000010505e824 */ /* 0x100fe200078e0a02 */
[----:B------:R-:W-:Y:S01]  /*99d0*/  ISETP.GE.AND P6, PT, R242, RZ, PT ;  /* 0x000000fff200720c */ /* 0x000fe20003fc6270 */
[----:B------:R-:W-:Y:S01]  /*99e0*/  @!P2 IMAD.IADD R7, R7, 0x1, -R2 ;  /* 0x000000010707a824 */ /* 0x000fe200078e0a02 */
[----:B------:R-:W-:Y:S01]  /*99f0*/  ISETP.GT.U32.AND P2, PT, R2, R174, PT ;  /* 0x000000ae0200720c */ /* 0x000fe20003f44070 */
[----:B------:R-:W-:Y:S01]  /*9a00*/  VIADD R242, R3, 0x51 ;  /* 0x0000005103f27836 */ /* 0x000fe20000000000 */
[----:B------:R-:W-:Y:S01]  /*9a10*/  IABS R176, R243 ;  /* 0x000000f300b07213 */ /* 0x000fe20000000000 */
[----:B------:R-:W-:-:S02]  /*9a20*/  IMAD.MOV.U32 R171, RZ, RZ, R7 ;  /* 0x000000ffffab7224 */ /* 0x000fc400078e0007 */
[----:B------:R-:W-:Y:S01]  /*9a30*/  IMAD.MOV.U32 R170, RZ, RZ, R5 ;  /* 0x000000ffffaa7224 */ /* 0x000fe200078e0005 */
[----:B------:R-:W-:Y:S01]  /*9a40*/  IABS R175, R242 ;  /* 0x000000f200af7213 */ /* 0x000fe20000000000 */
[----:B------:R-:W-:Y:S02]  /*9a50*/  @!P5 IMAD.MOV R171, RZ, RZ, -R171 ;  /* 0x000000ffffabd224 */ /* 0x000fe400078e0aab */
[----:B------:R-:W-:Y:S01]  /*9a60*/  @!P1 IMAD.IADD R173, R173, 0x1, -R2 ;  /* 0x00000001adad9824 */ /* 0x000fe200078e0a02 */
[----:B------:R-:W-:Y:S01]  /*9a70*/  ISETP.GE.AND P1, PT, R243, RZ, PT ;  /* 0x000000fff300720c */ /* 0x000fe20003f26270 */
[----:B------:R-:W-:-:S03]  /*9a80*/  IMAD.HI.U32 R5, R0, R175, RZ ;  /* 0x000000af00057227 */ /* 0x000fc600078e00ff */
[----:B------:R-:W-:Y:S01]  /*9a90*/  ISETP.GT.U32.AND P5, PT, R2, R173, PT ;  /* 0x000000ad0200720c */ /* 0x000fe20003fa4070 */
[----:B------:R-:W-:Y:S02]  /*9aa0*/  @!P2 IMAD.IADD R174, R174, 0x1, -R2 ;  /* 0x00000001aeaea824 */ /* 0x000fe400078e0a02 */
[----:B------:R-:W-:Y:S02]  /*9ab0*/  IMAD.MOV R5, RZ, RZ, -R5 ;  /* 0x000000ffff057224 */ /* 0x000fe400078e0a05 */
[----:B------:R-:W-:Y:S01]  /*9ac0*/  @!P4 IMAD.MOV R168, RZ, RZ, -R168 ;  /* 0x000000ffffa8c224 */ /* 0x000fe200078e0aa8 */
[C---:B------:R-:W-:Y:S01]  /*9ad0*/  ISETP.GT.U32.AND P2, PT, R2.reuse, R174, PT ;  /* 0x000000ae0200720c */ /* 0x040fe20003f44070 */
[C---:B------:R-:W-:Y:S01]  /*9ae0*/  IMAD R175, R2.reuse, R5, R175 ;  /* 0x0000000502af7224 */ /* 0x040fe200078e02af */
[----:B------:R-:W-:Y:S01]  /*9af0*/  ISETP.GT.U32.AND P4, PT, R2, R4, PT ;  /* 0x000000040200720c */ /* 0x000fe20003f84070 */
[----:B------:R-:W-:-:S04]  /*9b00*/  IMAD.HI.U32 R6, R0, R176, RZ ;  /* 0x000000b000067227 */ /* 0x000fc800078e00ff */
[----:B------:R-:W-:Y:S01]  /*9b10*/  @!P5 IMAD.IADD R173, R173, 0x1, -R2 ;  /* 0x00000001adadd824 */ /* 0x000fe200078e0a02 */
[----:B------:R-:W-:Y:S01]  /*9b20*/  ISETP.GT.U32.AND P5, PT, R2, R175, PT ;  /* 0x000000af0200720c */ /* 0x000fe20003fa4070 */
[----:B------:R-:W-:Y:S02]  /*9b30*/  IMAD.MOV R6, RZ, RZ, -R6 ;  /* 0x000000ffff067224 */ /* 0x000fe400078e0a06 */
[----:B------:R-:W-:-:S04]  /*9b40*/  IMAD.HI.U32 R5, R0, R177, RZ ;  /* 0x000000b100057227 */ /* 0x000fc800078e00ff */
[----:B------:R-:W-:Y:S02]  /*9b50*/  IMAD R176, R2, R6, R176 ;  /* 0x0000000602b07224 */ /* 0x000fe400078e02b0 */
[----:B------:R-:W-:Y:S02]  /*9b60*/  IMAD.MOV R5, RZ, RZ, -R5 ;  /* 0x000000ffff057224 */ /* 0x000fe400078e0a05 */
[----:B------:R-:W-:Y:S01]  /*9b70*/  @!P3 IMAD.MOV R164, RZ, RZ, -R164 ;  /* 0x000000ffffa4b224 */ /* 0x000fe200078e0aa4 */
[----:B------:R-:W-:Y:S01]  /*9b80*/  ISETP.GE.AND P3, PT, R238, RZ, PT ;  /* 0x000000ffee00720c */ /* 0x000fe20003f66270 */
[--C-:B------:R-:W-:Y:S01]  /*9b90*/  @!P2 IMAD.IADD R174, R174, 0x1, -R2.reuse ;  /* 0x00000001aeaea824 */ /* 0x100fe200078e0a02 */
[C---:B------:R-:W-:Y:S01]  /*9ba0*/  ISETP.GT.U32.AND P2, PT, R2.reuse, R176, PT ;  /* 0x000000b00200720c */ /* 0x040fe20003f44070 */
[----:B------:R-:W-:Y:S01]  /*9bb0*/  IMAD R177, R2, R5, R177 ;  /* 0x0000000502b17224 */ /* 0x000fe200078e02b1 */
[----:B------:R-:W-:Y:S01]  /*9bc0*/  @!P5 IADD3 R175, R175, -R2, RZ ;  /* 0x80000002afafd210 */ /* 0x000fe20007ffe0ff */
[----:B------:R-:W-:Y:S01]  /*9bd0*/  @!P4 IMAD.IADD R4, R4, 0x1, -R2 ;  /* 0x000000010404c824 */ /* 0x000fe200078e0a02 */
[----:B------:R-:W-:Y:S01]  /*9be0*/  ISETP.GE.AND P4, PT, R242, RZ, PT ;  /* 0x000000fff200720c */ /* 0x000fe20003f86270 */
[----:B------:R-:W-:Y:S01]  /*9bf0*/  VIADD R243, R3, 0x4d ;  /* 0x0000004d03f37836 */ /* 0x000fe20000000000 */
[----:B------:R-:W-:Y:S01]  /*9c00*/  ISETP.GT.U32.AND P5, PT, R2, R177, PT ;  /* 0x000000b10200720c */ /* 0x000fe20003fa4070 */
[----:B------:R-:W-:-:S03]  /*9c10*/  IMAD.HI.U32 R8, R0, R178, RZ ;  /* 0x000000b200087227 */ /* 0x000fc600078e00ff */
[----:B------:R-:W-:Y:S01]  /*9c20*/  IABS R179, R243 ;  /* 0x000000f300b37213 */ /* 0x000fe20000000000 */
[----:B------:R-:W-:Y:S02]  /*9c30*/  IMAD.MOV R8, RZ, RZ, -R8 ;  /* 0x000000ffff087224 */ /* 0x000fe400078e0a08 */
[----:B------:R-:W-:Y:S02]  /*9c40*/  IMAD.MOV.U32 R172, RZ, RZ, R4 ;  /* 0x000000ffffac7224 */ /* 0x000fe400078e0004 */
[C---:B------:R-:W-:Y:S02]  /*9c50*/  IMAD R178, R2.reuse, R8, R178 ;  /* 0x0000000802b27224 */ /* 0x040fe400078e02b2 */
[----:B------:R-:W-:Y:S01]  /*9c60*/  @!P6 IMAD.MOV R172, RZ, RZ, -R172 ;  /* 0x000000fffface224 */ /* 0x000fe200078e0aac */
[----:B------:R-:W-:Y:S01]  /*9c70*/  ISETP.GT.U32.AND P6, PT, R2, R175, PT ;  /* 0x000000af0200720c */ /* 0x000fe20003fc4070 */
[----:B------:R-:W-:Y:S02]  /*9c80*/  VIADD R237, R3, 0x4c ;  /* 0x0000004c03ed7836 */ /* 0x000fe40000000000 */
[----:B------:R-:W-:-:S03]  /*9c90*/  IMAD.HI.U32 R7, R0, R179, RZ ;  /* 0x000000b300077227 */ /* 0x000fc600078e00ff */
[----:B------:R-:W-:Y:S01]  /*9ca0*/  IABS R180, R237 ;  /* 0x000000ed00b47213 */ /* 0x000fe20000000000 */
[----:B------:R-:W-:Y:S01]  /*9cb0*/  @!P3 IMAD.MOV R167, RZ, RZ, -R167 ;  /* 0x000000ffffa7b224 */ /* 0x000fe200078e0aa7 */
[----:B------:R-:W-:Y:S01]  /*9cc0*/  ISETP.GE.AND P3, PT, R239, RZ, PT ;  /* 0x000000ffef00720c */ /* 0x000fe20003f66270 */
[--C-:B------:R-:W-:Y:S01]  /*9cd0*/  @!P2 IMAD.IADD R176, R176, 0x1, -R2.reuse ;  /* 0x00000001b0b0a824 */ /* 0x100fe200078e0a02 */
[C---:B------:R-:W-:Y:S01]  /*9ce0*/  ISETP.GT.U32.AND P2, PT, R2.reuse, R178, PT ;  /* 0x000000b20200720c */ /* 0x040fe20003f44070 */
[----:B------:R-:W-:Y:S02]  /*9cf0*/  IMAD.MOV R7, RZ, RZ, -R7 ;  /* 0x000000ffff077224 */ /* 0x000fe400078e0a07 */
[----:B------:R-:W-:Y:S02]  /*9d00*/  VIADD R239, R3, 0x4a ;  /* 0x0000004a03ef7836 */ /* 0x000fe40000000000 */
[----:B------:R-:W-:Y:S01]  /*9d10*/  @!P5 IMAD.IADD R177, R177, 0x1, -R2 ;  /* 0x00000001b1b1d824 */ /* 0x000fe200078e0a02 */
[C---:B------:R-:W-:Y:S01]  /*9d20*/  ISETP.GT.U32.AND P5, PT, R2.reuse, R176, PT ;  /* 0x000000b00200720c */ /* 0x040fe20003fa4070 */
[----:B------:R-:W-:Y:S01]  /*9d30*/  IMAD R179, R2, R7, R179 ;  /* 0x0000000702b37224 */ /* 0x000fe200078e02b3 */
[----:B------:R-:W-:Y:S01]  /*9d40*/  IABS R182, R239 ;  /* 0x000000ef00b67213 */ /* 0x000fe20000000000 */
[----:B------:R-:W-:-:S04]  /*9d50*/  IMAD.HI.U32 R6, R0, R180, RZ ;  /* 0x000000b400067227 */ /* 0x000fc800078e00ff */
[----:B------:R-:W-:Y:S02]  /*9d60*/  VIADD R238, R3, 0x4b ;  /* 0x0000004b03ee7836 */ /* 0x000fe40000000000 */
[----:B------:R-:W-:Y:S01]  /*9d70*/  @!P6 IMAD.IADD R175, R175, 0x1, -R2 ;  /* 0x00000001afafe824 */ /* 0x000fe200078e0a02 */
[----:B------:R-:W-:Y:S01]  /*9d80*/  ISETP.GT.U32.AND P6, PT, R2, R179, PT ;  /* 0x000000b30200720c */ /* 0x000fe20003fc4070 */
[----:B------:R-:W-:Y:S01]  /*9d90*/  IMAD.MOV R6, RZ, RZ, -R6 ;  /* 0x000000ffff067224 */ /* 0x000fe200078e0a06 */
[----:B------:R-:W-:Y:S01]  /*9da0*/  IABS R181, R238 ;  /* 0x000000ee00b57213 */ /* 0x000fe20000000000 */
[----:B------:R-:W-:-:S04]  /*9db0*/  IMAD.HI.U32 R4, R0, R182, RZ ;  /* 0x000000b600047227 */ /* 0x000fc800078e00ff */
[----:B------:R-:W-:Y:S01]  /*9dc0*/  @!P2 IMAD.IADD R178, R178, 0x1, -R2 ;  /* 0x00000001b2b2a824 */ /* 0x000fe200078e0a02 */
[C---:B------:R-:W-:Y:S01]  /*9dd0*/  ISETP.GT.U32.AND P2, PT, R2.reuse, R177, PT ;  /* 0x000000b10200720c */ /* 0x040fe20003f44070 */
[C---:B------:R-:W-:Y:S02]  /*9de0*/  IMAD R180, R2.reuse, R6, R180 ;  /* 0x0000000602b47224 */ /* 0x040fe400078e02b4 */
[----:B------:R-:W-:Y:S02]  /*9df0*/  IMAD.MOV R4, RZ, RZ, -R4 ;  /* 0x000000ffff047224 */ /* 0x000fe400078e0a04 */
[----:B------:R-:W-:Y:S01]  /*9e00*/  @!P0 IMAD.MOV R173, RZ, RZ, -R173 ;  /* 0x000000ffffad8224 */ /* 0x000fe200078e0aad */
[----:B------:R-:W-:Y:S01]  /*9e10*/  ISETP.GT.U32.AND P0, PT, R2, R178, PT ;  /* 0x000000b20200720c */ /* 0x000fe20003f04070 */
[----:B------:R-:W-:Y:S01]  /*9e20*/  @!P5 IMAD.IADD R176, R176, 0x1, -R2 ;  /* 0x00000001b0b0d824 */ /* 0x000fe200078e0a02 */
[----:B------:R-:W-:Y:S01]  /*9e30*/  ISETP.GT.U32.AND P5, PT, R2, R180, PT ;  /* 0x000000b40200720c */ /* 0x000fe20003fa4070 */
[----:B------:R-:W-:-:S04]  /*9e40*/  IMAD.HI.U32 R5, R0, R181, RZ ;  /* 0x000000b500057227 */ /* 0x000fc800078e00ff */
[C---:B------:R-:W-:Y:S02]  /*9e50*/  IMAD R182, R2.reuse, R4, R182 ;  /* 0x0000000402b67224 */ /* 0x040fe400078e02b6 */
[----:B------:R-:W-:Y:S02]  /*9e60*/  IMAD.MOV R5, RZ, RZ, -R5 ;  /* 0x000000ffff057224 */ /* 0x000fe400078e0a05 */
[----:B------:R-:W-:Y:S02]  /*9e70*/  VIADD R240, R3, 0x49 ;  /* 0x0000004903f07836 */ /* 0x000fe40000000000 */
[----:B------:R-:W-:Y:S01]  /*9e80*/  @!P6 IMAD.IADD R179, R179, 0x1, -R2 ;  /* 0x00000001b3b3e824 */ /* 0x000fe200078e0a02 */
[C---:B------:R-:W-:Y:S01]  /*9e90*/  ISETP.GT.U32.AND P6, PT, R2.reuse, R182, PT ;  /* 0x000000b60200720c */ /* 0x040fe20003fc4070 */
[----:B------:R-:W-:Y:S01]  /*9ea0*/  @!P3 IMAD.MOV R170, RZ, RZ, -R170 ;  /* 0x000000ffffaab224 */ /* 0x000fe200078e0aaa */
[----:B------:R-:W-:Y:S01]  /*9eb0*/  ISETP.GE.AND P3, PT, R241, RZ, PT ;  /* 0x000000fff100720c */ /* 0x000fe20003f66270 */
[----:B------:R-:W-:Y:S01]  /*9ec0*/  VIADD R242, R3, 0x48 ;  /* 0x0000004803f27836 */ /* 0x000fe20000000000 */
[----:B------:R-:W-:Y:S01]  /*9ed0*/  IABS R183, R240 ;  /* 0x000000f000b77213 */ /* 0x000fe20000000000 */
[----:B------:R-:W-:-:S02]  /*9ee0*/  IMAD R181, R2, R5, R181 ;  /* 0x0000000502b57224 */ /* 0x000fc400078e02b5 */
[--C-:B------:R-:W-:Y:S01]  /*9ef0*/  @!P2 IMAD.IADD R177, R177, 0x1, -R2.reuse ;  /* 0x00000001b1b1a824 */ /* 0x100fe200078e0a02 */
[----:B------:R-:W-:Y:S01]  /*9f00*/  IABS R184, R242 ;  /* 0x000000f200b87213 */ /* 0x000fe20000000000 */
[--C-:B------:R-:W-:Y:S01]  /*9f10*/  @!P0 IMAD.IADD R178, R178, 0x1, -R2.reuse ;  /* 0x00000001b2b28824 */ /* 0x100fe200078e0a02 */
[----:B------:R-:W-:Y:S01]  /*9f20*/  ISETP.GT.U32.AND P2, PT, R2, R181, PT ;  /* 0x000000b50200720c */ /* 0x000fe20003f44070 */
[----:B------:R-:W-:Y:S01]  /*9f30*/  @!P5 IMAD.IADD R180, R180, 0x1, -R2 ;  /* 0x00000001b4b4d824 */ /* 0x000fe200078e0a02 */
[----:B------:R-:W-:Y:S01]  /*9f40*/  ISETP.GE.AND P0, PT, R235, RZ, PT ;  /* 0x000000ffeb00720c */ /* 0x000fe20003f06270 */
[----:B------:R-:W-:Y:S01]  /*9f50*/  VIADD R241, R3, 0x47 ;  /* 0x0000004703f17836 */ /* 0x000fe20000000000 */
[----:B------:R-:W-:Y:S01]  /*9f60*/  ISETP.GE.AND P5, PT, R236, RZ, PT ;  /* 0x000000ffec00720c */ /* 0x000fe20003fa6270 */
[----:B------:R-:W-:-:S03]  /*9f70*/  IMAD.HI.U32 R6, R0, R183, RZ ;  /* 0x000000b700067227 */ /* 0x000fc600078e00ff */
[----:B------:R-:W-:Y:S01]  /*9f80*/  IABS R185, R241 ;  /* 0x000000f100b97213 */ /* 0x000fe20000000000 */
[----:B------:R-:W-:-:S04]  /*9f90*/  IMAD.HI.U32 R5, R0, R184, RZ ;  /* 0x000000b800057227 */ /* 0x000fc800078e00ff */
[----:B------:R-:W-:Y:S02]  /*9fa0*/  IMAD.MOV R6, RZ, RZ, -R6 ;  /* 0x000000ffff067224 */ /* 0x000fe400078e0a06 */
[----:B------:R-:W-:Y:S02]  /*9fb0*/  @!P6 IMAD.IADD R182, R182, 0x1, -R2 ;  /* 0x00000001b6b6e824 */ /* 0x000fe400078e0a02 */
[----:B------:R-:W-:Y:S02]  /*9fc0*/  IMAD.MOV R5, RZ, RZ, -R5 ;  /* 0x000000ffff057224 */ /* 0x000fe400078e0a05 */
[----:B------:R-:W-:Y:S01]  /*9fd0*/  @!P3 IMAD.MOV R174, RZ, RZ, -R174 ;  /* 0x000000ffffaeb224 */ /* 0x000fe200078e0aae */
[C---:B------:R-:W-:Y:S01]  /*9fe0*/  ISETP.GT.U32.AND P3, PT, R2.reuse, R179, PT ;  /* 0x000000b30200720c */ /* 0x040fe20003f64070 */
[C---:B------:R-:W-:Y:S01]  /*9ff0*/  IMAD R183, R2.reuse, R6, R183 ;  /* 0x0000000602b77224 */ /* 0x040fe200078e02b7 */
[C---:B------:R-:W-:Y:S01]  /*a000*/  ISETP.GT.U32.AND P6, PT, R2.reuse, R182, PT ;  /* 0x000000b60200720c */ /* 0x040fe20003fc4070 */
[----:B------:R-:W-:-:S02]  /*a010*/  IMAD R184, R2, R5, R184 ;  /* 0x0000000502b87224 */ /* 0x000fc400078e02b8 */
[----:B------:R-:W-:-:S04]  /*a020*/  IMAD.HI.U32 R4, R0, R185, RZ ;  /* 0x000000b900047227 */ /* 0x000fc800078e00ff */
[----:B------:R-:W-:Y:S01]  /*a030*/  @!P2 IMAD.IADD R181, R181, 0x1, -R2 ;  /* 0x00000001b5b5a824 */ /* 0x000fe200078e0a02 */
[----:B------:R-:W-:Y:S01]  /*a040*/  ISETP.GE.AND P2, PT, R243, RZ, PT ;  /* 0x000000fff300720c */ /* 0x000fe20003f46270 */
[----:B------:R-:W-:Y:S01]  /*a050*/  @!P0 IMAD.MOV R177, RZ, RZ, -R177 ;  /* 0x000000ffffb18224 */ /* 0x000fe200078e0ab1 */
[C---:B------:R-:W-:Y:S01]  /*a060*/  ISETP.GT.U32.AND P0, PT, R2.reuse, R183, PT ;  /* 0x000000b70200720c */ /* 0x040fe20003f04070 */
[----:B------:R-:W-:Y:S01]  /*a070*/  @!P5 IMAD.MOV R178, RZ, RZ, -R178 ;  /* 0x000000ffffb2d224 */ /* 0x000fe200078e0ab2 */
[C---:B------:R-:W-:Y:S01]  /*a080*/  ISETP.GT.U32.AND P5, PT, R2.reuse, R184, PT ;  /* 0x000000b80200720c */ /* 0x040fe20003fa4070 */
[----:B------:R-:W-:Y:S02]  /*a090*/  IMAD.MOV R4, RZ, RZ, -R4 ;  /* 0x000000ffff047224 */ /* 0x000fe400078e0a04 */
[----:B------:R-:W-:Y:S02]  /*a0a0*/  VIADD R243, R3, 0x46 ;  /* 0x0000004603f37836 */ /* 0x000fe40000000000 */
[----:B------:R-:W-:Y:S01]  /*a0b0*/  @!P4 IMAD.MOV R175, RZ, RZ, -R175 ;  /* 0x000000ffffafc224 */ /* 0x000fe200078e0aaf */
[C---:B------:R-:W-:Y:S01]  /*a0c0*/  ISETP.GT.U32.AND P4, PT, R2.reuse, R180, PT ;  /* 0x000000b40200720c */ /* 0x040fe20003f84070 */
[----:B------:R-:W-:Y:S01]  /*a0d0*/  IMAD R185, R2, R4, R185 ;  /* 0x0000000402b97224 */ /* 0x000fe200078e02b9 */
[----:B------:R-:W-:Y:S01]  /*a0e0*/  IABS R4, R243 ;  /* 0x000000f300047213 */ /* 0x000fe20000000000 */
[--C-:B------:R-:W-:Y:S01]  /*a0f0*/  @!P3 IMAD.IADD R179, R179, 0x1, -R2.reuse ;  /* 0x00000001b3b3b824 */ /* 0x100fe200078e0a02 */
[----:B------:R-:W-:Y:S01]  /*a100*/  ISETP.GE.AND P3, PT, R237, RZ, PT ;  /* 0x000000ffed00720c */ /* 0x000fe20003f66270 */
[----:B------:R-:W-:Y:S01]  /*a110*/  @!P6 IMAD.IADD R182, R182, 0x1, -R2 ;  /* 0x00000001b6b6e824 */ /* 0x000fe200078e0a02 */
[----:B------:R-:W-:Y:S01]  /*a120*/  ISETP.GE.AND P6, PT, R239, RZ, PT ;  /* 0x000000ffef00720c */ /* 0x000fe20003fc6270 */
[----:B------:R-:W-:-:S04]  /*a130*/  IMAD.HI.U32 R5, R0, R4, RZ ;  /* 0x0000000400057227 */ /* 0x000fc800078e00ff */
[--C-:B------:R-:W-:Y:S01]  /*a140*/  @!P0 IMAD.IADD R183, R183, 0x1, -R2.reuse ;  /* 0x00000001b7b78824 */ /* 0x100fe200078e0a02 */
[----:B------:R-:W-:Y:S01]  /*a150*/  ISETP.GE.AND P0, PT, R240, RZ, PT ;  /* 0x000000fff000720c */ /* 0x000fe20003f06270 */
[--C-:B------:R-:W-:Y:S01]  /*a160*/  @!P5 IMAD.IADD R184, R184, 0x1, -R2.reuse ;  /* 0x00000001b8b8d824 */ /* 0x100fe200078e0a02 */
[----:B------:R-:W-:Y:S01]  /*a170*/  ISETP.GE.AND P5, PT, R242, RZ, PT ;  /* 0x000000fff200720c */ /* 0x000fe20003fa6270 */
[----:B------:R-:W-:Y:S02]  /*a180*/  IMAD.MOV R5, RZ, RZ, -R5 ;  /* 0x000000ffff057224 */ /* 0x000fe400078e0a05 */
[----:B------:R-:W-:Y:S01]  /*a190*/  @!P4 IMAD.IADD R180, R180, 0x1, -R2 ;  /* 0x00000001b4b4c824 */ /* 0x000fe200078e0a02 */
[C---:B------:R-:W-:Y:S01]  /*a1a0*/  ISETP.GT.U32.AND P4, PT, R2.reuse, R185, PT ;  /* 0x000000b90200720c */ /* 0x040fe20003f84070 */
[----:B------:R-:W-:Y:S02]  /*a1b0*/  VIADD R242, R3, 0x45 ;  /* 0x0000004503f27836 */ /* 0x000fe40000000000 */
[----:B------:R-:W-:Y:S01]  /*a1c0*/  @!P2 IMAD.MOV R179, RZ, RZ, -R179 ;  /* 0x000000ffffb3a224 */ /* 0x000fe200078e0ab3 */
[C---:B------:R-:W-:Y:S01]  /*a1d0*/  ISETP.GT.U32.AND P2, PT, R2.reuse, R183, PT ;  /* 0x000000b70200720c */ /* 0x040fe20003f44070 */
[C---:B------:R-:W-:Y:S01]  /*a1e0*/  IMAD R186, R2.reuse, R5, R4 ;  /* 0x0000000502ba7224 */ /* 0x040fe200078e0204 */
[----:B------:R-:W-:Y:S01]  /*a1f0*/  IABS R4, R242 ;  /* 0x000000f200047213 */ /* 0x000fe20000000000 */
[----:B------:R-:W-:Y:S01]  /*a200*/  @!P3 IMAD.MOV R180, RZ, RZ, -R180 ;  /* 0x000000ffffb4b224 */ /* 0x000fe200078e0ab4 */
[C---:B------:R-:W-:Y:S01]  /*a210*/  ISETP.GT.U32.AND P3, PT, R2.reuse, R184, PT ;  /* 0x000000b80200720c */ /* 0x040fe20003f64070 */
[----:B------:R-:W-:Y:S01]  /*a220*/  @!P6 IMAD.MOV R182, RZ, RZ, -R182 ;  /* 0x000000ffffb6e224 */ /* 0x000fe200078e0ab6 */
[----:B------:R-:W-:Y:S01]  /*a230*/  ISETP.GT.U32.AND P6, PT, R2, R186, PT ;  /* 0x000000ba0200720c */ /* 0x000fe20003fc4070 */
[----:B------:R-:W-:-:S04]  /*a240*/  IMAD.HI.U32 R5, R0, R4, RZ ;  /* 0x0000000400057227 */ /* 0x000fc800078e00ff */
[----:B------:R-:W-:Y:S02]  /*a250*/  IMAD.MOV R187, RZ, RZ, -R5 ;  /* 0x000000ffffbb7224 */ /* 0x000fe400078e0a05 */
[--C-:B------:R-:W-:Y:S01]  /*a260*/  @!P2 IMAD.IADD R183, R183, 0x1, -R2.reuse ;  /* 0x00000001b7b7a824 */ /* 0x100fe200078e0a02 */
[----:B------:R-:W-:Y:S01]  /*a270*/  ISETP.GE.AND P2, PT, R243, RZ, PT ;  /* 0x000000fff300720c */ /* 0x000fe20003f46270 */
[--C-:B------:R-:W-:Y:S02]  /*a280*/  @!P4 IMAD.IADD R185, R185, 0x1, -R2.reuse ;  /* 0x00000001b9b9c824 */ /* 0x100fe400078e0a02 */
[C---:B------:R-:W-:Y:S02]  /*a290*/  VIADD R243, R3.reuse, 0x44 ;  /* 0x0000004403f37836 */ /* 0x040fe40000000000 */
[----:B------:R-:W-:Y:S01]  /*a2a0*/  @!P3 IMAD.IADD R184, R184, 0x1, -R2 ;  /* 0x00000001b8b8b824 */ /* 0x000fe200078e0a02 */
[C---:B------:R-:W-:Y:S01]  /*a2b0*/  ISETP.GT.U32.AND P4, PT, R2.reuse, R185, PT ;  /* 0x000000b90200720c */ /* 0x040fe20003f84070 */
[----:B------:R-:W-:Y:S01]  /*a2c0*/  IMAD R187, R2, R187, R4 ;  /* 0x000000bb02bb7224 */ /* 0x000fe200078e0204 */
[----:B------:R-:W-:Y:S01]  /*a2d0*/  IABS R5, R243 ;  /* 0x000000f300057213 */ /* 0x000fe20000000000 */
[----:B------:R-:W-:Y:S01]  /*a2e0*/  @!P6 IMAD.IADD R186, R186, 0x1, -R2 ;  /* 0x00000001babae824 */ /* 0x000fe200078e0a02 */
[----:B------:R-:W-:Y:S01]  /*a2f0*/  ISETP.GE.AND P3, PT, R242, RZ, PT ;  /* 0x000000fff200720c */ /* 0x000fe20003f66270 */
[----:B------:R-:W-:Y:S01]  /*a300*/  @!P5 IMAD.MOV R184, RZ, RZ, -R184 ;  /* 0x000000ffffb8d224 */ /* 0x000fe200078e0ab8 */
[C---:B------:R-:W-:Y:S01]  /*a310*/  ISETP.GT.U32.AND P5, PT, R2.reuse, R187, PT ;  /* 0x000000bb0200720c */ /* 0x040fe20003fa4070 */
[----:B------:R-:W-:Y:S01]  /*a320*/  @!P0 IMAD.MOV R183, RZ, RZ, -R183 ;  /* 0x000000ffffb78224 */ /* 0x000fe200078e0ab7 */
[----:B------:R-:W-:Y:S01]  /*a330*/  ISETP.GT.U32.AND P0, PT, R2, R186, PT ;  /* 0x000000ba0200720c */ /* 0x000fe20003f04070 */
[----:B------:R-:W-:Y:S01]  /*a340*/  IMAD.HI.U32 R4, R0, R5, RZ ;  /* 0x0000000500047227 */ /* 0x000fe200078e00ff */
[----:B------:R-:W-:-:S03]  /*a350*/  IADD3 R242, R3, 0x42, RZ ;  /* 0x0000004203f27810 */ /* 0x000fc60007ffe0ff */
[----:B------:R-:W-:Y:S01]  /*a360*/  @!P1 IMAD.MOV R176, RZ, RZ, -R176 ;  /* 0x000000ffffb09224 */ /* 0x000fe200078e0ab0 */
[C---:B------:R-:W-:Y:S01]  /*a370*/  ISETP.GT.U32.AND P1, PT, R2.reuse, R181, PT ;  /* 0x000000b50200720c */ /* 0x040fe20003f24070 */
[----:B------:R-:W-:Y:S01]  /*a380*/  IMAD.MOV R4, RZ, RZ, -R4 ;  /* 0x000000ffff047224 */ /* 0x000fe200078e0a04 */
[----:B------:R-:W-:Y:S01]  /*a390*/  IABS R190, R242 ;  /* 0x000000f200be7213 */ /* 0x000fe20000000000 */
[--C-:B------:R-:W-:Y:S01]  /*a3a0*/  @!P4 IMAD.IADD R185, R185, 0x1, -R2.reuse ;  /* 0x00000001b9b9c824 */ /* 0x100fe200078e0a02 */
[----:B------:R-:W-:Y:S01]  /*a3b0*/  ISETP.GE.AND P4, PT, R243, RZ, PT ;  /* 0x000000fff300720c */ /* 0x000fe20003f86270 */
[----:B------:R-:W-:Y:S02]  /*a3c0*/  IMAD R188, R2, R4, R5 ;  /* 0x0000000402bc7224 */ /* 0x000fe400078e0205 */
[----:B------:R-:W-:Y:S02]  /*a3d0*/  VIADD R243, R3, 0x43 ;  /* 0x0000004303f37836 */ /* 0x000fe40000000000 */
[----:B------:R-:W-:-:S02]  /*a3e0*/  @!P5 IMAD.IADD R187, R187, 0x1, -R2 ;  /* 0x00000001bbbbd824 */ /* 0x000fc400078e0a02 */
[--C-:B------:R-:W-:Y:S01]  /*a3f0*/  @!P0 IMAD.IADD R186, R186, 0x1, -R2.reuse ;  /* 0x00000001baba8824 */ /* 0x100fe200078e0a02 */
[----:B------:R-:W-:Y:S01]  /*a400*/  ISETP.GT.U32.AND P0, PT, R2, R188, PT ;  /* 0x000000bc0200720c */ /* 0x000fe20003f04070 */
[----:B------:R-:W-:Y:S01]  /*a410*/  @!P1 IMAD.IADD R181, R181, 0x1, -R2 ;  /* 0x00000001b5b59824 */ /* 0x000fe200078e0a02 */
[----:B------:R-:W-:Y:S01]  /*a420*/  IABS R189, R243 ;  /* 0x000000f300bd7213 */ /* 0x000fe20000000000 */
[----:B------:R-:W-:Y:S01]  /*a430*/  IMAD.HI.U32 R5, R0, R190, RZ ;  /* 0x000000be00057227 */ /* 0x000fe200078e00ff */
[----:B------:R-:W-:Y:S02]  /*a440*/  ISETP.GT.U32.AND P5, PT, R2, R187, PT ;  /* 0x000000bb0200720c */ /* 0x000fe40003fa4070 */
[----:B------:R-:W-:Y:S01]  /*a450*/  ISETP.GE.AND P1, PT, R238, RZ, PT ;  /* 0x000000ffee00720c */ /* 0x000fe20003f26270 */
[----:B------:R-:W-:Y:S01]  /*a460*/  IMAD.HI.U32 R6, R0, R189, RZ ;  /* 0x000000bd00067227 */ /* 0x000fe200078e00ff */
[----:B------:R-:W-:-:S03]  /*a470*/  ISETP.GE.AND P6, PT, R243, RZ, PT ;  /* 0x000000fff300720c */ /* 0x000fc60003fc6270 */
[----:B------:R-:W-:Y:S02]  /*a480*/  VIADD R243, R3, 0x41 ;  /* 0x0000004103f37836 */ /* 0x000fe40000000000 */
[----:B------:R-:W-:Y:S02]  /*a490*/  IMAD.MOV R6, RZ, RZ, -R6 ;  /* 0x000000ffff067224 */ /* 0x000fe400078e0a06 */
[----:B------:R-:W-:Y:S01]  /*a4a0*/  IMAD.MOV R5, RZ, RZ, -R5 ;  /* 0x000000ffff057224 */ /* 0x000fe200078e0a05 */
[----:B------:R-:W-:Y:S01]  /*a4b0*/  IABS R191, R243 ;  /* 0x000000f300bf7213 */ /* 0x000fe20000000000 */
[----:B------:R-:W-:Y:S02]  /*a4c0*/  @!P0 IMAD.IADD R188, R188, 0x1, -R2 ;  /* 0x00000001bcbc8824 */ /* 0x000fe400078e0a02 */
[C---:B------:R-:W-:Y:S02]  /*a4d0*/  IMAD R189, R2.reuse, R6, R189 ;  /* 0x0000000602bd7224 */ /* 0x040fe400078e02bd */
[C---:B------:R-:W-:Y:S01]  /*a4e0*/  IMAD R190, R2.reuse, R5, R190 ;  /* 0x0000000502be7224 */ /* 0x040fe200078e02be */
[C---:B------:R-:W-:Y:S01]  /*a4f0*/  ISETP.GT.U32.AND P0, PT, R2.reuse, R188, PT ;  /* 0x000000bc0200720c */ /* 0x040fe20003f04070 */
[----:B------:R-:W-:Y:S01]  /*a500*/  @!P5 IMAD.IADD R187, R187, 0x1, -R2 ;  /* 0x00000001bbbbd824 */ /* 0x000fe200078e0a02 */
[C---:B------:R-:W-:Y:S01]  /*a510*/  ISETP.GT.U32.AND P5, PT, R2.reuse, R189, PT ;  /* 0x000000bd0200720c */ /* 0x040fe20003fa4070 */
[----:B------:R-:W-:Y:S01]  /*a520*/  @!P1 IMAD.MOV R181, RZ, RZ, -R181 ;  /* 0x000000ffffb59224 */ /* 0x000fe200078e0ab5 */
[----:B------:R-:W-:Y:S01]  /*a530*/  ISETP.GE.AND P1, PT, R241, RZ, PT ;  /* 0x000000fff100720c */ /* 0x000fe20003f26270 */
[----:B------:R-:W-:Y:S01]  /*a540*/  @!P3 IMAD.MOV R187, RZ, RZ, -R187 ;  /* 0x000000ffffbbb224 */ /* 0x000fe200078e0abb */
[----:B------:R-:W-:Y:S01]  /*a550*/  ISETP.GT.U32.AND P3, PT, R2, R190, PT ;  /* 0x000000be0200720c */ /* 0x000fe20003f64070 */
[----:B------:R-:W-:-:S04]  /*a560*/  IMAD.HI.U32 R4, R0, R191, RZ ;  /* 0x000000bf00047227 */ /* 0x000fc800078e00ff */
[----:B------:R-:W-:Y:S02]  /*a570*/  IMAD.MOV R4, RZ, RZ, -R4 ;  /* 0x000000ffff047224 */ /* 0x000fe400078e0a04 */
[C---:B------:R-:W-:Y:S02]  /*a580*/  VIADD R240, R3.reuse, 0x40 ;  /* 0x0000004003f07836 */ /* 0x040fe40000000000 */
[----:B------:R-:W-:Y:S02]  /*a590*/  IMAD R191, R2, R4, R191 ;  /* 0x0000000402bf7224 */ /* 0x000fe400078e02bf */
[----:B------:R-:W-:Y:S01]  /*a5a0*/  VIADD R241, R3, 0x3f ;  /* 0x0000003f03f17836 */ /* 0x000fe20000000000 */
[----:B------:R-:W-:Y:S01]  /*a5b0*/  IABS R192, R240 ;  /* 0x000000f000c07213 */ /* 0x000fe20000000000 */
[----:B------:R-:W-:Y:S01]  /*a5c0*/  @!P1 IMAD.MOV R185, RZ, RZ, -R185 ;  /* 0x000000ffffb99224 */ /* 0x000fe200078e0ab9 */
[----:B------:R-:W-:Y:S01]  /*a5d0*/  ISETP.GE.AND P1, PT, R242, RZ, PT ;  /* 0x000000fff200720c */ /* 0x000fe20003f26270 */
[--C-:B------:R-:W-:Y:S01]  /*a5e0*/  @!P0 IMAD.IADD R188, R188, 0x1, -R2.reuse ;  /* 0x00000001bcbc8824 */ /* 0x100fe200078e0a02 */
[----:B------:R-:W-:Y:S01]  /*a5f0*/  ISETP.GT.U32.AND P0, PT, R2, R191, PT ;  /* 0x000000bf0200720c */ /* 0x000fe20003f04070 */
[--C-:B------:R-:W-:Y:S01]  /*a600*/  @!P5 IMAD.IADD R189, R189, 0x1, -R2.reuse ;  /* 0x00000001bdbdd824 */ /* 0x100fe200078e0a02 */
[----:B------:R-:W-:Y:S01]  /*a610*/  IABS R193, R241 ;  /* 0x000000f100c17213 */ /* 0x000fe20000000000 */
[----:B------:R-:W-:Y:S01]  /*a620*/  @!P3 IMAD.IADD R190, R190, 0x1, -R2 ;  /* 0x00000001bebeb824 */ /* 0x000fe200078e0a02 */
[----:B------:R-:W-:Y:S01]  /*a630*/  ISETP.GE.AND P5, PT, R240, RZ, PT ;  /* 0x000000fff000720c */ /* 0x000fe20003fa6270 */
[----:B------:R-:W-:Y:S01]  /*a640*/  VIADD R242, R3, 0x3e ;  /* 0x0000003e03f27836 */ /* 0x000fe20000000000 */
[----:B------:R-:W-:Y:S01]  /*a650*/  ISETP.GT.U32.AND P3, PT, R2, R189, PT ;  /* 0x000000bd0200720c */ /* 0x000fe20003f64070 */
[----:B------:R-:W-:-:S03]  /*a660*/  IMAD.HI.U32 R5, R0, R192, RZ ;  /* 0x000000c000057227 */ /* 0x000fc600078e00ff */
[----:B------:R-:W-:Y:S01]  /*a670*/  IABS R194, R242 ;  /* 0x000000f200c27213 */ /* 0x000fe20000000000 */
[----:B------:R-:W-:Y:S01]  /*a680*/  @!P4 IMAD.MOV R188, RZ, RZ, -R188 ;  /* 0x000000ffffbcc224 */ /* 0x000fe200078e0abc */
[----:B------:R-:W-:Y:S01]  /*a690*/  ISETP.GT.U32.AND P4, PT, R2, R190, PT ;  /* 0x000000be0200720c */ /* 0x000fe20003f84070 */
[----:B------:R-:W-:-:S04]  /*a6a0*/  IMAD.HI.U32 R4, R0, R193, RZ ;  /* 0x000000c100047227 */ /* 0x000fc800078e00ff */
[----:B------:R-:W-:Y:S02]  /*a6b0*/  IMAD.MOV R5, RZ, RZ, -R5 ;  /* 0x000000ffff057224 */ /* 0x000fe400078e0a05 */
[----:B------:R-:W-:Y:S01]  /*a6c0*/  @!P2 IMAD.MOV R186, RZ, RZ, -R186 ;  /* 0x000000ffffbaa224 */ /* 0x000fe200078e0aba */
[----:B------:R-:W-:Y:S01]  /*a6d0*/  ISETP.GE.AND P2, PT, R243, RZ, PT ;  /* 0x000000fff300720c */ /* 0x000fe20003f46270 */
[C---:B------:R-:W-:Y:S02]  /*a6e0*/  VIADD R243, R3.reuse, 0x3d ;  /* 0x0000003d03f37836 */ /* 0x040fe40000000000 */
[----:B------:R-:W-:Y:S02]  /*a6f0*/  IMAD.MOV R4, RZ, RZ, -R4 ;  /* 0x000000ffff047224 */ /* 0x000fe400078e0a04 */
[----:B------:R-:W-:Y:S01]  /*a700*/  IMAD R192, R2, R5, R192 ;  /* 0x0000000502c07224 */ /* 0x000fe200078e02c0 */
[----:B------:R-:W-:Y:S01]  /*a710*/  IABS R195, R243 ;  /* 0x000000f300c37213 */ /* 0x000fe20000000000 */
[----:B------:R-:W-:-:S02]  /*a720*/  VIADD R237, R3, 0x3c ;  /* 0x0000003c03ed7836 */ /* 0x000fc40000000000 */
[----:B------:R-:W-:-:S03]  /*a730*/  IMAD.HI.U32 R5, R0, R194, RZ ;  /* 0x000000c200057227 */ /* 0x000fc600078e00ff */
[----:B------:R-:W-:Y:S01]  /*a740*/  IABS R196, R237 ;  /* 0x000000ed00c47213 */ /* 0x000fe20000000000 */
[--C-:B------:R-:W-:Y:S02]  /*a750*/  @!P0 IMAD.IADD R191, R191, 0x1, -R2.reuse ;  /* 0x00000001bfbf8824 */ /* 0x100fe400078e0a02 */
[C---:B------:R-:W-:Y:S02]  /*a760*/  IMAD R193, R2.reuse, R4, R193 ;  /* 0x0000000402c17224 */ /* 0x040fe400078e02c1 */
[----:B------:R-:W-:Y:S01]  /*a770*/  IMAD.MOV R5, RZ, RZ, -R5 ;  /* 0x000000ffff057224 */ /* 0x000fe200078e0a05 */
[C---:B------:R-:W-:Y:S01]  /*a780*/  ISETP.GT.U32.AND P0, PT, R2.reuse, R191, PT ;  /* 0x000000bf0200720c */ /* 0x040fe20003f04070 */
[--C-:B------:R-:W-:Y:S01]  /*a790*/  @!P3 IMAD.IADD R189, R189, 0x1, -R2.reuse ;  /* 0x00000001bdbdb824 */ /* 0x100fe200078e0a02 */
[----:B------:R-:W-:Y:S01]  /*a7a0*/  ISETP.GT.U32.AND P3, PT, R2, R192, PT ;  /* 0x000000c00200720c */ /* 0x000fe20003f64070 */
[----:B------:R-:W-:Y:S01]  /*a7b0*/  @!P4 IMAD.IADD R190, R190, 0x1, -R2 ;  /* 0x00000001bebec824 */ /* 0x000fe200078e0a02 */
[C---:B------:R-:W-:Y:S01]  /*a7c0*/  ISETP.GT.U32.AND P4, PT, R2.reuse, R193, PT ;  /* 0x000000c10200720c */ /* 0x040fe20003f84070 */
[----:B------:R-:W-:-:S02]  /*a7d0*/  IMAD R194, R2, R5, R194 ;  /* 0x0000000502c27224 */ /* 0x000fc400078e02c2 */
[----:B------:R-:W-:-:S04]  /*a7e0*/  IMAD.HI.U32 R4, R0, R195, RZ ;  /* 0x000000c300047227 */ /* 0x000fc800078e00ff */
[----:B------:R-:W-:-:S04]  /*a7f0*/  IMAD.HI.U32 R5, R0, R196, RZ ;  /* 0x000000c400057227 */ /* 0x000fc800078e00ff */
[----:B------:R-:W-:Y:S02]  /*a800*/  IMAD.MOV R4, RZ, RZ, -R4 ;  /* 0x000000ffff047224 */ /* 0x000fe400078e0a04 */
[----:B------:R-:W-:Y:S02]  /*a810*/  IMAD.MOV R5, RZ, RZ, -R5 ;  /* 0x000000ffff057224 */ /* 0x000fe400078e0a05 */
[C---:B------:R-:W-:Y:S02]  /*a820*/  IMAD R195, R2.reuse, R4, R195 ;  /* 0x0000000402c37224 */ /* 0x040fe400078e02c3 */
[C---:B------:R-:W-:Y:S02]  /*a830*/  IMAD R196, R2.reuse, R5, R196 ;  /* 0x0000000502c47224 */ /* 0x040fe400078e02c4 */
[--C-:B------:R-:W-:Y:S01]  /*a840*/  @!P0 IMAD.IADD R191, R191, 0x1, -R2.reuse ;  /* 0x00000001bfbf8824 */ /* 0x100fe200078e0a02 */
[----:B------:R-:W-:Y:S01]  /*a850*/  ISETP.GT.U32.AND P0, PT, R2, R194, PT ;  /* 0x000000c20200720c */ /* 0x000fe20003f04070 */
[--C-:B------:R-:W-:Y:S01]  /*a860*/  @!P3 IMAD.IADD R192, R192, 0x1, -R2.reuse ;  /* 0x00000001c0c0b824 */ /* 0x100fe200078e0a02 */
[C---:B------:R-:W-:Y:S01]  /*a870*/  ISETP.GT.U32.AND P3, PT, R2.reuse, R195, PT ;  /* 0x000000c30200720c */ /* 0x040fe20003f64070 */
[----:B------:R-:W-:Y:S01]  /*a880*/  @!P4 IMAD.IADD R193, R193, 0x1, -R2 ;  /* 0x00000001c1c1c824 */ /* 0x000fe200078e0a02 */
[----:B------:R-:W-:Y:S01]  /*a890*/  ISETP.GT.U32.AND P4, PT, R2, R196, PT ;  /* 0x000000c40200720c */ /* 0x000fe20003f84070 */
[----:B------:R-:W-:-:S02]  /*a8a0*/  VIADD R238, R3, 0x3b ;  /* 0x0000003b03ee7836 */ /* 0x000fc40000000000 */
[C---:B------:R-:W-:Y:S02]  /*a8b0*/  VIADD R239, R3.reuse, 0x3a ;  /* 0x0000003a03ef7836 */ /* 0x040fe40000000000 */
[----:B------:R-:W-:Y:S01]  /*a8c0*/  VIADD R240, R3, 0x39 ;  /* 0x0000003903f07836 */ /* 0x000fe20000000000 */
[----:B------:R-:W-:Y:S01]  /*a8d0*/  IABS R197, R238 ;  /* 0x000000ee00c57213 */ /* 0x000fe20000000000 */
[----:B------:R-:W-:Y:S01]  /*a8e0*/  @!P1 IMAD.MOV R190, RZ, RZ, -R190 ;  /* 0x000000ffffbe9224 */ /* 0x000fe200078e0abe */
[----:B------:R-:W-:Y:S01]  /*a8f0*/  IABS R198, R239 ;  /* 0x000000ef00c67213 */ /* 0x000fe20000000000 */
[--C-:B------:R-:W-:Y:S01]  /*a900*/  @!P0 IMAD.IADD R194, R194, 0x1, -R2.reuse ;  /* 0x00000001c2c28824 */ /* 0x100fe200078e0a02 */
[----:B------:R-:W-:Y:S01]  /*a910*/  IABS R199, R240 ;  /* 0x000000f000c77213 */ /* 0x000fe20000000000 */
[----:B------:R-:W-:Y:S01]  /*a920*/  IMAD.HI.U32 R4, R0, R197, RZ ;  /* 0x000000c500047227 */ /* 0x000fe200078e00ff */
[----:B------:R-:W-:Y:S02]  /*a930*/  ISETP.GE.AND P0, PT, R241, RZ, PT ;  /* 0x000000fff100720c */ /* 0x000fe40003f06270 */
[C---:B------:R-:W-:Y:S01]  /*a940*/  ISETP.GT.U32.AND P1, PT, R2.reuse, R194, PT ;  /* 0x000000c20200720c */ /* 0x040fe20003f24070 */
[--C-:B------:R-:W-:Y:S01]  /*a950*/  @!P3 IMAD.IADD R195, R195, 0x1, -R2.reuse ;  /* 0x00000001c3c3b824 */ /* 0x100fe200078e0a02 */
[----:B------:R-:W-:Y:S01]  /*a960*/  ISETP.GT.U32.AND P3, PT, R2, R192, PT ;  /* 0x000000c00200720c */ /* 0x000fe20003f64070 */
[----:B------:R-:W-:-:S02]  /*a970*/  @!P4 IMAD.IADD R196, R196, 0x1, -R2 ;  /* 0x00000001c4c4c824 */ /* 0x000fc400078e0a02 */
[----:B------:R-:W-:Y:S01]  /*a980*/  IMAD.MOV R4, RZ, RZ, -R4 ;  /* 0x000000ffff047224 */ /* 0x000fe200078e0a04 */
[C---:B------:R-:W-:Y:S01]  /*a990*/  ISETP.GT.U32.AND P4, PT, R2.reuse, R195, PT ;  /* 0x000000c30200720c */ /* 0x040fe20003f84070 */
[----:B------:R-:W-:Y:S01]  /*a9a0*/  @!P2 IMAD.MOV R191, RZ, RZ, -R191 ;  /* 0x000000ffffbfa224 */ /* 0x000fe200078e0abf */
[----:B------:R-:W-:Y:S01]  /*a9b0*/  ISETP.GT.U32.AND P2, PT, R2, R196, PT ;  /* 0x000000c40200720c */ /* 0x000fe20003f44070 */
[----:B------:R-:W-:-:S04]  /*a9c0*/  IMAD.HI.U32 R5, R0, R198, RZ ;  /* 0x000000c600057227 */ /* 0x000fc800078e00ff */
[----:B------:R-:W-:Y:S02]  /*a9d0*/  IMAD R197, R2, R4, R197 ;  /* 0x0000000402c57224 */ /* 0x000fe400078e02c5 */
[----:B------:R-:W-:-:S04]  /*a9e0*/  IMAD.HI.U32 R4, R0, R199, RZ ;  /* 0x000000c700047227 */ /* 0x000fc800078e00ff */
[----:B------:R-:W-:Y:S01]  /*a9f0*/  @!P6 IMAD.MOV R189, RZ, RZ, -R189 ;  /* 0x000000ffffbde224 */ /* 0x000fe200078e0abd */
[C---:B------:R-:W-:Y:S01]  /*aa00*/  ISETP.GT.U32.AND P6, PT, R2.reuse, R193, PT ;  /* 0x000000c10200720c */ /* 0x040fe20003fc4070 */
[----:B------:R-:W-:Y:S02]  /*aa10*/  IMAD.MOV R5, RZ, RZ, -R5 ;  /* 0x000000ffff057224 */ /* 0x000fe400078e0a05 */
[----:B------:R-:W-:Y:S02]  /*aa20*/  IMAD.MOV R4, RZ, RZ, -R4 ;  /* 0x000000ffff047224 */ /* 0x000fe400078e0a04 */
[----:B------:R-:W-:Y:S02]  /*aa30*/  IMAD R198, R2, R5, R198 ;  /* 0x0000000502c67224 */ /* 0x000fe400078e02c6 */
[----:B------:R-:W-:Y:S01]  /*aa40*/  @!P3 IMAD.IADD R192, R192, 0x1, -R2 ;  /* 0x00000001c0c0b824 */ /* 0x000fe200078e0a02 */
[C---:B------:R-:W-:Y:S01]  /*aa50*/  ISETP.GT.U32.AND P3, PT, R2.reuse, R197, PT ;  /* 0x000000c50200720c */ /* 0x040fe20003f64070 */
[----:B------:R-:W-:-:S02]  /*aa60*/  IMAD R199, R2, R4, R199 ;  /* 0x0000000402c77224 */ /* 0x000fc400078e02c7 */
[--C-:B------:R-:W-:Y:S01]  /*aa70*/  @!P1 IMAD.IADD R194, R194, 0x1, -R2.reuse ;  /* 0x00000001c2c29824 */ /* 0x100fe200078e0a02 */
[----:B------:R-:W-:Y:S01]  /*aa80*/  ISETP.GT.U32.AND P1, PT, R2, R198, PT ;  /* 0x000000c60200720c */ /* 0x000fe20003f24070 */
[----:B------:R-:W-:Y:S02]  /*aa90*/  VIADD R241, R3, 0x38 ;  /* 0x0000003803f17836 */ /* 0x000fe40000000000 */
[--C-:B------:R-:W-:Y:S01]  /*aaa0*/  @!P2 IMAD.IADD R196, R196, 0x1, -R2.reuse ;  /* 0x00000001c4c4a824 */ /* 0x100fe200078e0a02 */
[----:B------:R-:W-:Y:S01]  /*aab0*/  ISETP.GT.U32.AND P2, PT, R2, R199, PT ;  /* 0x000000c70200720c */ /* 0x000fe20003f44070 */
[--C-:B------:R-:W-:Y:S01]  /*aac0*/  @!P6 IMAD.IADD R193, R193, 0x1, -R2.reuse ;  /* 0x00000001c1c1e824 */ /* 0x100fe200078e0a02 */
[----:B------:R-:W-:Y:S01]  /*aad0*/  IABS R5, R241 ;  /* 0x000000f100057213 */ /* 0x000fe20000000000 */
[----:B------:R-:W-:Y:S01]  /*aae0*/  @!P4 IMAD.IADD R195, R195, 0x1, -R2 ;  /* 0x00000001c3c3c824 */ /* 0x000fe200078e0a02 */
[----:B------:R-:W-:Y:S01]  /*aaf0*/  ISETP.GE.AND P6, PT, R242, RZ, PT ;  /* 0x000000fff200720c */ /* 0x000fe20003fc6270 */
[----:B------:R-:W-:Y:S01]  /*ab00*/  VIADD R242, R3, 0x37 ;  /* 0x0000003703f27836 */ /* 0x000fe20000000000 */
[----:B------:R-:W-:Y:S01]  /*ab10*/  ISETP.GE.AND P4, PT, R243, RZ, PT ;  /* 0x000000fff300720c */ /* 0x000fe20003f86270 */
[----:B------:R-:W-:-:S03]  /*ab20*/  IMAD.HI.U32 R200, R0, R5, RZ ;  /* 0x0000000500c87227 */ /* 0x000fc600078e00ff */
[----:B------:R-:W-:Y:S01]  /*ab30*/  IABS R4, R242 ;  /* 0x000000f200047213 */ /* 0x000fe20000000000 */
[--C-:B------:R-:W-:Y:S01]  /*ab40*/  @!P3 IMAD.IADD R197, R197, 0x1, -R2.reuse ;  /* 0x00000001c5c5b824 */ /* 0x100fe200078e0a02 */
[----:B------:R-:W-:Y:S01]  /*ab50*/  IADD3 R200, -R200, RZ, RZ ;  /* 0x000000ffc8c87210 */ /* 0x000fe20007ffe1ff */
[--C-:B------:R-:W-:Y:S01]  /*ab60*/  @!P1 IMAD.IADD R198, R198, 0x1, -R2.reuse ;  /* 0x00000001c6c69824 */ /* 0x100fe200078e0a02 */
[----:B------:R-:W-:Y:S01]  /*ab70*/  ISETP.GE.AND P1, PT, R238, RZ, PT ;  /* 0x000000ffee00720c */ /* 0x000fe20003f26270 */
[----:B------:R-:W-:Y:S01]  /*ab80*/  @!P2 IMAD.IADD R199, R199, 0x1, -R2 ;  /* 0x00000001c7c7a824 */ /* 0x000fe200078e0a02 */
[----:B------:R-:W-:Y:S01]  /*ab90*/  ISETP.GT.U32.AND P2, PT, R2, R197, PT ;  /* 0x000000c50200720c */ /* 0x000fe20003f44070 */
[----:B------:R-:W-:Y:S01]  /*aba0*/  IMAD.HI.U32 R6, R0, R4, RZ ;  /* 0x0000000400067227 */ /* 0x000fe200078e00ff */
[----:B------:R-:W-:-:S03]  /*abb0*/  ISETP.GE.AND P3, PT, R237, RZ, PT ;  /* 0x000000ffed00720c */ /* 0x000fc60003f66270 */
[----:B------:R-:W-:Y:S02]  /*abc0*/  VIADD R243, R3, 0x36 ;  /* 0x0000003603f37836 */ /* 0x000fe40000000000 */
[----:B------:R-:W-:Y:S01]  /*abd0*/  @!P0 IMAD.MOV R193, RZ, RZ, -R193 ;  /* 0x000000ffffc18224 */ /* 0x000fe200078e0ac1 */
[C---:B------:R-:W-:Y:S01]  /*abe0*/  ISETP.GT.U32.AND P0, PT, R2.reuse, R198, PT ;  /* 0x000000c60200720c */ /* 0x040fe20003f04070 */
[C---:B------:R-:W-:Y:S01]  /*abf0*/  IMAD R200, R2.reuse, R200, R5 ;  /* 0x000000c802c87224 */ /* 0x040fe200078e0205 */
[----:B------:R-:W-:Y:S01]  /*ac00*/  IABS R7, R243 ;  /* 0x000000f300077213 */ /* 0x000fe20000000000 */
[----:B------:R-:W-:Y:S02]  /*ac10*/  IMAD.MOV R6, RZ, RZ, -R6 ;  /* 0x000000ffff067224 */ /* 0x000fe400078e0a06 */
[----:B------:R-:W-:Y:S01]  /*ac20*/  @!P6 IMAD.MOV R194, RZ, RZ, -R194 ;  /* 0x000000ffffc2e224 */ /* 0x000fe200078e0ac2 */
[C---:B------:R-:W-:Y:S01]  /*ac30*/  ISETP.GT.U32.AND P6, PT, R2.reuse, R199, PT ;  /* 0x000000c70200720c */ /* 0x040fe20003fc4070 */
[----:B------:R-:W-:Y:S01]  /*ac40*/  @!P5 IMAD.MOV R192, RZ, RZ, -R192 ;  /* 0x000000ffffc0d224 */ /* 0x000fe200078e0ac0 */
[C---:B------:R-:W-:Y:S01]  /*ac50*/  ISETP.GT.U32.AND P5, PT, R2.reuse, R200, PT ;  /* 0x000000c80200720c */ /* 0x040fe20003fa4070 */
[----:B------:R-:W-:-:S02]  /*ac60*/  IMAD R4, R2, R6, R4 ;  /* 0x0000000602047224 */ /* 0x000fc400078e0204 */
[----:B------:R-:W-:Y:S02]  /*ac70*/  IMAD.MOV.U32 R5, RZ, RZ, R7 ;  /* 0x000000ffff057224 */ /* 0x000fe400078e0007 */
[----:B------:R-:W-:Y:S01]  /*ac80*/  @!P2 IMAD.IADD R197, R197, 0x1, -R2 ;  /* 0x00000001c5c5a824 */ /* 0x000fe200078e0a02 */
[----:B------:R-:W-:Y:S01]  /*ac90*/  ISETP.GT.U32.AND P2, PT, R2, R4, PT ;  /* 0x000000040200720c */ /* 0x000fe20003f44070 */
[----:B------:R-:W-:Y:S01]  /*aca0*/  @!P4 IMAD.MOV R195, RZ, RZ, -R195 ;  /* 0x000000ffffc3c224 */ /* 0x000fe200078e0ac3 */
[----:B------:R-:W-:Y:S01]  /*acb0*/  ISETP.GE.AND P4, PT, R239, RZ, PT ;  /* 0x000000ffef00720c */ /* 0x000fe20003f86270 */
[----:B------:R-:W-:-:S04]  /*acc0*/  IMAD.HI.U32 R6, R0, R5, RZ ;  /* 0x0000000500067227 */ /* 0x000fc800078e00ff */
[----:B------:R-:W-:Y:S01]  /*acd0*/  @!P0 IMAD.IADD R198, R198, 0x1, -R2 ;  /* 0x00000001c6c68824 */ /* 0x000fe200078e0a02 */
[----:B------:R-:W-:Y:S01]  /*ace0*/  ISETP.GE.AND P0, PT, R241, RZ, PT ;  /* 0x000000fff100720c */ /* 0x000fe20003f06270 */
[----:B------:R-:W-:Y:S02]  /*acf0*/  VIADD R241, R3, 0x35 ;  /* 0x0000003503f17836 */ /* 0x000fe40000000000 */
[----:B------:R-:W-:Y:S02]  /*ad00*/  IMAD.MOV R6, RZ, RZ, -R6 ;  /* 0x000000ffff067224 */ /* 0x000fe400078e0a06 */
[--C-:B------:R-:W-:Y:S01]  /*ad10*/  @!P6 IMAD.IADD R199, R199, 0x1, -R2.reuse ;  /* 0x00000001c7c7e824 */ /* 0x100fe200078e0a02 */
[----:B------:R-:W-:Y:S01]  /*ad20*/  ISETP.GE.AND P6, PT, R242, RZ, PT ;  /* 0x000000fff200720c */ /* 0x000fe20003fc6270 */
[----:B------:R-:W-:Y:S01]  /*ad30*/  VIADD R242, R3, 0x34 ;  /* 0x0000003403f27836 */ /* 0x000fe20000000000 */
[----:B------:R-:W-:Y:S01]  /*ad40*/  IABS R203, R241 ;  /* 0x000000f100cb7213 */ /* 0x000fe20000000000 */
[--C-:B------:R-:W-:Y:S01]  /*ad50*/  @!P5 IMAD.IADD R200, R200, 0x1, -R2.reuse ;  /* 0x00000001c8c8d824 */ /* 0x100fe200078e0a02 */
[----:B------:R-:W-:Y:S01]  /*ad60*/  ISETP.GE.AND P5, PT, R243, RZ, PT ;  /* 0x000000fff300720c */ /* 0x000fe20003fa6270 */
[----:B------:R-:W-:Y:S01]  /*ad70*/  IMAD R5, R2, R6, R5 ;  /* 0x0000000602057224 */ /* 0x000fe200078e0205 */
[----:B------:R-:W-:Y:S01]  /*ad80*/  IABS R204, R242 ;  /* 0x000000f200cc7213 */ /* 0x000fe20000000000 */
[----:B------:R-:W-:Y:S01]  /*ad90*/  @!P2 IMAD.IADD R4, R4, 0x1, -R2 ;  /* 0x000000010404a824 */ /* 0x000fe200078e0a02 */
[----:B------:R-:W-:Y:S01]  /*ada0*/  ISETP.GT.U32.AND P2, PT, R2, R200, PT ;  /* 0x000000c80200720c */ /* 0x000fe20003f44070 */
[----:B------:R-:W-:-:S04]  /*adb0*/  IMAD.HI.U32 R7, R0, R203, RZ ;  /* 0x000000cb00077227 */ /* 0x000fc800078e00ff */
[----:B------:R-:W-:Y:S01]  /*adc0*/  @!P4 IMAD.MOV R198, RZ, RZ, -R198 ;  /* 0x000000ffffc6c224 */ /* 0x000fe200078e0ac6 */
[C---:B------:R-:W-:Y:S01]  /*add0*/  ISETP.GT.U32.AND P4, PT, R2.reuse, R5, PT ;  /* 0x000000050200720c */ /* 0x040fe20003f84070 */
[----:B------:R-:W-:Y:S01]  /*ade0*/  @!P1 IMAD.MOV R197, RZ, RZ, -R197 ;  /* 0x000000ffffc59224 */ /* 0x000fe200078e0ac5 */
[----:B------:R-:W-:Y:S01]  /*adf0*/  ISETP.GT.U32.AND P1, PT, R2, R4, PT ;  /* 0x000000040200720c */ /* 0x000fe20003f24070 */
[----:B------:R-:W-:Y:S02]  /*ae00*/  IMAD.MOV R7, RZ, RZ, -R7 ;  /* 0x000000ffff077224 */ /* 0x000fe400078e0a07 */
[----:B------:R-:W-:-:S04]  /*ae10*/  IMAD.HI.U32 R6, R0, R204, RZ ;  /* 0x000000cc00067227 */ /* 0x000fc800078e00ff */
[----:B------:R-:W-:Y:S02]  /*ae20*/  IMAD R203, R2, R7, R203 ;  /* 0x0000000702cb7224 */ /* 0x000fe400078e02cb */
[----:B------:R-:W-:Y:S02]  /*ae30*/  IMAD.MOV R7, RZ, RZ, -R6 ;  /* 0x000000ffff077224 */ /* 0x000fe400078e0a06 */
[----:B------:R-:W-:Y:S01]  /*ae40*/  @!P3 IMAD.MOV R196, RZ, RZ, -R196 ;  /* 0x000000ffffc4b224 */ /* 0x000fe200078e0ac4 */
[----:B------:R-:W-:Y:S01]  /*ae50*/  ISETP.GE.AND P3, PT, R240, RZ, PT ;  /* 0x000000fff000720c */ /* 0x000fe20003f66270 */
[----:B------:R-:W-:Y:S01]  /*ae60*/  @!P2 IMAD.IADD R200, R200, 0x1, -R2 ;  /* 0x00000001c8c8a824 */ /* 0x000fe200078e0a02 */
[----:B------:R-:W-:Y:S01]  /*ae70*/  ISETP.GE.AND P2, PT, R242, RZ, PT ;  /* 0x000000fff200720c */ /* 0x000fe20003f46270 */
[----:B------:R-:W-:Y:S02]  /*ae80*/  IMAD R204, R2, R7, R204 ;  /* 0x0000000702cc7224 */ /* 0x000fe400078e02cc */
[----:B------:R-:W-:-:S02]  /*ae90*/  @!P4 IMAD.IADD R5, R5, 0x1, -R2 ;  /* 0x000000010505c824 */ /* 0x000fc400078e0a02 */
[C---:B------:R-:W-:Y:S02]  /*aea0*/  VIADD R243, R3.reuse, 0x33 ;  /* 0x0000003303f37836 */ /* 0x040fe40000000000 */
[----:B------:R-:W-:Y:S01]  /*aeb0*/  @!P1 IMAD.IADD R4, R4, 0x1, -R2 ;  /* 0x0000000104049824 */ /* 0x000fe200078e0a02 */
[C---:B------:R-:W-:Y:S01]  /*aec0*/  ISETP.GT.U32.AND P1, PT, R2.reuse, R203, PT ;  /* 0x000000cb0200720c */ /* 0x040fe20003f24070 */
[----:B------:R-:W-:Y:S01]  /*aed0*/  @!P0 IMAD.MOV R200, RZ, RZ, -R200 ;  /* 0x000000ffffc88224 */ /* 0x000fe200078e0ac8 */
[C---:B------:R-:W-:Y:S01]  /*aee0*/  ISETP.GT.U32.AND P0, PT, R2.reuse, R204, PT ;  /* 0x000000cc0200720c */ /* 0x040fe20003f04070 */
[----:B------:R-:W-:Y:S01]  /*aef0*/  @!P3 IMAD.MOV R199, RZ, RZ, -R199 ;  /* 0x000000ffffc7b224 */ /* 0x000fe200078e0ac7 */
[----:B------:R-:W-:Y:S01]  /*af00*/  ISETP.GT.U32.AND P4, PT, R2, R5, PT ;  /* 0x000000050200720c */ /* 0x000fe20003f84070 */
[----:B------:R-:W-:Y:S01]  /*af10*/  IMAD.MOV.U32 R201, RZ, RZ, R4 ;  /* 0x000000ffffc97224 */ /* 0x000fe200078e0004 */
[----:B------:R-:W-:Y:S01]  /*af20*/  IABS R205, R243 ;  /* 0x000000f300cd7213 */ /* 0x000fe20000000000 */
[----:B------:R-:W-:Y:S01]  /*af30*/  VIADD R242, R3, 0x30 ;  /* 0x0000003003f27836 */ /* 0x000fe20000000000 */
[----:B------:R-:W-:Y:S01]  /*af40*/  ISETP.GE.AND P3, PT, R241, RZ, PT ;  /* 0x000000fff100720c */ /* 0x000fe20003f66270 */
[----:B------:R-:W-:-:S02]  /*af50*/  VIADD R241, R3, 0x32 ;  /* 0x0000003203f17836 */ /* 0x000fc40000000000 */
[----:B------:R-:W-:Y:S01]  /*af60*/  IMAD.HI.U32 R6, R0, R205, RZ ;  /* 0x000000cd00067227 */ /* 0x000fe200078e00ff */
[----:B------:R-:W-:Y:S02]  /*af70*/  IABS R208, R242 ;  /* 0x000000f200d07213 */ /* 0x000fe40000000000 */
[----:B------:R-:W-:Y:S01]  /*af80*/  IABS R206, R241 ;  /* 0x000000f100ce7213 */ /* 0x000fe20000000000 */
[----:B------:R-:W-:Y:S02]  /*af90*/  IMAD.MOV R6, RZ, RZ, -R6 ;  /* 0x000000ffff067224 */ /* 0x000fe400078e0a06 */
[----:B------:R-:W-:Y:S01]  /*afa0*/  @!P6 IMAD.MOV R201, RZ, RZ, -R201 ;  /* 0x000000ffffc9e224 */ /* 0x000fe200078e0ac9 */
[----:B------:R-:W-:Y:S01]  /*afb0*/  ISETP.GE.AND P6, PT, R243, RZ, PT ;  /* 0x000000fff300720c */ /* 0x000fe20003fc6270 */
[----:B------:R-:W-:Y:S02]  /*afc0*/  VIADD R243, R3, 0x31 ;  /* 0x0000003103f37836 */ /* 0x000fe40000000000 */
[----:B------:R-:W-:-:S02]  /*afd0*/  @!P1 IMAD.IADD R203, R203, 0x1, -R2 ;  /* 0x00000001cbcb9824 */ /* 0x000fc400078e0a02 */
[--C-:B------:R-:W-:Y:S01]  /*afe0*/  @!P0 IMAD.IADD R204, R204, 0x1, -R2.reuse ;  /* 0x00000001cccc8824 */ /* 0x100fe200078e0a02 */
[----:B------:R-:W-:Y:S01]  /*aff0*/  IABS R207, R243 ;  /* 0x000000f300cf7213 */ /* 0x000fe20000000000 */
[----:B------:R-:W-:Y:S01]  /*b000*/  @!P4 IMAD.IADD R5, R5, 0x1, -R2 ;  /* 0x000000010505c824 */ /* 0x000fe200078e0a02 */
[C---:B------:R-:W-:Y:S01]  /*b010*/  ISETP.GT.U32.AND P1, PT, R2.reuse, R203, PT ;  /* 0x000000cb0200720c */ /* 0x040fe20003f24070 */
[C---:B------:R-:W-:Y:S01]  /*b020*/  IMAD R205, R2.reuse, R6, R205 ;  /* 0x0000000602cd7224 */ /* 0x040fe200078e02cd */
[----:B------:R-:W-:Y:S01]  /*b030*/  ISETP.GT.U32.AND P0, PT, R2, R204, PT ;  /* 0x000000cc0200720c */ /* 0x000fe20003f04070 */
[----:B------:R-:W-:Y:S02]  /*b040*/  IMAD.MOV.U32 R202, RZ, RZ, R5 ;  /* 0x000000ffffca7224 */ /* 0x000fe400078e0005 */
[----:B------:R-:W-:Y:S01]  /*b050*/  IMAD.HI.U32 R5, R0, R206, RZ ;  /* 0x000000ce00057227 */ /* 0x000fe200078e00ff */
[----:B------:R-:W-:-:S03]  /*b060*/  ISETP.GT.U32.AND P4, PT, R2, R205, PT ;  /* 0x000000cd0200720c */ /* 0x000fc60003f84070 */
[----:B------:R-:W-:-:S04]  /*b070*/  IMAD.HI.U32 R6, R0, R207, RZ ;  /* 0x000000cf00067227 */ /* 0x000fc800078e00ff */
[----:B------:R-:W-:Y:S02]  /*b080*/  IMAD.MOV R5, RZ, RZ, -R5 ;  /* 0x000000ffff057224 */ /* 0x000fe400078e0a05 */
[----:B------:R-:W-:Y:S02]  /*b090*/  IMAD.MOV R6, RZ, RZ, -R6 ;  /* 0x000000ffff067224 */ /* 0x000fe400078e0a06 */
[----:B------:R-:W-:Y:S02]  /*b0a0*/  IMAD R206, R2, R5, R206 ;  /* 0x0000000502ce7224 */ /* 0x000fe400078e02ce */
[--C-:B------:R-:W-:Y:S01]  /*b0b0*/  @!P1 IMAD.IADD R203, R203, 0x1, -R2.reuse ;  /* 0x00000001cbcb9824 */ /* 0x100fe200078e0a02 */
[----:B------:R-:W-:Y:S01]  /*b0c0*/  ISETP.GE.AND P1, PT, R243, RZ, PT ;  /* 0x000000fff300720c */ /* 0x000fe20003f26270 */
[----:B------:R-:W-:Y:S01]  /*b0d0*/  @!P0 IMAD.IADD R204, R204, 0x1, -R2 ;  /* 0x00000001cccc8824 */ /* 0x000fe200078e0a02 */
[C---:B------:R-:W-:Y:S01]  /*b0e0*/  ISETP.GT.U32.AND P0, PT, R2.reuse, R206, PT ;  /* 0x000000ce0200720c */ /* 0x040fe20003f04070 */
[----:B------:R-:W-:-:S02]  /*b0f0*/  IMAD R207, R2, R6, R207 ;  /* 0x0000000602cf7224 */ /* 0x000fc400078e02cf */
[--C-:B------:R-:W-:Y:S02]  /*b100*/  @!P4 IMAD.IADD R205, R205, 0x1, -R2.reuse ;  /* 0x00000001cdcdc824 */ /* 0x100fe400078e0a02 */
[----:B------:R-:W-:Y:S01]  /*b110*/  @!P3 IMAD.MOV R203, RZ, RZ, -R203 ;  /* 0x000000ffffcbb224 */ /* 0x000fe200078e0acb */
[C---:B------:R-:W-:Y:S01]  /*b120*/  ISETP.GT.U32.AND P3, PT, R2.reuse, R207, PT ;  /* 0x000000cf0200720c */ /* 0x040fe20003f64070 */
[C---:B------:R-:W-:Y:S01]  /*b130*/  VIADD R243, R3.reuse, 0x2f ;  /* 0x0000002f03f37836 */ /* 0x040fe20000000000 */
[----:B------:R-:W-:Y:S01]  /*b140*/  ISETP.GT.U32.AND P4, PT, R2, R205, PT ;  /* 0x000000cd0200720c */ /* 0x000fe20003f84070 */
[----:B------:R-:W-:Y:S02]  /*b150*/  VIADD R240, R3, 0x2e ;  /* 0x0000002e03f07836 */ /* 0x000fe40000000000 */
[----:B------:R-:W-:Y:S01]  /*b160*/  IMAD.HI.U32 R4, R0, R208, RZ ;  /* 0x000000d000047227 */ /* 0x000fe200078e00ff */
[----:B------:R-:W-:Y:S02]  /*b170*/  IABS R209, R243 ;  /* 0x000000f300d17213 */ /* 0x000fe40000000000 */
[----:B------:R-:W-:Y:S01]  /*b180*/  IABS R210, R240 ;  /* 0x000000f000d27213 */ /* 0x000fe20000000000 */
[----:B------:R-:W-:Y:S01]  /*b190*/  @!P0 IMAD.IADD R206, R206, 0x1, -R2 ;  /* 0x00000001cece8824 */ /* 0x000fe200078e0a02 */
[----:B------:R-:W-:Y:S01]  /*b1a0*/  ISETP.GE.AND P0, PT, R243, RZ, PT ;  /* 0x000000fff300720c */ /* 0x000fe20003f06270 */
[----:B------:R-:W-:-:S02]  /*b1b0*/  IMAD.MOV R4, RZ, RZ, -R4 ;  /* 0x000000ffff047224 */ /* 0x000fc400078e0a04 */
[--C-:B------:R-:W-:Y:S01]  /*b1c0*/  @!P3 IMAD.IADD R207, R207, 0x1, -R2.reuse ;  /* 0x00000001cfcfb824 */ /* 0x100fe200078e0a02 */
[----:B------:R-:W-:Y:S01]  /*b1d0*/  ISETP.GT.U32.AND P3, PT, R2, R206, PT ;  /* 0x000000ce0200720c */ /* 0x000fe20003f64070 */
[----:B------:R-:W-:Y:S02]  /*b1e0*/  @!P4 IMAD.IADD R205, R205, 0x1, -R2 ;  /* 0x00000001cdcdc824 */ /* 0x000fe400078e0a02 */
[----:B------:R-:W-:-:S04]  /*b1f0*/  IMAD.HI.U32 R5, R0, R209, RZ ;  /* 0x000000d100057227 */ /* 0x000fc800078e00ff */
[----:B------:R-:W-:Y:S02]  /*b200*/  IMAD R208, R2, R4, R208 ;  /* 0x0000000402d07224 */ /* 0x000fe400078e02d0 */
[----:B------:R-:W-:-:S03]  /*b210*/  IMAD.HI.U32 R4, R0, R210, RZ ;  /* 0x000000d200047227 */ /* 0x000fc600078e00ff */
[----:B------:R-:W-:Y:S01]  /*b220*/  ISETP.GT.U32.AND P4, PT, R2, R208, PT ;  /* 0x000000d00200720c */ /* 0x000fe20003f84070 */
[----:B------:R-:W-:Y:S01]  /*b230*/  VIADD R239, R3, 0x2d ;  /* 0x0000002d03ef7836 */ /* 0x000fe20000000000 */
[----:B------:R-:W-:Y:S01]  /*b240*/  IADD3 R4, -R4, RZ, RZ ;  /* 0x000000ff04047210 */ /* 0x000fe20007ffe1ff */
[----:B------:R-:W-:Y:S02]  /*b250*/  IMAD.MOV R5, RZ, RZ, -R5 ;  /* 0x000000ffff057224 */ /* 0x000fe400078e0a05 */
[----:B------:R-:W-:Y:S01]  /*b260*/  @!P6 IMAD.MOV R205, RZ, RZ, -R205 ;  /* 0x000000ffffcde224 */ /* 0x000fe200078e0acd */
[C---:B------:R-:W-:Y:S01]  /*b270*/  ISETP.GT.U32.AND P6, PT, R2.reuse, R207, PT ;  /* 0x000000cf0200720c */ /* 0x040fe20003fc4070 */
[----:B------:R-:W-:Y:S01]  /*b280*/  IMAD R209, R2, R5, R209 ;  /* 0x0000000502d17224 */ /* 0x000fe200078e02d1 */
[----:B------:R-:W-:Y:S01]  /*b290*/  IABS R211, R239 ;  /* 0x000000ef00d37213 */ /* 0x000fe20000000000 */
[----:B------:R-:W-:Y:S02]  /*b2a0*/  @!P3 IMAD.IADD R206, R206, 0x1, -R2 ;  /* 0x00000001ceceb824 */ /* 0x000fe400078e0a02 */
[C---:B------:R-:W-:Y:S01]  /*b2b0*/  IMAD R210, R2.reuse, R4, R210 ;  /* 0x0000000402d27224 */ /* 0x040fe200078e02d2 */
[----:B------:R-:W-:Y:S01]  /*b2c0*/  ISETP.GT.U32.AND P3, PT, R2, R209, PT ;  /* 0x000000d10200720c */ /* 0x000fe20003f64070 */
[----:B------:R-:W-:-:S04]  /*b2d0*/  IMAD.HI.U32 R4, R0, R211, RZ ;  /* 0x000000d300047227 */ /* 0x000fc800078e00ff */
[----:B------:R-:W-:Y:S02]  /*b2e0*/  IMAD.MOV R4, RZ, RZ, -R4 ;  /* 0x000000ffff047224 */ /* 0x000fe400078e0a04 */
[----:B------:R-:W-:Y:S01]  /*b2f0*/  @!P6 IMAD.IADD R207, R207, 0x1, -R2 ;  /* 0x00000001cfcfe824 */ /* 0x000fe200078e0a02 */
[----:B------:R-:W-:Y:S01]  /*b300*/  ISETP.GT.U32.AND P6, PT, R2, R210, PT ;  /* 0x000000d20200720c */ /* 0x000fe20003fc4070 */
[----:B------:R-:W-:Y:S01]  /*b310*/  @!P5 IMAD.MOV R202, RZ, RZ, -R202 ;  /* 0x000000ffffcad224 */ /* 0x000fe200078e0aca */
[----:B------:R-:W-:Y:S01]  /*b320*/  ISETP.GE.AND P5, PT, R241, RZ, PT ;  /* 0x000000fff100720c */ /* 0x000fe20003fa6270 */
[----:B------:R-:W-:Y:S02]  /*b330*/  @!P4 IMAD.IADD R208, R208, 0x1, -R2 ;  /* 0x00000001d0d0c824 */ /* 0x000fe400078e0a02 */
[C---:B------:R-:W-:Y:S02]  /*b340*/  IMAD R211, R2.reuse, R4, R211 ;  /* 0x0000000402d37224 */ /* 0x040fe400078e02d3 */
[----:B------:R-:W-:Y:S01]  /*b350*/  VIADD R241, R3, 0x2c ;  /* 0x0000002c03f17836 */ /* 0x000fe20000000000 */
[----:B------:R-:W-:Y:S01]  /*b360*/  ISETP.GT.U32.AND P4, PT, R2, R208, PT ;  /* 0x000000d00200720c */ /* 0x000fe20003f84070 */
[----:B------:R-:W-:Y:S01]  /*b370*/  @!P2 IMAD.MOV R204, RZ, RZ, -R204 ;  /* 0x000000ffffcca224 */ /* 0x000fe200078e0acc */
[----:B------:R-:W-:Y:S01]  /*b380*/  ISETP.GE.AND P2, PT, R242, RZ, PT ;  /* 0x000000fff200720c */ /* 0x000fe20003f46270 */
[--C-:B------:R-:W-:Y:S01]  /*b390*/  @!P3 IMAD.IADD R209, R209, 0x1, -R2.reuse ;  /* 0x00000001d1d1b824 */ /* 0x100fe200078e0a02 */
[----:B------:R-:W-:Y:S01]  /*b3a0*/  ISETP.GT.U32.AND P3, PT, R2, R211, PT ;  /* 0x000000d30200720c */ /* 0x000fe20003f64070 */
[C---:B------:R-:W-:Y:S01]  /*b3b0*/  VIADD R242, R3.reuse, 0x2b ;  /* 0x0000002b03f27836 */ /* 0x040fe20000000000 */
[----:B------:R-:W-:Y:S01]  /*b3c0*/  IABS R212, R241 ;  /* 0x000000f100d47213 */ /* 0x000fe20000000000 */
[----:B------:R-:W-:Y:S01]  /*b3d0*/  @!P6 IMAD.IADD R210, R210, 0x1, -R2 ;  /* 0x00000001d2d2e824 */ /* 0x000fe200078e0a02 */
[----:B------:R-:W-:Y:S01]  /*b3e0*/  ISETP.GT.U32.AND P6, PT, R2, R209, PT ;  /* 0x000000d10200720c */ /* 0x000fe20003fc4070 */
[----:B------:R-:W-:Y:S01]  /*b3f0*/  VIADD R243, R3, 0x2a ;  /* 0x0000002a03f37836 */ /* 0x000fe20000000000 */
[----:B------:R-:W-:Y:S01]  /*b400*/  IABS R213, R242 ;  /* 0x000000f200d57213 */ /* 0x000fe20000000000 */
[----:B------:R-:W-:-:S03]  /*b410*/  IMAD.HI.U32 R4, R0, R212, RZ ;  /* 0x000000d400047227 */ /* 0x000fc600078e00ff */
[----:B------:R-:W-:Y:S01]  /*b420*/  IABS R214, R243 ;  /* 0x000000f300d67213 */ /* 0x000fe20000000000 */
[----:B------:R-:W-:-:S04]  /*b430*/  IMAD.HI.U32 R6, R0, R213, RZ ;  /* 0x000000d500067227 */ /* 0x000fc800078e00ff */
[----:B------:R-:W-:Y:S02]  /*b440*/  IMAD.MOV R4, RZ, RZ, -R4 ;  /* 0x000000ffff047224 */ /* 0x000fe400078e0a04 */
[--C-:B------:R-:W-:Y:S01]  /*b450*/  @!P4 IMAD.IADD R208, R208, 0x1, -R2.reuse ;  /* 0x00000001d0d0c824 */ /* 0x100fe200078e0a02 */
[----:B------:R-:W-:Y:S01]  /*b460*/  ISETP.GE.AND P4, PT, R240, RZ, PT ;  /* 0x000000fff000720c */ /* 0x000fe20003f86270 */
[----:B------:R-:W-:Y:S01]  /*b470*/  @!P3 IMAD.IADD R211, R211, 0x1, -R2 ;  /* 0x00000001d3d3b824 */ /* 0x000fe200078e0a02 */
[C---:B------:R-:W-:Y:S01]  /*b480*/  ISETP.GT.U32.AND P3, PT, R2.reuse, R210, PT ;  /* 0x000000d20200720c */ /* 0x040fe20003f64070 */
[----:B------:R-:W-:Y:S02]  /*b490*/  IMAD.MOV R6, RZ, RZ, -R6 ;  /* 0x000000ffff067224 */ /* 0x000fe400078e0a06 */
[----:B------:R-:W-:Y:S02]  /*b4a0*/  VIADD R240, R3, 0x29 ;  /* 0x0000002903f07836 */ /* 0x000fe40000000000 */
[----:B------:R-:W-:-:S02]  /*b4b0*/  IMAD R212, R2, R4, R212 ;  /* 0x0000000402d47224 */ /* 0x000fc400078e02d4 */
[----:B------:R-:W-:Y:S01]  /*b4c0*/  IMAD.HI.U32 R5, R0, R214, RZ ;  /* 0x000000d600057227 */ /* 0x000fe200078e00ff */
[----:B------:R-:W-:-:S03]  /*b4d0*/  IABS R4, R240 ;  /* 0x000000f000047213 */ /* 0x000fc60000000000 */
[----:B------:R-:W-:Y:S01]  /*b4e0*/  @!P1 IMAD.MOV R207, RZ, RZ, -R207 ;  /* 0x000000ffffcf9224 */ /* 0x000fe200078e0acf */
[C---:B------:R-:W-:Y:S01]  /*b4f0*/  ISETP.GT.U32.AND P1, PT, R2.reuse, R211, PT ;  /* 0x000000d30200720c */ /* 0x040fe20003f24070 */
[C---:B------:R-:W-:Y:S02]  /*b500*/  IMAD R213, R2.reuse, R6, R213 ;  /* 0x0000000602d57224 */ /* 0x040fe400078e02d5 */
[----:B------:R-:W-:Y:S01]  /*b510*/  @!P6 IMAD.IADD R209, R209, 0x1, -R2 ;  /* 0x00000001d1d1e824 */ /* 0x000fe200078e0a02 */
[C---:B------:R-:W-:Y:S01]  /*b520*/  ISETP.GT.U32.AND P6, PT, R2.reuse, R212, PT ;  /* 0x000000d40200720c */ /* 0x040fe20003fc4070 */
[----:B------:R-:W-:Y:S02]  /*b530*/  IMAD.MOV R5, RZ, RZ, -R5 ;  /* 0x000000ffff057224 */ /* 0x000fe400078e0a05 */
[----:B------:R-:W-:Y:S01]  /*b540*/  @!P5 IMAD.MOV R206, RZ, RZ, -R206 ;  /* 0x000000ffffced224 */ /* 0x000fe200078e0ace */
[----:B------:R-:W-:Y:S01]  /*b550*/  ISETP.GE.AND P5, PT, R239, RZ, PT ;  /* 0x000000ffef00720c */ /* 0x000fe20003fa6270 */
[----:B------:R-:W-:Y:S01]  /*b560*/  @!P2 IMAD.MOV R208, RZ, RZ, -R208 ;  /* 0x000000ffffd0a224 */ /* 0x000fe200078e0ad0 */
[C---:B------:R-:W-:Y:S01]  /*b570*/  ISETP.GT.U32.AND P2, PT, R2.reuse, R213, PT ;  /* 0x000000d50200720c */ /* 0x040fe20003f44070 */
[----:B------:R-:W-:-:S02]  /*b580*/  IMAD R214, R2, R5, R214 ;  /* 0x0000000502d67224 */ /* 0x000fc400078e02d6 */
[----:B------:R-:W-:-:S04]  /*b590*/  IMAD.HI.U32 R5, R0, R4, RZ ;  /* 0x0000000400057227 */ /* 0x000fc800078e00ff */
[----:B------:R-:W-:Y:S02]  /*b5a0*/  IMAD.MOV R5, RZ, RZ, -R5 ;  /* 0x000000ffff057224 */ /* 0x000fe400078e0a05 */
[--C-:B------:R-:W-:Y:S01]  /*b5b0*/  @!P1 IMAD.IADD R211, R211, 0x1, -R2.reuse ;  /* 0x00000001d3d39824 */ /* 0x100fe200078e0a02 */
[----:B------:R-:W-:Y:S01]  /*b5c0*/  ISETP.GE.AND P1, PT, R242, RZ, PT ;  /* 0x000000fff200720c */ /* 0x000fe20003f26270 */
[----:B------:R-:W-:Y:S01]  /*b5d0*/  @!P6 IMAD.IADD R212, R212, 0x1, -R2 ;  /* 0x00000001d4d4e824 */ /* 0x000fe200078e0a02 */
[----:B------:R-:W-:Y:S01]  /*b5e0*/  ISETP.GE.AND P6, PT, R243, RZ, PT ;  /* 0x000000fff300720c */ /* 0x000fe20003fc6270 */
[----:B------:R-:W-:Y:S02]  /*b5f0*/  VIADD R242, R3, 0x27 ;  /* 0x0000002703f27836 */ /* 0x000fe40000000000 */
[----:B------:R-:W-:Y:S02]  /*b600*/  IMAD R4, R2, R5, R4 ;  /* 0x0000000502047224 */ /* 0x000fe400078e0204 */
[--C-:B------:R-:W-:Y:S01]  /*b610*/  @!P3 IMAD.IADD R210, R210, 0x1, -R2.reuse ;  /* 0x00000001d2d2b824 */ /* 0x100fe200078e0a02 */
[C---:B------:R-:W-:Y:S01]  /*b620*/  ISETP.GT.U32.AND P3, PT, R2.reuse, R214, PT ;  /* 0x000000d60200720c */ /* 0x040fe20003f64070 */
[----:B------:R-:W-:Y:S01]  /*b630*/  @!P0 IMAD.MOV R209, RZ, RZ, -R209 ;  /* 0x000000ffffd18224 */ /* 0x000fe200078e0ad1 */
[----:B------:R-:W-:Y:S01]  /*b640*/  ISETP.GE.AND P0, PT, R241, RZ, PT ;  /* 0x000000fff100720c */ /* 0x000fe20003f06270 */
[----:B------:R-:W-:Y:S01]  /*b650*/  @!P2 IMAD.IADD R213, R213, 0x1, -R2 ;  /* 0x00000001d5d5a824 */ /* 0x000fe200078e0a02 */
[----:B------:R-:W-:Y:S01]  /*b660*/  IABS R217, R242 ;  /* 0x000000f200d97213 */ /* 0x000fe20000000000 */
[----:B------:R-:W-:Y:S01]  /*b670*/  @!P5 IMAD.MOV R211, RZ, RZ, -R211 ;  /* 0x000000ffffd3d224 */ /* 0x000fe200078e0ad3 */
[C---:B------:R-:W-:Y:S01]  /*b680*/  ISETP.GT.U32.AND P2, PT, R2.reuse, R212, PT ;  /* 0x000000d40200720c */ /* 0x040fe20003f44070 */
[----:B------:R-:W-:Y:S01]  /*b690*/  VIADD R241, R3, 0x28 ;  /* 0x0000002803f17836 */ /* 0x000fe20000000000 */
[----:B------:R-:W-:Y:S01]  /*b6a0*/  ISETP.GT.U32.AND P5, PT, R2, R4, PT ;  /* 0x000000040200720c */ /* 0x000fe20003fa4070 */
[----:B------:R-:W-:-:S03]  /*b6b0*/  IMAD.HI.U32 R7, R0, R217, RZ ;  /* 0x000000d900077227 */ /* 0x000fc600078e00ff */
[----:B------:R-:W-:Y:S01]  /*b6c0*/  IABS R216, R241 ;  /* 0x000000f100d87213 */ /* 0x000fe20000000000 */
[----:B------:R-:W-:Y:S02]  /*b6d0*/  VIADD R243, R3, 0x26 ;  /* 0x0000002603f37836 */ /* 0x000fe40000000000 */
[----:B------:R-:W-:Y:S02]  /*b6e0*/  IMAD.MOV R7, RZ, RZ, -R7 ;  /* 0x000000ffff077224 */ /* 0x000fe400078e0a07 */
[----:B------:R-:W-:Y:S01]  /*b6f0*/  IMAD.HI.U32 R6, R0, R216, RZ ;  /* 0x000000d800067227 */ /* 0x000fe200078e00ff */
[----:B------:R-:W-:-:S03]  /*b700*/  IABS R5, R243 ;  /* 0x000000f300057213 */ /* 0x000fc60000000000 */
[--C-:B------:R-:W-:Y:S01]  /*b710*/  @!P3 IMAD.IADD R214, R214, 0x1, -R2.reuse ;  /* 0x00000001d6d6b824 */ /* 0x100fe200078e0a02 */
[----:B------:R-:W-:Y:S01]  /*b720*/  ISETP.GT.U32.AND P3, PT, R2, R213, PT ;  /* 0x000000d50200720c */ /* 0x000fe20003f64070 */
[--C-:B------:R-:W-:Y:S01]  /*b730*/  @!P2 IMAD.IADD R212, R212, 0x1, -R2.reuse ;  /* 0x00000001d4d4a824 */ /* 0x100fe200078e0a02 */
[----:B------:R-:W-:Y:S01]  /*b740*/  ISETP.GE.AND P2, PT, R240, RZ, PT ;  /* 0x000000fff000720c */ /* 0x000fe20003f46270 */
[----:B------:R-:W-:Y:S02]  /*b750*/  @!P5 IMAD.IADD R4, R4, 0x1, -R2 ;  /* 0x000000010404d824 */ /* 0x000fe400078e0a02 */
[C---:B------:R-:W-:Y:S02]  /*b760*/  IMAD R217, R2.reuse, R7, R217 ;  /* 0x0000000702d97224 */ /* 0x040fe400078e02d9 */
[----:B------:R-:W-:Y:S01]  /*b770*/  IMAD.MOV R6, RZ, RZ, -R6 ;  /* 0x000000ffff067224 */ /* 0x000fe200078e0a06 */
[C---:B------:R-:W-:Y:S01]  /*b780*/  ISETP.GT.U32.AND P5, PT, R2.reuse, R4, PT ;  /* 0x000000040200720c */ /* 0x040fe20003fa4070 */
[----:B------:R-:W-:Y:S01]  /*b790*/  @!P4 IMAD.MOV R210, RZ, RZ, -R210 ;  /* 0x000000ffffd2c224 */ /* 0x000fe200078e0ad2 */
[C---:B------:R-:W-:Y:S01]  /*b7a0*/  ISETP.GT.U32.AND P4, PT, R2.reuse, R214, PT ;  /* 0x000000d60200720c */ /* 0x040fe20003f84070 */
[----:B------:R-:W-:Y:S01]  /*b7b0*/  @!P0 IMAD.MOV R212, RZ, RZ, -R212 ;  /* 0x000000ffffd48224 */ /* 0x000fe200078e0ad4 */
[C---:B------:R-:W-:Y:S01]  /*b7c0*/  ISETP.GT.U32.AND P0, PT, R2.reuse, R217, PT ;  /* 0x000000d90200720c */ /* 0x040fe20003f04070 */
[----:B------:R-:W-:-:S02]  /*b7d0*/  IMAD R216, R2, R6, R216 ;  /* 0x0000000602d87224 */ /* 0x000fc400078e02d8 */
[----:B------:R-:W-:-:S04]  /*b7e0*/  IMAD.HI.U32 R6, R0, R5, RZ ;  /* 0x0000000500067227 */ /* 0x000fc800078e00ff */
[----:B------:R-:W-:Y:S02]  /*b7f0*/  IMAD.MOV R6, RZ, RZ, -R6 ;  /* 0x000000ffff067224 */ /* 0x000fe400078e0a06 */
[--C-:B------:R-:W-:Y:S01]  /*b800*/  @!P3 IMAD.IADD R213, R213, 0x1, -R2.reuse ;  /* 0x00000001d5d5b824 */ /* 0x100fe200078e0a02 */
[----:B------:R-:W-:Y:S01]  /*b810*/  ISETP.GE.AND P3, PT, R241, RZ, PT ;  /* 0x000000fff100720c */ /* 0x000fe20003f66270 */
[----:B------:R-:W-:Y:S02]  /*b820*/  VIADD R241, R3, 0x25 ;  /* 0x0000002503f17836 */ /* 0x000fe40000000000 */
[----:B------:R-:W-:Y:S02]  /*b830*/  IMAD R5, R2, R6, R5 ;  /* 0x0000000602057224 */ /* 0x000fe400078e0205 */
[--C-:B------:R-:W-:Y:S01]  /*b840*/  @!P4 IMAD.IADD R214, R214, 0x1, -R2.reuse ;  /* 0x00000001d6d6c824 */ /* 0x100fe200078e0a02 */
[----:B------:R-:W-:Y:S01]  /*b850*/  ISETP.GT.U32.AND P4, PT, R2, R216, PT ;  /* 0x000000d80200720c */ /* 0x000fe20003f84070 */
[--C-:B------:R-:W-:Y:S01]  /*b860*/  @!P5 IMAD.IADD R4, R4, 0x1, -R2.reuse ;  /* 0x000000010404d824 */ /* 0x100fe200078e0a02 */
[----:B------:R-:W-:Y:S01]  /*b870*/  IABS R219, R241 ;  /* 0x000000f100db7213 */ /* 0x000fe20000000000 */
[----:B------:R-:W-:Y:S01]  /*b880*/  @!P0 IMAD.IADD R217, R217, 0x1, -R2 ;  /* 0x00000001d9d98824 */ /* 0x000fe200078e0a02 */
[----:B------:R-:W-:Y:S01]  /*b890*/  ISETP.GT.U32.AND P5, PT, R2, R5, PT ;  /* 0x000000050200720c */ /* 0x000fe20003fa4070 */
[----:B------:R-:W-:-:S02]  /*b8a0*/  IMAD.MOV.U32 R215, RZ, RZ, R4 ;  /* 0x000000ffffd77224 */ /* 0x000fc400078e0004 */
[----:B------:R-:W-:Y:S01]  /*b8b0*/  IMAD.HI.U32 R4, R0, R219, RZ ;  /* 0x000000db00047227 */ /* 0x000fe200078e00ff */
[----:B------:R-:W-:-:S03]  /*b8c0*/  ISETP.GT.U32.AND P0, PT, R2, R217, PT ;  /* 0x000000d90200720c */ /* 0x000fc60003f04070 */
[----:B------:R-:W-:Y:S02]  /*b8d0*/  IMAD.MOV R4, RZ, RZ, -R4 ;  /* 0x000000ffff047224 */ /* 0x000fe400078e0a04 */
[--C-:B------:R-:W-:Y:S02]  /*b8e0*/  @!P4 IMAD.IADD R216, R216, 0x1, -R2.reuse ;  /* 0x00000001d8d8c824 */ /* 0x100fe400078e0a02 */
[C---:B------:R-:W-:Y:S02]  /*b8f0*/  IMAD R219, R2.reuse, R4, R219 ;  /* 0x0000000402db7224 */ /* 0x040fe400078e02db */
[----:B------:R-:W-:Y:S01]  /*b900*/  @!P5 IMAD.IADD R5, R5, 0x1, -R2 ;  /* 0x000000010505d824 */ /* 0x000fe200078e0a02 */
[----:B------:R-:W-:Y:S01]  /*b910*/  ISETP.GT.U32.AND P4, PT, R2, R216, PT ;  /* 0x000000d80200720c */ /* 0x000fe20003f84070 */
[----:B------:R-:W-:Y:S01]  /*b920*/  @!P1 IMAD.MOV R213, RZ, RZ, -R213 ;  /* 0x000000ffffd59224 */ /* 0x000fe200078e0ad5 */
[----:B------:R-:W-:Y:S01]  /*b930*/  ISETP.GE.AND P1, PT, R242, RZ, PT ;  /* 0x000000fff200720c */ /* 0x000fe20003f26270 */
[----:B------:R-:W-:Y:S01]  /*b940*/  VIADD R242, R3, 0x24 ;  /* 0x0000002403f27836 */ /* 0x000fe20000000000 */
[----:B------:R-:W-:Y:S01]  /*b950*/  @!P0 IADD3 R217, R217, -R2, RZ ;  /* 0x80000002d9d98210 */ /* 0x000fe20007ffe0ff */
[----:B------:R-:W-:Y:S01]  /*b960*/  @!P6 IMAD.MOV R214, RZ, RZ, -R214 ;  /* 0x000000ffffd6e224 */ /* 0x000fe200078e0ad6 */
[C---:B------:R-:W-:Y:S01]  /*b970*/  ISETP.GT.U32.AND P5, PT, R2.reuse, R5, PT ;  /* 0x000000050200720c */ /* 0x040fe20003fa4070 */
[C---:B------:R-:W-:Y:S01]  /*b980*/  VIADD R237, R3.reuse, 0x1f ;  /* 0x0000001f03ed7836 */ /* 0x040fe20000000000 */
[----:B------:R-:W-:Y:S01]  /*b990*/  ISETP.GT.U32.AND P0, PT, R2, R219, PT ;  /* 0x000000db0200720c */ /* 0x000fe20003f04070 */
[----:B------:R-:W-:Y:S01]  /*b9a0*/  @!P2 IMAD.MOV R215, RZ, RZ, -R215 ;  /* 0x000000ffffd7a224 */ /* 0x000fe200078e0ad7 */
[----:B------:R-:W-:Y:S01]  /*b9b0*/  IABS R220, R242 ;  /* 0x000000f200dc7213 */ /* 0x000fe20000000000 */
[----:B------:R-:W-:Y:S01]  /*b9c0*/  VIADD R238, R3, 0x1e ;  /* 0x0000001e03ee7836 */ /* 0x000fe20000000000 */
[----:B------:R-:W-:Y:S01]  /*b9d0*/  ISETP.GE.AND P6, PT, R243, RZ, PT ;  /* 0x000000fff300720c */ /* 0x000fe20003fc6270 */
[----:B------:R-:W-:Y:S01]  /*b9e0*/  VIADD R243, R3, 0x23 ;  /* 0x0000002303f37836 */ /* 0x000fe20000000000 */
[----:B------:R-:W-:Y:S01]  /*b9f0*/  IABS R225, R237 ;  /* 0x000000ed00e17213 */ /* 0x000fe20000000000 */
[----:B------:R-:W-:Y:S01]  /*ba00*/  IMAD.HI.U32 R6, R0, R220, RZ ;  /* 0x000000dc00067227 */ /* 0x000fe200078e00ff */
[----:B------:R-:W-:-:S02]  /*ba10*/  ISETP.GE.AND P2, PT, R241, RZ, PT ;  /* 0x000000fff100720c */ /* 0x000fc40003f46270 */
[----:B------:R-:W-:Y:S01]  /*ba20*/  IABS R221, R243 ;  /* 0x000000f300dd7213 */ /* 0x000fe20000000000 */
[----:B------:R-:W-:Y:S01]  /*ba30*/  @!P4 IMAD.IADD R216, R216, 0x1, -R2 ;  /* 0x00000001d8d8c824 */ /* 0x000fe200078e0a02 */
[----:B------:R-:W-:Y:S01]  /*ba40*/  ISETP.GE.AND P4, PT, R242, RZ, PT ;  /* 0x000000fff200720c */ /* 0x000fe20003f86270 */
[----:B------:R-:W-:Y:S01]  /*ba50*/  IMAD.MOV R6, RZ, RZ, -R6 ;  /* 0x000000ffff067224 */ /* 0x000fe200078e0a06 */
[----:B------:R-:W-:Y:S01]  /*ba60*/  IABS R226, R238 ;  /* 0x000000ee00e27213 */ /* 0x000fe20000000000 */
[----:B------:R-:W-:Y:S02]  /*ba70*/  VIADD R242, R3, 0x22 ;  /* 0x0000002203f27836 */ /* 0x000fe40000000000 */
[--C-:B------:R-:W-:Y:S02]  /*ba80*/  @!P5 IMAD.IADD R5, R5, 0x1, -R2.reuse ;  /* 0x000000010505d824 */ /* 0x100fe400078e0a02 */
[----:B------:R-:W-:Y:S01]  /*ba90*/  @!P0 IMAD.IADD R219, R219, 0x1, -R2 ;  /* 0x00000001dbdb8824 */ /* 0x000fe200078e0a02 */
[----:B------:R-:W-:Y:S01]  /*baa0*/  IABS R222, R242 ;  /* 0x000000f200de7213 */ /* 0x000fe20000000000 */
[----:B------:R-:W-:-:S02]  /*bab0*/  IMAD R220, R2, R6, R220 ;  /* 0x0000000602dc7224 */ /* 0x000fc400078e02dc */
[----:B------:R-:W-:Y:S01]  /*bac0*/  IMAD.MOV.U32 R218, RZ, RZ, R5 ;  /* 0x000000ffffda7224 */ /* 0x000fe200078e0005 */
[----:B------:R-:W-:Y:S01]  /*bad0*/  ISETP.GT.U32.AND P0, PT, R2, R219, PT ;  /* 0x000000db0200720c */ /* 0x000fe20003f04070 */
[----:B------:R-:W-:-:S04]  /*bae0*/  IMAD.HI.U32 R4, R0, R221, RZ ;  /* 0x000000dd00047227 */ /* 0x000fc800078e00ff */
[----:B------:R-:W-:Y:S01]  /*baf0*/  @!P6 IMAD.MOV R218, RZ, RZ, -R218 ;  /* 0x000000ffffdae224 */ /* 0x000fe200078e0ada */
[----:B------:R-:W-:Y:S01]  /*bb00*/  ISETP.GT.U32.AND P6, PT, R2, R220, PT ;  /* 0x000000dc0200720c */ /* 0x000fe20003fc4070 */
[----:B------:R-:W-:Y:S02]  /*bb10*/  IMAD.MOV R4, RZ, RZ, -R4 ;  /* 0x000000ffff047224 */ /* 0x000fe400078e0a04 */
[----:B------:R-:W-:-:S04]  /*bb20*/  IMAD.HI.U32 R5, R0, R222, RZ ;  /* 0x000000de00057227 */ /* 0x000fc800078e00ff */
[C---:B------:R-:W-:Y:S02]  /*bb30*/  IMAD R221, R2.reuse, R4, R221 ;  /* 0x0000000402dd7224 */ /* 0x040fe400078e02dd */
[----:B------:R-:W-:Y:S02]  /*bb40*/  IMAD.MOV R5, RZ, RZ, -R5 ;  /* 0x000000ffff057224 */ /* 0x000fe400078e0a05 */
[----:B------:R-:W-:Y:S01]  /*bb50*/  @!P0 IMAD.IADD R219, R219, 0x1, -R2 ;  /* 0x00000001dbdb8824 */ /* 0x000fe200078e0a02 */
[C---:B------:R-:W-:Y:S01]  /*bb60*/  ISETP.GT.U32.AND P0, PT, R2.reuse, R221, PT ;  /* 0x000000dd0200720c */ /* 0x040fe20003f04070 */
[----:B------:R-:W-:Y:S02]  /*bb70*/  IMAD R222, R2, R5, R222 ;  /* 0x0000000502de7224 */ /* 0x000fe400078e02de */
[----:B------:R-:W-:Y:S02]  /*bb80*/  @!P6 IMAD.IADD R220, R220, 0x1, -R2 ;  /* 0x00000001dcdce824 */ /* 0x000fe400078e0a02 */
[----:B------:R-:W-:Y:S01]  /*bb90*/  @!P1 IMAD.MOV R217, RZ, RZ, -R217 ;  /* 0x000000ffffd99224 */ /* 0x000fe200078e0ad9 */
[----:B------:R-:W-:Y:S01]  /*bba0*/  ISETP.GT.U32.AND P6, PT, R2, R222, PT ;  /* 0x000000de0200720c */ /* 0x000fe20003fc4070 */
[----:B------:R-:W-:Y:S01]  /*bbb0*/  IMAD.HI.U32 R5, R0, R225, RZ ;  /* 0x000000e100057227 */ /* 0x000fe200078e00ff */
[----:B------:R-:W-:-:S03]  /*bbc0*/  ISETP.GE.AND P1, PT, R242, RZ, PT ;  /* 0x000000fff200720c */ /* 0x000fc60003f26270 */
[----:B------:R-:W-:Y:S02]  /*bbd0*/  VIADD R242, R3, 0x20 ;  /* 0x0000002003f27836 */ /* 0x000fe40000000000 */
[----:B------:R-:W-:Y:S01]  /*bbe0*/  @!P0 IMAD.IADD R221, R221, 0x1, -R2 ;  /* 0x00000001dddd8824 */ /* 0x000fe200078e0a02 */
[----:B------:R-:W-:Y:S01]  /*bbf0*/  ISETP.GT.U32.AND P0, PT, R2, R220, PT ;  /* 0x000000dc0200720c */ /* 0x000fe20003f04070 */
[----:B------:R-:W-:Y:S01]  /*bc00*/  @!P3 IMAD.MOV R216, RZ, RZ, -R216 ;  /* 0x000000ffffd8b224 */ /* 0x000fe200078e0ad8 */
[----:B------:R-:W-:Y:S01]  /*bc10*/  ISETP.GE.AND P3, PT, R243, RZ, PT ;  /* 0x000000fff300720c */ /* 0x000fe20003f66270 */
[----:B------:R-:W-:Y:S01]  /*bc20*/  VIADD R243, R3, 0x21 ;  /* 0x0000002103f37836 */ /* 0x000fe20000000000 */
[----:B------:R-:W-:Y:S01]  /*bc30*/  IABS R224, R242 ;  /* 0x000000f200e07213 */ /* 0x000fe20000000000 */
[----:B------:R-:W-:Y:S01]  /*bc40*/  @!P6 IMAD.IADD R222, R222, 0x1, -R2 ;  /* 0x00000001dedee824 */ /* 0x000fe200078e0a02 */
[----:B------:R-:W-:Y:S01]  /*bc50*/  ISETP.GT.U32.AND P6, PT, R2, R221, PT ;  /* 0x000000dd0200720c */ /* 0x000fe20003fc4070 */
[----:B------:R-:W-:Y:S01]  /*bc60*/  IMAD.MOV R5, RZ, RZ, -R5 ;  /* 0x000000ffff057224 */ /* 0x000fe200078e0a05 */
[----:B------:R-:W-:Y:S01]  /*bc70*/  IABS R223, R243 ;  /* 0x000000f300df7213 */ /* 0x000fe20000000000 */
[----:B------:R-:W-:Y:S01]  /*bc80*/  IMAD.HI.U32 R6, R0, R224, RZ ;  /* 0x000000e000067227 */ /* 0x000fe200078e00ff */
[----:B------:R-:W-:-:S03]  /*bc90*/  ISETP.GE.AND P5, PT, R243, RZ, PT ;  /* 0x000000fff300720c */ /* 0x000fc60003fa6270 */
[----:B------:R-:W-:Y:S02]  /*bca0*/  IMAD R225, R2, R5, R225 ;  /* 0x0000000502e17224 */ /* 0x000fe400078e02e1 */
[----:B------:R-:W-:-:S04]  /*bcb0*/  IMAD.HI.U32 R4, R0, R223, RZ ;  /* 0x000000df00047227 */ /* 0x000fc800078e00ff */
[----:B------:R-:W-:Y:S01]  /*bcc0*/  @!P6 IMAD.IADD R221, R221, 0x1, -R2 ;  /* 0x00000001dddde824 */ /* 0x000fe200078e0a02 */
[C---:B------:R-:W-:Y:S01]  /*bcd0*/  ISETP.GT.U32.AND P6, PT, R2.reuse, R225, PT ;  /* 0x000000e10200720c */ /* 0x040fe20003fc4070 */
[----:B------:R-:W-:Y:S02]  /*bce0*/  IMAD.MOV R6, RZ, RZ, -R6 ;  /* 0x000000ffff067224 */ /* 0x000fe400078e0a06 */
[----:B------:R-:W-:Y:S02]  /*bcf0*/  IMAD.MOV R4, RZ, RZ, -R4 ;  /* 0x000000ffff047224 */ /* 0x000fe400078e0a04 */
[----:B------:R-:W-:Y:S02]  /*bd00*/  IMAD R224, R2, R6, R224 ;  /* 0x0000000602e07224 */ /* 0x000fe400078e02e0 */
[----:B------:R-:W-:Y:S02]  /*bd10*/  VIADD R239, R3, 0x1d ;  /* 0x0000001d03ef7836 */ /* 0x000fe40000000000 */
[----:B------:R-:W-:-:S02]  /*bd20*/  @!P0 IMAD.IADD R220, R220, 0x1, -R2 ;  /* 0x00000001dcdc8824 */ /* 0x000fc400078e0a02 */
[C---:B------:R-:W-:Y:S01]  /*bd30*/  IMAD R223, R2.reuse, R4, R223 ;  /* 0x0000000402df7224 */ /* 0x040fe200078e02df */
[----:B------:R-:W-:Y:S01]  /*bd40*/  IABS R227, R239 ;  /* 0x000000ef00e37213 */ /* 0x000fe20000000000 */
[----:B------:R-:W-:Y:S02]  /*bd50*/  VIADD R240, R3, 0x1b ;  /* 0x0000001b03f07836 */ /* 0x000fe40000000000 */
[----:B------:R-:W-:Y:S01]  /*bd60*/  @!P2 IMAD.MOV R219, RZ, RZ, -R219 ;  /* 0x000000ffffdba224 */ /* 0x000fe200078e0adb */
[C---:B------:R-:W-:Y:S01]  /*bd70*/  ISETP.GT.U32.AND P2, PT, R2.reuse, R222, PT ;  /* 0x000000de0200720c */ /* 0x040fe20003f44070 */
[----:B------:R-:W-:Y:S01]  /*bd80*/  @!P4 IMAD.MOV R220, RZ, RZ, -R220 ;  /* 0x000000ffffdcc224 */ /* 0x000fe200078e0adc */
[----:B------:R-:W-:Y:S01]  /*bd90*/  ISETP.GT.U32.AND P4, PT, R2, R224, PT ;  /* 0x000000e00200720c */ /* 0x000fe20003f84070 */
[----:B------:R-:W-:Y:S01]  /*bda0*/  IMAD.HI.U32 R4, R0, R226, RZ ;  /* 0x000000e200047227 */ /* 0x000fe200078e00ff */
[----:B------:R-:W-:Y:S02]  /*bdb0*/  IABS R229, R240 ;  /* 0x000000f000e57213 */ /* 0x000fe40000000000 */
[----:B------:R-:W-:Y:S01]  /*bdc0*/  ISETP.GT.U32.AND P0, PT, R2, R223, PT ;  /* 0x000000df0200720c */ /* 0x000fe20003f04070 */
[----:B------:R-:W-:-:S02]  /*bdd0*/  @!P6 IMAD.IADD R225, R225, 0x1, -R2 ;  /* 0x00000001e1e1e824 */ /* 0x000fc400078e0a02 */
[----:B------:R-:W-:Y:S02]  /*bde0*/  IMAD.MOV R4, RZ, RZ, -R4 ;  /* 0x000000ffff047224 */ /* 0x000fe400078e0a04 */
[----:B------:R-:W-:-:S04]  /*bdf0*/  IMAD.HI.U32 R6, R0, R227, RZ ;  /* 0x000000e300067227 */ /* 0x000fc800078e00ff */
[----:B------:R-:W-:Y:S01]  /*be00*/  @!P3 IMAD.MOV R221, RZ, RZ, -R221 ;  /* 0x000000ffffddb224 */ /* 0x000fe200078e0add */
[C---:B------:R-:W-:Y:S01]  /*be10*/  ISETP.GT.U32.AND P3, PT, R2.reuse, R225, PT ;  /* 0x000000e10200720c */ /* 0x040fe20003f64070 */
[----:B------:R-:W-:Y:S02]  /*be20*/  IMAD R226, R2, R4, R226 ;  /* 0x0000000402e27224 */ /* 0x000fe400078e02e2 */
[----:B------:R-:W-:-:S04]  /*be30*/  IMAD.HI.U32 R4, R0, R229, RZ ;  /* 0x000000e500047227 */ /* 0x000fc800078e00ff */
[----:B------:R-:W-:Y:S02]  /*be40*/  IMAD.MOV R6, RZ, RZ, -R6 ;  /* 0x000000ffff067224 */ /* 0x000fe400078e0a06 */
[----:B------:R-:W-:Y:S01]  /*be50*/  @!P2 IMAD.IADD R222, R222, 0x1, -R2 ;  /* 0x00000001dedea824 */ /* 0x000fe200078e0a02 */
[C---:B------:R-:W-:Y:S01]  /*be60*/  ISETP.GT.U32.AND P2, PT, R2.reuse, R226, PT ;  /* 0x000000e20200720c */ /* 0x040fe20003f44070 */
[----:B------:R-:W-:Y:S02]  /*be70*/  IMAD.MOV R4, RZ, RZ, -R4 ;  /* 0x000000ffff047224 */ /* 0x000fe400078e0a04 */
[----:B------:R-:W-:Y:S02]  /*be80*/  IMAD R227, R2, R6, R227 ;  /* 0x0000000602e37224 */ /* 0x000fe400078e02e3 */
[----:B------:R-:W-:Y:S02]  /*be90*/  @!P4 IMAD.IADD R224, R224, 0x1, -R2 ;  /* 0x00000001e0e0c824 */ /* 0x000fe400078e0a02 */
[----:B------:R-:W-:-:S02]  /*bea0*/  VIADD R243, R3, 0x1c ;  /* 0x0000001c03f37836 */ /* 0x000fc40000000000 */
[C---:B------:R-:W-:Y:S01]  /*beb0*/  IMAD R229, R2.reuse, R4, R229 ;  /* 0x0000000402e57224 */ /* 0x040fe200078e02e5 */
[C---:B------:R-:W-:Y:S01]  /*bec0*/  ISETP.GT.U32.AND P6, PT, R2.reuse, R224, PT ;  /* 0x000000e00200720c */ /* 0x040fe20003fc4070 */
[----:B------:R-:W-:Y:S01]  /*bed0*/  @!P1 IMAD.MOV R222, RZ, RZ, -R222 ;  /* 0x000000ffffde9224 */ /* 0x000fe200078e0ade */
[C---:B------:R-:W-:Y:S01]  /*bee0*/  ISETP.GT.U32.AND P1, PT, R2.reuse, R227, PT ;  /* 0x000000e30200720c */ /* 0x040fe20003f24070 */
[--C-:B------:R-:W-:Y:S01]  /*bef0*/  @!P0 IMAD.IADD R223, R223, 0x1, -R2.reuse ;  /* 0x00000001dfdf8824 */ /* 0x100fe200078e0a02 */
[----:B------:R-:W-:Y:S01]  /*bf00*/  IABS R228, R243 ;  /* 0x000000f300e47213 */ /* 0x000fe20000000000 */
[----:B------:R-:W-:Y:S01]  /*bf10*/  @!P3 IMAD.IADD R225, R225, 0x1, -R2 ;  /* 0x00000001e1e1b824 */ /* 0x000fe200078e0a02 */
[----:B------:R-:W-:Y:S01]  /*bf20*/  ISETP.GT.U32.AND P3, PT, R2, R229, PT ;  /* 0x000000e50200720c */ /* 0x000fe20003f64070 */
[----:B------:R-:W-:Y:S01]  /*bf30*/  VIADD R241, R3, 0x1a ;  /* 0x0000001a03f17836 */ /* 0x000fe20000000000 */
[----:B------:R-:W-:Y:S01]  /*bf40*/  ISETP.GE.AND P0, PT, R242, RZ, PT ;  /* 0x000000fff200720c */ /* 0x000fe20003f06270 */
[----:B------:R-:W-:Y:S01]  /*bf50*/  IMAD.HI.U32 R5, R0, R228, RZ ;  /* 0x000000e400057227 */ /* 0x000fe200078e00ff */
[----:B------:R-:W-:-:S02]  /*bf60*/  ISETP.GT.U32.AND P4, PT, R2, R223, PT ;  /* 0x000000df0200720c */ /* 0x000fc40003f84070 */
[----:B------:R-:W-:Y:S01]  /*bf70*/  IABS R4, R241 ;  /* 0x000000f100047213 */ /* 0x000fe20000000000 */
[----:B------:R-:W-:Y:S02]  /*bf80*/  VIADD R242, R3, 0x19 ;  /* 0x0000001903f27836 */ /* 0x000fe40000000000 */
[----:B------:R-:W-:Y:S02]  /*bf90*/  IMAD.MOV R5, RZ, RZ, -R5 ;  /* 0x000000ffff057224 */ /* 0x000fe400078e0a05 */
[--C-:B------:R-:W-:Y:S01]  /*bfa0*/  @!P6 IMAD.IADD R224, R224, 0x1, -R2.reuse ;  /* 0x00000001e0e0e824 */ /* 0x100fe200078e0a02 */
[----:B------:R-:W-:Y:S01]  /*bfb0*/  IABS R231, R242 ;  /* 0x000000f200e77213 */ /* 0x000fe20000000000 */
[----:B------:R-:W-:Y:S01]  /*bfc0*/  @!P1 IMAD.IADD R227, R227, 0x1, -R2 ;  /* 0x00000001e3e39824 */ /* 0x000fe200078e0a02 */
[----:B------:R-:W-:Y:S01]  /*bfd0*/  ISETP.GE.AND P6, PT, R237, RZ, PT ;  /* 0x000000ffed00720c */ /* 0x000fe20003fc6270 */
[----:B------:R-:W-:Y:S01]  /*bfe0*/  IMAD.HI.U32 R6, R0, R4, RZ ;  /* 0x0000000400067227 */ /* 0x000fe200078e00ff */
[----:B------:R-:W-:-:S03]  /*bff0*/  ISETP.GE.AND P1, PT, R239, RZ, PT ;  /* 0x000000ffef00720c */ /* 0x000fc60003f26270 */
[----:B------:R-:W-:Y:S02]  /*c000*/  IMAD R228, R2, R5, R228 ;  /* 0x0000000502e47224 */ /* 0x000fe400078e02e4 */
[--C-:B------:R-:W-:Y:S02]  /*c010*/  @!P2 IMAD.IADD R226, R226, 0x1, -R2.reuse ;  /* 0x00000001e2e2a824 */ /* 0x100fe400078e0a02 */
[----:B------:R-:W-:Y:S01]  /*c020*/  @!P3 IMAD.IADD R229, R229, 0x1, -R2 ;  /* 0x00000001e5e5b824 */ /* 0x000fe200078e0a02 */
[----:B------:R-:W-:Y:S01]  /*c030*/  ISETP.GT.U32.AND P3, PT, R2, R227, PT ;  /* 0x000000e30200720c */ /* 0x000fe20003f64070 */
[----:B------:R-:W-:Y:S01]  /*c040*/  IMAD.HI.U32 R5, R0, R231, RZ ;  /* 0x000000e700057227 */ /* 0x000fe200078e00ff */
[----:B------:R-:W-:Y:S02]  /*c050*/  ISETP.GT.U32.AND P2, PT, R2, R226, PT ;  /* 0x000000e20200720c */ /* 0x000fe40003f44070 */
[----:B------:R-:W-:Y:S01]  /*c060*/  @!P6 IADD3 R225, -R225, RZ, RZ ;  /* 0x000000ffe1e1e210 */ /* 0x000fe20007ffe1ff */
[----:B------:R-:W-:-:S02]  /*c070*/  IMAD.MOV R6, RZ, RZ, -R6 ;  /* 0x000000ffff067224 */ /* 0x000fc400078e0a06 */
[----:B------:R-:W-:Y:S01]  /*c080*/  @!P4 IMAD.IADD R223, R223, 0x1, -R2 ;  /* 0x00000001dfdfc824 */ /* 0x000fe200078e0a02 */
[C---:B------:R-:W-:Y:S01]  /*c090*/  ISETP.GT.U32.AND P4, PT, R2.reuse, R228, PT ;  /* 0x000000e40200720c */ /* 0x040fe20003f84070 */
[----:B------:R-:W-:Y:S02]  /*c0a0*/  IMAD.MOV R5, RZ, RZ, -R5 ;  /* 0x000000ffff057224 */ /* 0x000fe400078e0a05 */
[C---:B------:R-:W-:Y:S02]  /*c0b0*/  IMAD R230, R2.reuse, R6, R4 ;  /* 0x0000000602e67224 */ /* 0x040fe400078e0204 */
[C---:B------:R-:W-:Y:S02]  /*c0c0*/  IMAD R231, R2.reuse, R5, R231 ;  /* 0x0000000502e77224 */ /* 0x040fe400078e02e7 */
[--C-:B------:R-:W-:Y:S01]  /*c0d0*/  @!P3 IMAD.IADD R227, R227, 0x1, -R2.reuse ;  /* 0x00000001e3e3b824 */ /* 0x100fe200078e0a02 */
[----:B------:R-:W-:Y:S01]  /*c0e0*/  ISETP.GT.U32.AND P6, PT, R2, R230, PT ;  /* 0x000000e60200720c */ /* 0x000fe20003fc4070 */
[--C-:B------:R-:W-:Y:S01]  /*c0f0*/  @!P2 IMAD.IADD R226, R226, 0x1, -R2.reuse ;  /* 0x00000001e2e2a824 */ /* 0x100fe200078e0a02 */
[----:B------:R-:W-:Y:S01]  /*c100*/  ISETP.GT.U32.AND P3, PT, R2, R231, PT ;  /* 0x000000e70200720c */ /* 0x000fe20003f64070 */
[----:B------:R-:W-:Y:S01]  /*c110*/  VIADD R239, R3, 0x17 ;  /* 0x0000001703ef7836 */ /* 0x000fe20000000000 */
[----:B------:R-:W-:Y:S01]  /*c120*/  ISETP.GE.AND P2, PT, R238, RZ, PT ;  /* 0x000000ffee00720c */ /* 0x000fe20003f46270 */
[----:B------:R-:W-:Y:S01]  /*c130*/  @!P4 IMAD.IADD R228, R228, 0x1, -R2 ;  /* 0x00000001e4e4c824 */ /* 0x000fe200078e0a02 */
[----:B------:R-:W-:Y:S01]  /*c140*/  ISETP.GE.AND P4, PT, R243, RZ, PT ;  /* 0x000000fff300720c */ /* 0x000fe20003f86270 */
[----:B------:R-:W-:Y:S01]  /*c150*/  VIADD R243, R3, 0x18 ;  /* 0x0000001803f37836 */ /* 0x000fe20000000000 */
[----:B------:R-:W-:Y:S01]  /*c160*/  IABS R233, R239 ;  /* 0x000000ef00e97213 */ /* 0x000fe20000000000 */
[----:B------:R-:W-:Y:S01]  /*c170*/  @!P1 IMAD.MOV R227, RZ, RZ, -R227 ;  /* 0x000000ffffe39224 */ /* 0x000fe200078e0ae3 */
[----:B------:R-:W-:Y:S01]  /*c180*/  IABS R238, R246 ;  /* 0x000000f600ee7213 */ /* 0x000fe20000000000 */
[----:B------:R-:W-:Y:S01]  /*c190*/  @!P0 IMAD.MOV R224, RZ, RZ, -R224 ;  /* 0x000000ffffe08224 */ /* 0x000fe200078e0ae0 */
[----:B------:R-:W-:Y:S01]  /*c1a0*/  IABS R232, R243 ;  /* 0x000000f300e87213 */ /* 0x000fe20000000000 */
[--C-:B------:R-:W-:Y:S01]  /*c1b0*/  @!P6 IMAD.IADD R230, R230, 0x1, -R2.reuse ;  /* 0x00000001e6e6e824 */ /* 0x100fe200078e0a02 */
[----:B------:R-:W-:Y:S01]  /*c1c0*/  ISETP.GT.U32.AND P0, PT, R2, R228, PT ;  /* 0x000000e40200720c */ /* 0x000fe20003f04070 */
[----:B------:R-:W-:Y:S01]  /*c1d0*/  @!P3 IMAD.IADD R231, R231, 0x1, -R2 ;  /* 0x00000001e7e7b824 */ /* 0x000fe200078e0a02 */
[----:B------:R-:W-:Y:S01]  /*c1e0*/  ISETP.GE.AND P6, PT, R243, RZ, PT ;  /* 0x000000fff300720c */ /* 0x000fe20003fc6270 */
[----:B------:R-:W-:Y:S01]  /*c1f0*/  IMAD.HI.U32 R4, R0, R232, RZ ;  /* 0x000000e800047227 */ /* 0x000fe200078e00ff */
[----:B------:R-:W-:-:S02]  /*c200*/  ISETP.GT.U32.AND P3, PT, R2, R230, PT ;  /* 0x000000e60200720c */ /* 0x000fc40003f64070 */
[----:B------:R-:W-:Y:S01]  /*c210*/  ISETP.GT.U32.AND P1, PT, R2, R231, PT ;  /* 0x000000e70200720c */ /* 0x000fe20003f24070 */
[----:B------:R-:W-:Y:S01]  /*c220*/  @!P2 IMAD.MOV R226, RZ, RZ, -R226 ;  /* 0x000000ffffe2a224 */ /* 0x000fe200078e0ae2 */
[----:B------:R-:W-:Y:S01]  /*c230*/  ISETP.GE.AND P2, PT, R240, RZ, PT ;  /* 0x000000fff000720c */ /* 0x000fe20003f46270 */
[----:B------:R-:W-:Y:S02]  /*c240*/  IMAD.MOV R4, RZ, RZ, -R4 ;  /* 0x000000ffff047224 */ /* 0x000fe400078e0a04 */
[----:B------:R-:W-:Y:S02]  /*c250*/  VIADD R240, R3, 0x16 ;  /* 0x0000001603f07836 */ /* 0x000fe40000000000 */
[----:B------:R-:W-:Y:S02]  /*c260*/  IMAD R232, R2, R4, R232 ;  /* 0x0000000402e87224 */ /* 0x000fe400078e02e8 */
[----:B------:R-:W-:Y:S01]  /*c270*/  IMAD.HI.U32 R5, R0, R233, RZ ;  /* 0x000000e900057227 */ /* 0x000fe200078e00ff */
[----:B------:R-:W-:-:S03]  /*c280*/  IABS R234, R240 ;  /* 0x000000f000ea7213 */ /* 0x000fc60000000000 */
[----:B------:R-:W-:Y:S01]  /*c290*/  @!P3 IMAD.IADD R230, R230, 0x1, -R2 ;  /* 0x00000001e6e6b824 */ /* 0x000fe200078e0a02 */
[----:B------:R-:W-:Y:S01]  /*c2a0*/  ISETP.GT.U32.AND P3, PT, R2, R232, PT ;  /* 0x000000e80200720c */ /* 0x000fe20003f64070 */
[----:B------:R-:W-:-:S04]  /*c2b0*/  IMAD.HI.U32 R4, R0, R234, RZ ;  /* 0x000000ea00047227 */ /* 0x000fc800078e00ff */
[----:B------:R-:W-:Y:S02]  /*c2c0*/  IMAD.MOV R4, RZ, RZ, -R4 ;  /* 0x000000ffff047224 */ /* 0x000fe400078e0a04 */
[----:B------:R-:W-:Y:S01]  /*c2d0*/  @!P5 IMAD.MOV R223, RZ, RZ, -R223 ;  /* 0x000000ffffdfd224 */ /* 0x000fe200078e0adf */
[C---:B------:R-:W-:Y:S01]  /*c2e0*/  ISETP.GT.U32.AND P5, PT, R2.reuse, R229, PT ;  /* 0x000000e50200720c */ /* 0x040fe20003fa4070 */
[----:B------:R-:W-:Y:S02]  /*c2f0*/  IMAD R234, R2, R4, R234 ;  /* 0x0000000402ea7224 */ /* 0x000fe400078e02ea */
[----:B------:R-:W-:Y:S02]  /*c300*/  IMAD.MOV R5, RZ, RZ, -R5 ;  /* 0x000000ffff057224 */ /* 0x000fe400078e0a05 */
[----:B------:R-:W-:Y:S01]  /*c310*/  @!P3 IMAD.IADD R232, R232, 0x1, -R2 ;  /* 0x00000001e8e8b824 */ /* 0x000fe200078e0a02 */
[C---:B------:R-:W-:Y:S01]  /*c320*/  ISETP.GT.U32.AND P3, PT, R2.reuse, R234, PT ;  /* 0x000000ea0200720c */ /* 0x040fe20003f64070 */
[----:B------:R-:W-:-:S02]  /*c330*/  IMAD R233, R2, R5, R233 ;  /* 0x0000000502e97224 */ /* 0x000fc400078e02e9 */
[----:B------:R-:W-:Y:S02]  /*c340*/  VIADD R243, R3, 0x14 ;  /* 0x0000001403f37836 */ /* 0x000fe40000000000 */
[--C-:B------:R-:W-:Y:S01]  /*c350*/  @!P1 IMAD.IADD R231, R231, 0x1, -R2.reuse ;  /* 0x00000001e7e79824 */ /* 0x100fe200078e0a02 */
[----:B------:R-:W-:Y:S01]  /*c360*/  ISETP.GT.U32.AND P1, PT, R2, R233, PT ;  /* 0x000000e90200720c */ /* 0x000fe20003f24070 */
[--C-:B------:R-:W-:Y:S01]  /*c370*/  @!P0 IMAD.IADD R228, R228, 0x1, -R2.reuse ;  /* 0x00000001e4e48824 */ /* 0x100fe200078e0a02 */
[----:B------:R-:W-:Y:S01]  /*c380*/  IABS R236, R243 ;  /* 0x000000f300ec7213 */ /* 0x000fe20000000000 */
[--C-:B------:R-:W-:Y:S01]  /*c390*/  @!P5 IMAD.IADD R229, R229, 0x1, -R2.reuse ;  /* 0x00000001e5e5d824 */ /* 0x100fe200078e0a02 */
[----:B------:R-:W-:Y:S01]  /*c3a0*/  ISETP.GE.AND P0, PT, R241, RZ, PT ;  /* 0x000000fff100720c */ /* 0x000fe20003f06270 */
[----:B------:R-:W-:Y:S01]  /*c3b0*/  VIADD R241, R3, 0x15 ;  /* 0x0000001503f17836 */ /* 0x000fe20000000000 */
[----:B------:R-:W-:Y:S01]  /*c3c0*/  ISETP.GE.AND P5, PT, R242, RZ, PT ;  /* 0x000000fff200720c */ /* 0x000fe20003fa6270 */
[----:B------:R-:W-:Y:S01]  /*c3d0*/  @!P3 IMAD.IADD R234, R234, 0x1, -R2 ;  /* 0x00000001eaeab824 */ /* 0x000fe200078e0a02 */
[----:B------:R-:W-:Y:S01]  /*c3e0*/  ISETP.GT.U32.AND P3, PT, R2, R232, PT ;  /* 0x000000e80200720c */ /* 0x000fe20003f64070 */
[----:B------:R-:W-:Y:S01]  /*c3f0*/  IMAD.HI.U32 R6, R0, R236, RZ ;  /* 0x000000ec00067227 */ /* 0x000fe200078e00ff */
[----:B------:R-:W-:-:S03]  /*c400*/  IABS R235, R241 ;  /* 0x000000f100eb7213 */ /* 0x000fc60000000000 */
[----:B------:R-:W-:Y:S01]  /*c410*/  @!P4 IMAD.MOV R228, RZ, RZ, -R228 ;  /* 0x000000ffffe4c224 */ /* 0x000fe200078e0ae4 */
[----:B------:R-:W-:Y:S01]  /*c420*/  ISETP.GT.U32.AND P4, PT, R2, R234, PT ;  /* 0x000000ea0200720c */ /* 0x000fe20003f84070 */
[----:B------:R-:W-:Y:S02]  /*c430*/  VIADD R242, R3, 0x13 ;  /* 0x0000001303f27836 */ /* 0x000fe40000000000 */
[----:B------:R-:W-:-:S03]  /*c440*/  IMAD.HI.U32 R4, R0, R238, RZ ;  /* 0x000000ee00047227 */ /* 0x000fc600078e00ff */
[----:B------:R-:W-:Y:S01]  /*c450*/  IABS R237, R242 ;  /* 0x000000f200ed7213 */ /* 0x000fe20000000000 */
[----:B------:R-:W-:Y:S02]  /*c460*/  IMAD.MOV R6, RZ, RZ, -R6 ;  /* 0x000000ffff067224 */ /* 0x000fe400078e0a06 */
[----:B------:R-:W-:Y:S02]  /*c470*/  IMAD.MOV R4, RZ, RZ, -R4 ;  /* 0x000000ffff047224 */ /* 0x000fe400078e0a04 */
[----:B------:R-:W-:Y:S01]  /*c480*/  @!P1 IMAD.IADD R233, R233, 0x1, -R2 ;  /* 0x00000001e9e99824 */ /* 0x000fe200078e0a02 */
[----:B------:R-:W-:Y:S01]  /*c490*/  ISETP.GE.AND P1, PT, R239, RZ, PT ;  /* 0x000000ffef00720c */ /* 0x000fe20003f26270 */
[----:B------:R-:W-:Y:S02]  /*c4a0*/  IMAD R236, R2, R6, R236 ;  /* 0x0000000602ec7224 */ /* 0x000fe400078e02ec */
[----:B------:R-:W-:-:S04]  /*c4b0*/  IMAD.HI.U32 R7, R0, R235, RZ ;  /* 0x000000eb00077227 */ /* 0x000fc800078e00ff */
        /* <DEDUP_REMOVED lines=8> */
[----:B------:R-:W-:Y:S01]  /*c540*/  @!P4 IMAD.IADD R234, R234, 0x1, -R2 ;  /* 0x00000001eaeac824 */ /* 0x000fe200078e0a02 */
[C---:B------:R-:W-:Y:S01]  /*c550*/  ISETP.GT.U32.AND P4, PT, R2.reuse, R238, PT ;  /* 0x000000ee0200720c */ /* 0x040fe20003f84070 */
[----:B------:R-:W-:Y:S02]  /*c560*/  IMAD.MOV R5, RZ, RZ, -R5 ;  /* 0x000000ffff057224 */ /* 0x000fe400078e0a05 */
[C---:B------:R-:W-:Y:S02]  /*c570*/  IMAD R235, R2.reuse, R7, R235 ;  /* 0x0000000702eb7224 */ /* 0x040fe400078e02eb */
[C---:B------:R-:W-:Y:S01]  /*c580*/  IMAD R237, R2.reuse, R5, R237 ;  /* 0x0000000502ed7224 */ /* 0x040fe200078e02ed */
[----:B------:R-:W-:Y:S01]  /*c590*/  IABS R5, R21 ;  /* 0x0000001500057213 */ /* 0x000fe20000000000 */
[----:B------:R-:W-:Y:S01]  /*c5a0*/  @!P0 IMAD.MOV R230, RZ, RZ, -R230 ;  /* 0x000000ffffe68224 */ /* 0x000fe200078e0ae6 */
[----:B------:R-:W-:Y:S01]  /*c5b0*/  ISETP.GT.U32.AND P0, PT, R2, R235, PT ;  /* 0x000000eb0200720c */ /* 0x000fe20003f04070 */
[--C-:B------:R-:W-:Y:S01]  /*c5c0*/  @!P3 IMAD.IADD R232, R232, 0x1, -R2.reuse ;  /* 0x00000001e8e8b824 */ /* 0x100fe200078e0a02 */
[----:B------:R-:W-:Y:S01]  /*c5d0*/  ISETP.GT.U32.AND P3, PT, R2, R237, PT ;  /* 0x000000ed0200720c */ /* 0x000fe20003f64070 */
[--C-:B------:R-:W-:Y:S01]  /*c5e0*/  @!P2 IMAD.IADD R233, R233, 0x1, -R2.reuse ;  /* 0x00000001e9e9a824 */ /* 0x100fe200078e0a02 */
[----:B------:R-:W-:Y:S01]  /*c5f0*/  ISETP.GE.AND P2, PT, R240, RZ, PT ;  /* 0x000000fff000720c */ /* 0x000fe20003f46270 */
[----:B------:R-:W-:Y:S01]  /*c600*/  @!P5 IMAD.IADD R236, R236, 0x1, -R2 ;  /* 0x00000001ececd824 */ /* 0x000fe200078e0a02 */
[----:B------:R-:W-:Y:S01]  /*c610*/  ISETP.GE.AND P5, PT, R243, RZ, PT ;  /* 0x000000fff300720c */ /* 0x000fe20003fa6270 */
[----:B------:R-:W-:-:S04]  /*c620*/  IMAD.HI.U32 R6, R0, R4, RZ ;  /* 0x0000000400067227 */ /* 0x000fc800078e00ff */
[----:B------:R-:W-:Y:S01]  /*c630*/  @!P4 IMAD.IADD R238, R238, 0x1, -R2 ;  /* 0x00000001eeeec824 */ /* 0x000fe200078e0a02 */
[----:B------:R-:W-:Y:S01]  /*c640*/  ISETP.GT.U32.AND P4, PT, R2, R236, PT ;  /* 0x000000ec0200720c */ /* 0x000fe20003f84070 */
[----:B------:R-:W-:-:S04]  /*c650*/  IMAD.HI.U32 R7, R0, R5, RZ ;  /* 0x0000000500077227 */ /* 0x000fc800078e00ff */
[----:B------:R-:W-:Y:S02]  /*c660*/  IMAD.MOV R6, RZ, RZ, -R6 ;  /* 0x000000ffff067224 */ /* 0x000fe400078e0a06 */
[----:B------:R-:W-:Y:S01]  /*c670*/  @!P0 IMAD.IADD R235, R235, 0x1, -R2 ;  /* 0x00000001ebeb8824 */ /* 0x000fe200078e0a02 */
[----:B------:R-:W-:Y:S01]  /*c680*/  ISETP.GE.AND P0, PT, R241, RZ, PT ;  /* 0x000000fff100720c */ /* 0x000fe20003f06270 */
[C---:B------:R-:W-:Y:S02]  /*c690*/  IMAD R239, R2.reuse, R6, R4 ;  /* 0x0000000602ef7224 */ /* 0x040fe400078e0204 */
[----:B------:R-:W-:Y:S02]  /*c6a0*/  IMAD.MOV R7, RZ, RZ, -R7 ;  /* 0x000000ffff077224 */ /* 0x000fe400078e0a07 */
[----:B------:R-:W-:Y:S01]  /*c6b0*/  @!P3 IMAD.IADD R237, R237, 0x1, -R2 ;  /* 0x00000001ededb824 */ /* 0x000fe200078e0a02 */
[C---:B------:R-:W-:Y:S01]  /*c6c0*/  ISETP.GT.U32.AND P3, PT, R2.reuse, R235, PT ;  /* 0x000000eb0200720c */ /* 0x040fe20003f64070 */
[C---:B------:R-:W-:Y:S01]  /*c6d0*/  IMAD R240, R2.reuse, R7, R5 ;  /* 0x0000000702f07224 */ /* 0x040fe200078e0205 */
[----:B------:R-:W-:Y:S01]  /*c6e0*/  IABS R7, R3 ;  /* 0x0000000300077213 */ /* 0x000fe20000000000 */
[----:B------:R-:W-:Y:S01]  /*c6f0*/  @!P2 IMAD.MOV R234, RZ, RZ, -R234 ;  /* 0x000000ffffeaa224 */ /* 0x000fe200078e0aea */
[----:B------:R-:W-:Y:S01]  /*c700*/  ISETP.GT.U32.AND P2, PT, R2, R239, PT ;  /* 0x000000ef0200720c */ /* 0x000fe20003f44070 */
[----:B------:R-:W-:Y:S01]  /*c710*/  @!P4 IMAD.IADD R236, R236, 0x1, -R2 ;  /* 0x00000001ececc824 */ /* 0x000fe200078e0a02 */
[----:B------:R-:W-:Y:S01]  /*c720*/  ISETP.GT.U32.AND P4, PT, R2, R240, PT ;  /* 0x000000f00200720c */ /* 0x000fe20003f84070 */
[----:B------:R-:W-:-:S02]  /*c730*/  VIADD R244, R3, 0xf ;  /* 0x0000000f03f47836 */ /* 0x000fc40000000000 */
[----:B------:R-:W-:Y:S02]  /*c740*/  VIADD R243, R3, 0xe ;  /* 0x0000000e03f37836 */ /* 0x000fe40000000000 */
[----:B------:R-:W-:Y:S01]  /*c750*/  @!P1 IMAD.MOV R233, RZ, RZ, -R233 ;  /* 0x000000ffffe99224 */ /* 0x000fe200078e0ae9 */
[----:B------:R-:W-:Y:S01]  /*c760*/  IABS R241, R244 ;  /* 0x000000f400f17213 */ /* 0x000fe20000000000 */
[----:B------:R-:W-:Y:S01]  /*c770*/  @!P3 IMAD.IADD R235, R235, 0x1, -R2 ;  /* 0x00000001ebebb824 */ /* 0x000fe200078e0a02 */
[----:B------:R-:W-:Y:S01]  /*c780*/  ISETP.GT.U32.AND P1, PT, R2, R237, PT ;  /* 0x000000ed0200720c */ /* 0x000fe20003f24070 */
[----:B------:R-:W-:Y:S01]  /*c790*/  @!P6 IMAD.MOV R232, RZ, RZ, -R232 ;  /* 0x000000ffffe8e224 */ /* 0x000fe200078e0ae8 */
[----:B------:R-:W-:Y:S01]  /*c7a0*/  ISETP.GE.AND P3, PT, R242, RZ, PT ;  /* 0x000000fff200720c */ /* 0x000fe20003f66270 */
[----:B------:R-:W-:Y:S01]  /*c7b0*/  @!P2 IMAD.IADD R239, R239, 0x1, -R2 ;  /* 0x00000001efefa824 */ /* 0x000fe200078e0a02 */
[----:B------:R-:W-:Y:S01]  /*c7c0*/  IABS R242, R243 ;  /* 0x000000f300f27213 */ /* 0x000fe20000000000 */
[----:B------:R-:W-:Y:S01]  /*c7d0*/  IMAD.HI.U32 R5, R0, R241, RZ ;  /* 0x000000f100057227 */ /* 0x000fe200078e00ff */
[----:B------:R-:W-:-:S02]  /*c7e0*/  ISETP.GT.U32.AND P6, PT, R2, R238, PT ;  /* 0x000000ee0200720c */ /* 0x000fc40003fc4070 */
[----:B------:R-:W-:Y:S01]  /*c7f0*/  ISETP.GE.AND P2, PT, R21, RZ, PT ;  /* 0x000000ff1500720c */ /* 0x000fe20003f46270 */
[----:B------:R-:W-:Y:S01]  /*c800*/  @!P4 IMAD.IADD R240, R240, 0x1, -R2 ;  /* 0x00000001f0f0c824 */ /* 0x000fe200078e0a02 */
[----:B------:R-:W-:Y:S01]  /*c810*/  ISETP.GT.U32.AND P4, PT, R2, R239, PT ;  /* 0x000000ef0200720c */ /* 0x000fe20003f84070 */
[----:B------:R-:W-:Y:S01]  /*c820*/  IMAD.HI.U32 R4, R0, R242, RZ ;  /* 0x000000f200047227 */ /* 0x000fe200078e00ff */
[----:B------:R-:W-:Y:S02]  /*c830*/  @!P0 IADD3 R235, -R235, RZ, RZ ;  /* 0x000000ffebeb8210 */ /* 0x000fe40007ffe1ff */
[C---:B------:R-:W-:Y:S01]  /*c840*/  ISETP.GT.U32.AND P0, PT, R2.reuse, R240, PT ;  /* 0x000000f00200720c */ /* 0x040fe20003f04070 */
[----:B------:R-:W-:Y:S02]  /*c850*/  IMAD.MOV R5, RZ, RZ, -R5 ;  /* 0x000000ffff057224 */ /* 0x000fe400078e0a05 */
[----:B------:R-:W-:Y:S02]  /*c860*/  IMAD.MOV R4, RZ, RZ, -R4 ;  /* 0x000000ffff047224 */ /* 0x000fe400078e0a04 */
[----:B------:R-:W-:-:S02]  /*c870*/  IMAD R241, R2, R5, R241 ;  /* 0x0000000502f17224 */ /* 0x000fc400078e02f1 */
[----:B------:R-:W-:Y:S01]  /*c880*/  @!P1 IMAD.IADD R237, R237, 0x1, -R2 ;  /* 0x00000001eded9824 */ /* 0x000fe200078e0a02 */
[----:B------:R-:W-:Y:S01]  /*c890*/  ISETP.GE.AND P1, PT, R246, RZ, PT ;  /* 0x000000fff600720c */ /* 0x000fe20003f26270 */
[C---:B------:R-:W-:Y:S02]  /*c8a0*/  IMAD R242, R2.reuse, R4, R242 ;  /* 0x0000000402f27224 */ /* 0x040fe400078e02f2 */
[----:B------:R-:W-:Y:S01]  /*c8b0*/  @!P5 IMAD.MOV R236, RZ, RZ, -R236 ;  /* 0x000000ffffecd224 */ /* 0x000fe200078e0aec */
[C---:B------:R-:W-:Y:S01]  /*c8c0*/  ISETP.GT.U32.AND P5, PT, R2.reuse, R241, PT ;  /* 0x000000f10200720c */ /* 0x040fe20003fa4070 */
[--C-:B------:R-:W-:Y:S01]  /*c8d0*/  @!P4 IMAD.IADD R239, R239, 0x1, -R2.reuse ;  /* 0x00000001efefc824 */ /* 0x100fe200078e0a02 */
[----:B------:R-:W-:Y:S01]  /*c8e0*/  ISETP.GT.U32.AND P4, PT, R2, R242, PT ;  /* 0x000000f20200720c */ /* 0x000fe20003f84070 */
[----:B------:R-:W-:Y:S01]  /*c8f0*/  @!P6 IMAD.IADD R238, R238, 0x1, -R2 ;  /* 0x00000001eeeee824 */ /* 0x000fe200078e0a02 */
[----:B------:R-:W-:Y:S01]  /*c900*/  ISETP.GE.AND P6, PT, R245, RZ, PT ;  /* 0x000000fff500720c */ /* 0x000fe20003fc6270 */
[----:B------:R-:W-:-:S02]  /*c910*/  VIADD R21, R3, 0xd ;  /* 0x0000000d03157836 */ /* 0x000fc40000000000 */
[----:B------:R-:W-:Y:S01]  /*c920*/  @!P3 IMAD.MOV R237, RZ, RZ, -R237 ;  /* 0x000000ffffedb224 */ /* 0x000fe200078e0aed */
[----:B------:R-:W-:Y:S01]  /*c930*/  ISETP.GE.AND P3, PT, R244, RZ, PT ;  /* 0x000000fff400720c */ /* 0x000fe20003f66270 */
[----:B------:R-:W-:Y:S01]  /*c940*/  @!P1 IMAD.MOV R238, RZ, RZ, -R238 ;  /* 0x000000ffffee9224 */ /* 0x000fe200078e0aee */
[----:B------:R-:W-:Y:S01]  /*c950*/  ISETP.GE.AND P1, PT, R243, RZ, PT ;  /* 0x000000fff300720c */ /* 0x000fe20003f26270 */
[----:B------:R-:W-:Y:S01]  /*c960*/  VIADD R244, R3, 0xc ;  /* 0x0000000c03f47836 */ /* 0x000fe20000000000 */
[----:B------:R-:W-:Y:S01]  /*c970*/  IABS R243, R21 ;  /* 0x0000001500f37213 */ /* 0x000fe20000000000 */
[--C-:B------:R-:W-:Y:S02]  /*c980*/  @!P5 IMAD.IADD R241, R241, 0x1, -R2.reuse ;  /* 0x00000001f1f1d824 */ /* 0x100fe400078e0a02 */
[----:B------:R-:W-:Y:S01]  /*c990*/  @!P4 IMAD.IADD R242, R242, 0x1, -R2 ;  /* 0x00000001f2f2c824 */ /* 0x000fe200078e0a02 */
[----:B------:R-:W-:Y:S01]  /*c9a0*/  IABS R4, R244 ;  /* 0x000000f400047213 */ /* 0x000fe20000000000 */
[----:B------:R-:W-:Y:S01]  /*c9b0*/  IMAD.HI.U32 R5, R0, R243, RZ ;  /* 0x000000f300057227 */ /* 0x000fe200078e00ff */
[----:B------:R-:W-:-:S02]  /*c9c0*/  ISETP.GT.U32.AND P5, PT, R2, R241, PT ;  /* 0x000000f10200720c */ /* 0x000fc40003fa4070 */
[----:B------:R-:W-:Y:S01]  /*c9d0*/  ISETP.GT.U32.AND P4, PT, R2, R242, PT ;  /* 0x000000f20200720c */ /* 0x000fe20003f84070 */
[----:B------:R-:W-:Y:S01]  /*c9e0*/  @!P6 IMAD.MOV R239, RZ, RZ, -R239 ;  /* 0x000000ffffefe224 */ /* 0x000fe200078e0aef */
[----:B------:R-:W-:Y:S01]  /*c9f0*/  ISETP.GE.AND P6, PT, R244, RZ, PT ;  /* 0x000000fff400720c */ /* 0x000fe20003fc6270 */
[----:B------:R-:W-:Y:S02]  /*ca00*/  IMAD.MOV R5, RZ, RZ, -R5 ;  /* 0x000000ffff057224 */ /* 0x000fe400078e0a05 */
[----:B------:R-:W-:-:S04]  /*ca10*/  IMAD.HI.U32 R244, R0, R4, RZ ;  /* 0x0000000400f47227 */ /* 0x000fc800078e00ff */
[C---:B------:R-:W-:Y:S02]  /*ca20*/  IMAD R243, R2.reuse, R5, R243 ;  /* 0x0000000502f37224 */ /* 0x040fe400078e02f3 */
[----:B------:R-:W-:Y:S02]  /*ca30*/  IMAD.MOV R244, RZ, RZ, -R244 ;  /* 0x000000fffff47224 */ /* 0x000fe400078e0af4 */
[----:B------:R-:W-:Y:S01]  /*ca40*/  @!P5 IMAD.IADD R241, R241, 0x1, -R2 ;  /* 0x00000001f1f1d824 */ /* 0x000fe200078e0a02 */
[C---:B------:R-:W-:Y:S01]  /*ca50*/  ISETP.GT.U32.AND P5, PT, R2.reuse, R243, PT ;  /* 0x000000f30200720c */ /* 0x040fe20003fa4070 */
[----:B------:R-:W-:Y:S02]  /*ca60*/  IMAD R244, R2, R244, R4 ;  /* 0x000000f402f47224 */ /* 0x000fe400078e0204 */
[--C-:B------:R-:W-:Y:S01]  /*ca70*/  @!P0 IMAD.IADD R240, R240, 0x1, -R2.reuse ;  /* 0x00000001f0f08824 */ /* 0x100fe200078e0a02 */
[----:B------:R-:W-:Y:S01]  /*ca80*/  ISETP.GE.AND P0, PT, R21, RZ, PT ;  /* 0x000000ff1500720c */ /* 0x000fe20003f06270 */
[----:B------:R-:W-:Y:S01]  /*ca90*/  @!P4 IMAD.IADD R242, R242, 0x1, -R2 ;  /* 0x00000001f2f2c824 */ /* 0x000fe200078e0a02 */
[----:B------:R-:W-:Y:S01]  /*caa0*/  ISETP.GT.U32.AND P4, PT, R2, R244, PT ;  /* 0x000000f40200720c */ /* 0x000fe20003f84070 */
[----:B------:R-:W-:-:S02]  /*cab0*/  VIADD R21, R3, 0xb ;  /* 0x0000000b03157836 */ /* 0x000fc40000000000 */
[C---:B------:R-:W-:Y:S02]  /*cac0*/  VIADD R156, R3.reuse, 0xa ;  /* 0x0000000a039c7836 */ /* 0x040fe40000000000 */
[----:B------:R-:W-:Y:S01]  /*cad0*/  VIADD R11, R3, 0x7 ;  /* 0x00000007030b7836 */ /* 0x000fe20000000000 */
[----:B------:R-:W-:Y:S01]  /*cae0*/  IABS R245, R21 ;  /* 0x0000001500f57213 */ /* 0x000fe20000000000 */
[----:B------:R-:W-:Y:S01]  /*caf0*/  @!P5 IMAD.IADD R243, R243, 0x1, -R2 ;  /* 0x00000001f3f3d824 */ /* 0x000fe200078e0a02 */
[----:B------:R-:W-:Y:S01]  /*cb00*/  IABS R246, R156 ;  /* 0x0000009c00f67213 */ /* 0x000fe20000000000 */
[----:B------:R-:W-:Y:S01]  /*cb10*/  @!P2 IMAD.MOV R240, RZ, RZ, -R240 ;  /* 0x000000fffff0a224 */ /* 0x000fe200078e0af0 */
[----:B------:R-:W-:Y:S01]  /*cb20*/  IABS R249, R11 ;  /* 0x0000000b00f97213 */ /* 0x000fe20000000000 */
[----:B------:R-:W-:Y:S01]  /*cb30*/  IMAD.HI.U32 R5, R0, R245, RZ ;  /* 0x000000f500057227 */ /* 0x000fe200078e00ff */
[----:B------:R-:W-:-:S03]  /*cb40*/  ISETP.GE.AND P2, PT, R21, RZ, PT ;  /* 0x000000ff1500720c */ /* 0x000fc60003f46270 */
[----:B------:R-:W-:Y:S01]  /*cb50*/  @!P4 IMAD.IADD R244, R244, 0x1, -R2 ;  /* 0x00000001f4f4c824 */ /* 0x000fe200078e0a02 */
[----:B------:R-:W-:Y:S01]  /*cb60*/  ISETP.GT.U32.AND P4, PT, R2, R243, PT ;  /* 0x000000f30200720c */ /* 0x000fe20003f84070 */
[----:B------:R-:W-:Y:S02]  /*cb70*/  IMAD.MOV R4, RZ, RZ, -R5 ;  /* 0x000000ffff047224 */ /* 0x000fe400078e0a05 */
[----:B------:R-:W-:-:S04]  /*cb80*/  IMAD.HI.U32 R5, R0, R246, RZ ;  /* 0x000000f600057227 */ /* 0x000fc800078e00ff */
[----:B------:R-:W-:Y:S02]  /*cb90*/  IMAD.MOV R5, RZ, RZ, -R5 ;  /* 0x000000ffff057224 */ /* 0x000fe400078e0a05 */
[----:B------:R-:W-:Y:S02]  /*cba0*/  VIADD R21, R3, 0x9 ;  /* 0x0000000903157836 */ /* 0x000fe40000000000 */
[----:B------:R-:W-:Y:S02]  /*cbb0*/  IMAD R246, R2, R5, R246 ;  /* 0x0000000502f67224 */ /* 0x000fe400078e02f6 */
[----:B------:R-:W-:Y:S01]  /*cbc0*/  @!P4 IMAD.IADD R243, R243, 0x1, -R2 ;  /* 0x00000001f3f3c824 */ /* 0x000fe200078e0a02 */
[----:B------:R-:W-:Y:S01]  /*cbd0*/  IABS R247, R21 ;  /* 0x0000001500f77213 */ /* 0x000fe20000000000 */
[----:B------:R-:W-:Y:S01]  /*cbe0*/  IMAD.HI.U32 R5, R0, R249, RZ ;  /* 0x000000f900057227 */ /* 0x000fe200078e00ff */
[----:B------:R-:W-:-:S03]  /*cbf0*/  ISETP.GT.U32.AND P4, PT, R2, R246, PT ;  /* 0x000000f60200720c */ /* 0x000fc60003f84070 */
[----:B------:R-:W-:Y:S02]  /*cc00*/  IMAD.MOV R5, RZ, RZ, -R5 ;  /* 0x000000ffff057224 */ /* 0x000fe400078e0a05 */
[C---:B------:R-:W-:Y:S02]  /*cc10*/  IMAD R245, R2.reuse, R4, R245 ;  /* 0x0000000402f57224 */ /* 0x040fe400078e02f5 */
[C---:B------:R-:W-:Y:S02]  /*cc20*/  IMAD R249, R2.reuse, R5, R249 ;  /* 0x0000000502f97224 */ /* 0x040fe400078e02f9 */
[----:B------:R-:W-:Y:S01]  /*cc30*/  VIADD R12, R3, 0x8 ;  /* 0x00000008030c7836 */ /* 0x000fe20000000000 */
[C---:B------:R-:W-:Y:S01]  /*cc40*/  ISETP.GT.U32.AND P5, PT, R2.reuse, R245, PT ;  /* 0x000000f50200720c */ /* 0x040fe20003fa4070 */
[----:B------:R-:W-:Y:S01]  /*cc50*/  @!P3 IMAD.MOV R241, RZ, RZ, -R241 ;  /* 0x000000fffff1b224 */ /* 0x000fe200078e0af1 */
[----:B------:R-:W-:Y:S01]  /*cc60*/  ISETP.GT.U32.AND P3, PT, R2, R244, PT ;  /* 0x000000f40200720c */ /* 0x000fe20003f64070 */
[----:B------:R-:W-:Y:S01]  /*cc70*/  @!P4 IMAD.IADD R246, R246, 0x1, -R2 ;  /* 0x00000001f6f6c824 */ /* 0x000fe200078e0a02 */
[----:B------:R-:W-:Y:S01]  /*cc80*/  ISETP.GT.U32.AND P4, PT, R2, R249, PT ;  /* 0x000000f90200720c */ /* 0x000fe20003f84070 */
[----:B------:R-:W-:Y:S01]  /*cc90*/  IMAD.HI.U32 R4, R0, R247, RZ ;  /* 0x000000f700047227 */ /* 0x000fe200078e00ff */
[----:B------:R-:W-:-:S03]  /*cca0*/  IABS R248, R12 ;  /* 0x0000000c00f87213 */ /* 0x000fc60000000000 */
[----:B------:R-:W-:Y:S02]  /*ccb0*/  IMAD.MOV R4, RZ, RZ, -R4 ;  /* 0x000000ffff047224 */ /* 0x000fe400078e0a04 */
[----:B------:R-:W-:Y:S02]  /*ccc0*/  VIADD R10, R3, 0x6 ;  /* 0x00000006030a7836 */ /* 0x000fe40000000000 */
[----:B------:R-:W-:-:S03]  /*ccd0*/  IMAD.HI.U32 R6, R0, R248, RZ ;  /* 0x000000f800067227 */ /* 0x000fc600078e00ff */
[----:B------:R-:W-:Y:S01]  /*cce0*/  IABS R250, R10 ;  /* 0x0000000a00fa7213 */ /* 0x000fe20000000000 */
[----:B------:R-:W-:Y:S01]  /*ccf0*/  @!P4 IMAD.IADD R249, R249, 0x1, -R2 ;  /* 0x00000001f9f9c824 */ /* 0x000fe200078e0a02 */
[----:B------:R-:W-:Y:S01]  /*cd00*/  ISETP.GE.AND P4, PT, R21, RZ, PT ;  /* 0x000000ff1500720c */ /* 0x000fe20003f86270 */
[----:B------:R-:W-:Y:S01]  /*cd10*/  IMAD R247, R2, R4, R247 ;  /* 0x0000000402f77224 */ /* 0x000fe200078e02f7 */
[----:B------:R-:W2:Y:S01]  /*cd20*/  LDL R21, [R1+0x189c] ;  /* 0x00189c0001157983 */ /* 0x000ea20000100800 */
[----:B------:R-:W-:Y:S02]  /*cd30*/  IMAD.MOV R4, RZ, RZ, -R6 ;  /* 0x000000ffff047224 */ /* 0x000fe400078e0a06 */
[----:B------:R-:W-:Y:S02]  /*cd40*/  VIADD R9, R3, 0x5 ;  /* 0x0000000503097836 */ /* 0x000fe40000000000 */
[--C-:B------:R-:W-:Y:S02]  /*cd50*/  @!P5 IMAD.IADD R245, R245, 0x1, -R2.reuse ;  /* 0x00000001f5f5d824 */ /* 0x100fe400078e0a02 */
[----:B------:R-:W-:Y:S01]  /*cd60*/  @!P3 IMAD.IADD R244, R244, 0x1, -R2 ;  /* 0x00000001f4f4b824 */ /* 0x000fe200078e0a02 */
[C---:B------:R-:W-:Y:S01]  /*cd70*/  ISETP.GT.U32.AND P3, PT, R2.reuse, R247, PT ;  /* 0x000000f70200720c */ /* 0x040fe20003f64070 */
[C---:B------:R-:W-:Y:S01]  /*cd80*/  IMAD R248, R2.reuse, R4, R248 ;  /* 0x0000000402f87224 */ /* 0x040fe200078e02f8 */
[----:B------:R-:W-:Y:S01]  /*cd90*/  IABS R251, R9 ;  /* 0x0000000900fb7213 */ /* 0x000fe20000000000 */
[----:B------:R-:W-:Y:S01]  /*cda0*/  VIADD R252, R3, 0x4 ;  /* 0x0000000403fc7836 */ /* 0x000fe20000000000 */
[----:B------:R-:W-:Y:S01]  /*cdb0*/  ISETP.GT.U32.AND P5, PT, R2, R245, PT ;  /* 0x000000f50200720c */ /* 0x000fe20003fa4070 */
[----:B------:R-:W-:-:S03]  /*cdc0*/  IMAD.HI.U32 R4, R0, R250, RZ ;  /* 0x000000fa00047227 */ /* 0x000fc600078e00ff */
[----:B------:R-:W-:Y:S01]  /*cdd0*/  IABS R8, R252 ;  /* 0x000000fc00087213 */ /* 0x000fe20000000000 */
        /* <DEDUP_REMOVED lines=8> */
[----:B------:R-:W-:Y:S01]  /*ce60*/  ISETP.GE.AND P3, PT, R156, RZ, PT ;  /* 0x000000ff9c00720c */ /* 0x000fe20003f66270 */
[----:B------:R-:W-:Y:S02]  /*ce70*/  IMAD.MOV R4, RZ, RZ, -R4 ;  /* 0x000000ffff047224 */ /* 0x000fe400078e0a04 */
[----:B------:R-:W-:Y:S02]  /*ce80*/  VIADD R156, R3, 0x3 ;  /* 0x00000003039c7836 */ /* 0x000fe40000000000 */
[C---:B------:R-:W-:Y:S02]  /*ce90*/  IMAD R251, R2.reuse, R5, R251 ;  /* 0x0000000502fb7224 */ /* 0x040fe400078e02fb */
[----:B------:R-:W-:Y:S01]  /*cea0*/  @!P5 IMAD.IADD R245, R245, 0x1, -R2 ;  /* 0x00000001f5f5d824 */ /* 0x000fe200078e0a02 */
[----:B------:R-:W-:Y:S01]  /*ceb0*/  ISETP.GT.U32.AND P5, PT, R2, R248, PT ;  /* 0x000000f80200720c */ /* 0x000fe20003fa4070 */
[----:B------:R-:W-:Y:S01]  /*cec0*/  IMAD.HI.U32 R5, R0, R7, RZ ;  /* 0x0000000700057227 */ /* 0x000fe200078e00ff */
[----:B------:R-:W-:-:S03]  /*ced0*/  IABS R6, R156 ;  /* 0x0000009c00067213 */ /* 0x000fc60000000000 */
[C---:B------:R-:W-:Y:S02]  /*cee0*/  IMAD R8, R2.reuse, R4, R8 ;  /* 0x0000000402087224 */ /* 0x040fe400078e0208 */
[----:B------:R-:W-:Y:S02]  /*cef0*/  IMAD.MOV R4, RZ, RZ, -R5 ;  /* 0x000000ffff047224 */ /* 0x000fe400078e0a05 */
[----:B------:R-:W-:Y:S01]  /*cf00*/  @!P2 IMAD.MOV R245, RZ, RZ, -R245 ;  /* 0x000000fffff5a224 */ /* 0x000fe200078e0af5 */
[----:B------:R-:W-:Y:S01]  /*cf10*/  ISETP.GT.U32.AND P2, PT, R2, R249, PT ;  /* 0x000000f90200720c */ /* 0x000fe20003f44070 */
[----:B------:R-:W-:Y:S01]  /*cf20*/  @!P1 IMAD.IADD R246, R246, 0x1, -R2 ;  /* 0x00000001f6f69824 */ /* 0x000fe200078e0a02 */
[C---:B------:R-:W-:Y:S01]  /*cf30*/  ISETP.GT.U32.AND P1, PT, R2.reuse, R251, PT ;  /* 0x000000fb0200720c */ /* 0x040fe20003f24070 */
[----:B------:R-:W-:Y:S02]  /*cf40*/  IMAD R7, R2, R4, R7 ;  /* 0x0000000402077224 */ /* 0x000fe400078e0207 */
[----:B------:R-:W-:-:S04]  /*cf50*/  IMAD.HI.U32 R4, R0, R6, RZ ;  /* 0x0000000600047227 */ /* 0x000fc800078e00ff */
[----:B------:R-:W-:Y:S02]  /*cf60*/  IMAD.MOV R4, RZ, RZ, -R4 ;  /* 0x000000ffff047224 */ /* 0x000fe400078e0a04 */
[----:B------:R-:W-:Y:S02]  /*cf70*/  VIADD R23, R3, 0x2 ;  /* 0x0000000203177836 */ /* 0x000fe40000000000 */
[----:B------:R-:W-:Y:S01]  /*cf80*/  @!P5 IMAD.IADD R248, R248, 0x1, -R2 ;  /* 0x00000001f8f8d824 */ /* 0x000fe200078e0a02 */
[C---:B------:R-:W-:Y:S01]  /*cf90*/  ISETP.GT.U32.AND P5, PT, R2.reuse, R250, PT ;  /* 0x000000fa0200720c */ /* 0x040fe20003fa4070 */
[C---:B------:R-:W-:Y:S01]  /*cfa0*/  IMAD R6, R2.reuse, R4, R6 ;  /* 0x0000000402067224 */ /* 0x040fe200078e0206 */
[----:B------:R-:W-:Y:S01]  /*cfb0*/  IABS R152, R23 ;  /* 0x0000001700987213 */ /* 0x000fe20000000000 */
[--C-:B------:R-:W-:Y:S01]  /*cfc0*/  @!P2 IMAD.IADD R249, R249, 0x1, -R2.reuse ;  /* 0x00000001f9f9a824 */ /* 0x100fe200078e0a02 */
[C---:B------:R-:W-:Y:S01]  /*cfd0*/  ISETP.GT.U32.AND P2, PT, R2.reuse, R7, PT ;  /* 0x000000070200720c */ /* 0x040fe20003f44070 */
[----:B------:R-:W-:Y:S01]  /*cfe0*/  @!P1 IMAD.IADD R251, R251, 0x1, -R2 ;  /* 0x00000001fbfb9824 */ /* 0x000fe200078e0a02 */
[C---:B------:R-:W-:Y:S01]  /*cff0*/  ISETP.GT.U32.AND P1, PT, R2.reuse, R6, PT ;  /* 0x000000060200720c */ /* 0x040fe20003f24070 */
[----:B------:R-:W-:Y:S01]  /*d000*/  @!P0 IMAD.MOV R243, RZ, RZ, -R243 ;  /* 0x000000fffff38224 */ /* 0x000fe200078e0af3 */
[----:B------:R-:W-:Y:S01]  /*d010*/  ISETP.GT.U32.AND P0, PT, R2, R247, PT ;  /* 0x000000f70200720c */ /* 0x000fe20003f04070 */
[----:B------:R-:W-:-:S02]  /*d020*/  IMAD.MOV.U32 R5, RZ, RZ, R152 ;  /* 0x000000ffff057224 */ /* 0x000fc400078e0098 */
[----:B------:R-:W-:Y:S02]  /*d030*/  VIADD R14, R3, 0x1 ;  /* 0x00000001030e7836 */ /* 0x000fe40000000000 */
[----:B------:R-:W-:-:S04]  /*d040*/  IMAD.HI.U32 R152, R0, R5, RZ ;  /* 0x0000000500987227 */ /* 0x000fc800078e00ff */
[----:B------:R-:W-:Y:S02]  /*d050*/  @!P5 IMAD.IADD R250, R250, 0x1, -R2 ;  /* 0x00000001fafad824 */ /* 0x000fe400078e0a02 */
[----:B------:R-:W-:Y:S02]  /*d060*/  IMAD.MOV R4, RZ, RZ, -R152 ;  /* 0x000000ffff047224 */ /* 0x000fe400078e0a98 */
[----:B------:R-:W-:Y:S01]  /*d070*/  @!P2 IMAD.IADD R7, R7, 0x1, -R2 ;  /* 0x000000010707a824 */ /* 0x000fe200078e0a02 */
[----:B------:R-:W-:Y:S01]  /*d080*/  IABS R152, R14 ;  /* 0x0000000e00987213 */ /* 0x000fe20000000000 */
[----:B------:R-:W-:Y:S01]  /*d090*/  @!P6 IMAD.MOV R244, RZ, RZ, -R244 ;  /* 0x000000fffff4e224 */ /* 0x000fe200078e0af4 */
[----:B------:R-:W-:Y:S01]  /*d0a0*/  ISETP.GT.U32.AND P6, PT, R2, R250, PT ;  /* 0x000000fa0200720c */ /* 0x000fe20003fc4070 */
[----:B------:R-:W-:Y:S01]  /*d0b0*/  @!P1 IMAD.IADD R6, R6, 0x1, -R2 ;  /* 0x0000000106069824 */ /* 0x000fe200078e0a02 */
[C---:B------:R-:W-:Y:S01]  /*d0c0*/  ISETP.GT.U32.AND P1, PT, R2.reuse, R251, PT ;  /* 0x000000fb0200720c */ /* 0x040fe20003f24070 */
[----:B------:R-:W-:-:S02]  /*d0d0*/  IMAD R5, R2, R4, R5 ;  /* 0x0000000402057224 */ /* 0x000fc400078e0205 */
[----:B------:R-:W-:Y:S01]  /*d0e0*/  @!P3 IMAD.MOV R246, RZ, RZ, -R246 ;  /* 0x000000fffff6b224 */ /* 0x000fe200078e0af6 */
[----:B------:R-:W-:Y:S02]  /*d0f0*/  ISETP.GT.U32.AND P3, PT, R2, R7, PT ;  /* 0x000000070200720c */ /* 0x000fe40003f64070 */
[----:B------:R-:W-:Y:S01]  /*d100*/  @!P0 IADD3 R247, R247, -R2, RZ ;  /* 0x80000002f7f78210 */ /* 0x000fe20007ffe0ff */
[----:B------:R-:W-:Y:S01]  /*d110*/  IMAD.HI.U32 R0, R0, R152, RZ ;  /* 0x0000009800007227 */ /* 0x000fe200078e00ff */
[C---:B------:R-:W-:Y:S02]  /*d120*/  ISETP.GT.U32.AND P0, PT, R2.reuse, R8, PT ;  /* 0x000000080200720c */ /* 0x040fe40003f04070 */
[----:B------:R-:W-:Y:S01]  /*d130*/  ISETP.GT.U32.AND P5, PT, R2, R248, PT ;  /* 0x000000f80200720c */ /* 0x000fe20003fa4070 */
[----:B------:R-:W-:Y:S02]  /*d140*/  IMAD.MOV R0, RZ, RZ, -R0 ;  /* 0x000000ffff007224 */ /* 0x000fe400078e0a00 */
[----:B------:R-:W-:Y:S01]  /*d150*/  @!P6 IMAD.IADD R250, R250, 0x1, -R2 ;  /* 0x00000001fafae824 */ /* 0x000fe200078e0a02 */
[----:B------:R-:W-:Y:S01]  /*d160*/  ISETP.GE.AND P6, PT, R11, RZ, PT ;  /* 0x000000ff0b00720c */ /* 0x000fe20003fc6270 */
[----:B------:R-:W-:-:S02]  /*d170*/  IMAD R0, R2, R0, R152 ;  /* 0x0000000002007224 */ /* 0x000fc400078e0298 */
[----:B------:R-:W-:Y:S02]  /*d180*/  IMAD.MOV.U32 R152, RZ, RZ, RZ ;  /* 0x000000ffff987224 */ /* 0x000fe400078e00ff */
[--C-:B------:R-:W-:Y:S01]  /*d190*/  @!P1 IMAD.IADD R251, R251, 0x1, -R2.reuse ;  /* 0x00000001fbfb9824 */ /* 0x100fe200078e0a02 */
[----:B------:R-:W-:Y:S01]  /*d1a0*/  ISETP.GT.U32.AND P2, PT, R2, R5, PT ;  /* 0x000000050200720c */ /* 0x000fe20003f44070 */
[--C-:B------:R-:W-:Y:S01]  /*d1b0*/  @!P3 IMAD.IADD R7, R7, 0x1, -R2.reuse ;  /* 0x000000010707b824 */ /* 0x100fe200078e0a02 */
[----:B------:R-:W-:Y:S01]  /*d1c0*/  ISETP.GE.AND P3, PT, R252, RZ, PT ;  /* 0x000000fffc00720c */ /* 0x000fe20003f66270 */
[--C-:B------:R-:W-:Y:S01]  /*d1d0*/  @!P0 IMAD.IADD R8, R8, 0x1, -R2.reuse ;  /* 0x0000000108088824 */ /* 0x100fe200078e0a02 */
[----:B------:R-:W1:Y:S01]  /*d1e0*/  S2R R252, SR_TID.X ;  /* 0x0000000000fc7919 */ /* 0x000e620000002100 */
[----:B------:R-:W-:Y:S01]  /*d1f0*/  ISETP.GE.AND P0, PT, R10, RZ, PT ;  /* 0x000000ff0a00720c */ /* 0x000fe20003f06270 */
[----:B------:R-:W-:Y:S01]  /*d200*/  @!P5 IMAD.IADD R248, R248, 0x1, -R2 ;  /* 0x00000001f8f8d824 */ /* 0x000fe200078e0a02 */
[----:B------:R-:W-:-:S06]  /*d210*/  ISETP.GE.AND P5, PT, R12, RZ, PT ;  /* 0x000000ff0c00720c */ /* 0x000fcc0003fa6270 */
[----:B------:R-:W-:-:S05]  /*d220*/  @!P2 IMAD.IADD R5, R5, 0x1, -R2 ;  /* 0x000000010505a824 */ /* 0x000fca00078e0a02 */
[C---:B------:R-:W-:Y:S02]  /*d230*/  ISETP.GT.U32.AND P2, PT, R2.reuse, R5, PT ;  /* 0x000000050200720c */ /* 0x040fe40003f44070 */
[----:B------:R-:W-:Y:S01]  /*d240*/  @!P5 IMAD.MOV R248, RZ, RZ, -R248 ;  /* 0x000000fffff8d224 */ /* 0x000fe200078e0af8 */
[----:B------:R-:W-:-:S10]  /*d250*/  ISETP.GT.U32.AND P5, PT, R2, R6, PT ;  /* 0x000000060200720c */ /* 0x000fd40003fa4070 */
[--C-:B------:R-:W-:Y:S01]  /*d260*/  @!P2 IMAD.IADD R5, R5, 0x1, -R2.reuse ;  /* 0x000000010505a824 */ /* 0x100fe200078e0a02 */
[----:B------:R-:W-:Y:S02]  /*d270*/  ISETP.GE.AND P2, PT, R23, RZ, PT ;  /* 0x000000ff1700720c */ /* 0x000fe40003f46270 */
[----:B------:R-:W-:Y:S01]  /*d280*/  @!P5 IMAD.IADD R6, R6, 0x1, -R2 ;  /* 0x000000010606d824 */ /* 0x000fe200078e0a02 */
[----:B------:R-:W-:Y:S01]  /*d290*/  ISETP.GE.AND P5, PT, R156, RZ, PT ;  /* 0x000000ff9c00720c */ /* 0x000fe20003fa6270 */
[C---:B-1----:R-:W-:Y:S01]  /*d2a0*/  IMAD.SHL.U32 R23, R252.reuse, 0x2, RZ ;  /* 0x00000002fc177824 */ /* 0x042fe200078e00ff */
[----:B------:R-:W-:Y:S01]  /*d2b0*/  LOP3.LUT R12, R252, 0x40, RZ, 0xc0, !PT ;  /* 0x00000040fc0c7812 */ /* 0x000fe200078ec0ff */
[----:B------:R-:W3:Y:S04]  /*d2c0*/  LDL.LU R156, [R1+0x1e4] ;  /* 0x0001e400019c7983 */ /* 0x000ee80000300800 */
[----:B0-----:R0:W-:Y:S01]  /*d2d0*/  STL [R1+0x34], R17 ;  /* 0x0000341101007387 */ /* 0x0011e20000100800 */
[----:B--2---:R-:W-:-:S05]  /*d2e0*/  VIADD R4, R21, 0x10000 ;  /* 0x0001000015047836 */ /* 0x004fca0000000000 */
[----:B------:R-:W-:-:S04]  /*d2f0*/  SHF.R.U32.HI R4, RZ, 0x4, R4 ;  /* 0x00000004ff047819 */ /* 0x000fc80000011604 */
[----:B------:R-:W-:-:S04]  /*d300*/  SGXT.U32 R4, R4, 0xe ;  /* 0x0000000e0404781a */ /* 0x000fc80000000000 */
[----:B------:R-:W-:-:S04]  /*d310*/  IADD3 R11, P1, R4, 0x2, RZ ;  /* 0x00000002040b7810 */ /* 0x000fc80007f3e0ff */
[----:B------:R-:W-:Y:S02]  /*d320*/  IADD3.X R10, R152, 0x40000040, RZ, P1, !PT ;  /* 0x40000040980a7810 */ /* 0x000fe40000ffe4ff */
[----:B------:R-:W-:Y:S02]  /*d330*/  SHF.R.U32.HI R152, RZ, 0x4, R21 ;  /* 0x00000004ff987819 */ /* 0x000fe40000011615 */
[----:B------:R-:W1:Y:S01]  /*d340*/  LDC R21, c[0x0][0x230] ;  /* 0x00008c00ff157b82 */ /* 0x000e620000000800 */
[----:B------:R-:W-:Y:S02]  /*d350*/  ISETP.GT.U32.AND P1, PT, R2, R0, PT ;  /* 0x000000000200720c */ /* 0x000fe40003f24070 */
[----:B------:R-:W-:Y:S01]  /*d360*/  SGXT.U32 R13, R152, 0xe ;  /* 0x0000000e980d781a */ /* 0x000fe20000000000 */
[----:B------:R-:W-:-:S10]  /*d370*/  IMAD.MOV.U32 R152, RZ, RZ, RZ ;  /* 0x000000ffff987224 */ /* 0x000fd400078e00ff */
[----:B------:R-:W-:Y:S01]  /*d380*/  @!P1 IMAD.IADD R0, R0, 0x1, -R2 ;  /* 0x0000000100009824 */ /* 0x000fe200078e0a02 */
[----:B------:R-:W-:Y:S01]  /*d390*/  IADD3 R153, P1, R13, 0x80, RZ ;  /* 0x000000800d997810 */ /* 0x000fe20007f3e0ff */
[----:B------:R-:W-:Y:S02]  /*d3a0*/  IMAD.MOV.U32 R13, RZ, RZ, R16 ;  /* 0x000000ffff0d7224 */ /* 0x000fe400078e0010 */
[----:B0-----:R-:W2:Y:S01]  /*d3b0*/  LDL.LU.64 R16, [R1+0x1908] ;  /* 0x0019080001107983 */ /* 0x001ea20000300a00 */
[----:B-1----:R-:W-:Y:S01]  /*d3c0*/  VIADD R21, R21, 0x7f ;  /* 0x0000007f15157836 */ /* 0x002fe20000000000 */
[----:B------:R-:W-:-:S04]  /*d3d0*/  IADD3.X R152, R152, 0x40000040, RZ, P1, !PT ;  /* 0x4000004098987810 */ /* 0x000fc80000ffe4ff */
[----:B------:R-:W-:Y:S02]  /*d3e0*/  SHF.R.S32.HI R252, RZ, 0x1f, R21 ;  /* 0x0000001ffffc7819 */ /* 0x000fe40000011415 */
[----:B------:R-:W-:Y:S02]  /*d3f0*/  ISETP.GE.AND P1, PT, R14, RZ, PT ;  /* 0x000000ff0e00720c */ /* 0x000fe40003f26270 */
[----:B------:R-:W4:Y:S01]  /*d400*/  LDL.LU R14, [R1+0x1900] ;  /* 0x00190000010e7983 */ /* 0x000f220000300800 */
[----:B------:R-:W-:-:S03]  /*d410*/  LEA.HI R252, R252, R21, RZ, 0x7 ;  /* 0x00000015fcfc7211 */ /* 0x000fc600078f38ff */
[----:B------:R-:W2:Y:S01]  /*d420*/  LDL.LU R21, [R1+0x18fc] ;  /* 0x0018fc0001157983 */ /* 0x000ea20000300800 */
[----:B------:R-:W-:Y:S01]  /*d430*/  @!P4 IMAD.MOV R247, RZ, RZ, -R247 ;  /* 0x000000fffff7c224 */ /* 0x000fe200078e0af7 */
[----:B------:R-:W-:Y:S01]  /*d440*/  ISETP.GT.U32.AND P4, PT, R2, R8, PT ;  /* 0x000000080200720c */ /* 0x000fe20003f84070 */
[----:B------:R-:W-:-:S12]  /*d450*/  @!P6 IMAD.MOV R249, RZ, RZ, -R249 ;  /* 0x000000fffff9e224 */ /* 0x000fd800078e0af9 */
[----:B------:R-:W-:Y:S01]  /*d460*/  @!P4 IMAD.IADD R8, R8, 0x1, -R2 ;  /* 0x000000010808c824 */ /* 0x000fe200078e0a02 */
[----:B------:R-:W-:Y:S02]  /*d470*/  ISETP.GE.AND P4, PT, R9, RZ, PT ;  /* 0x000000ff0900720c */ /* 0x000fe40003f86270 */
[----:B------:R-:W3:Y:S01]  /*d480*/  LDC R9, c[0x0][0x234] ;  /* 0x00008d00ff097b82 */ /* 0x000ee20000000800 */
[----:B------:R-:W-:Y:S02]  /*d490*/  ISETP.GT.U32.AND P6, PT, R2, R0, PT ;  /* 0x000000000200720c */ /* 0x000fe40003fc4070 */
[----:B------:R-:W-:Y:S02]  /*d4a0*/  LOP3.LUT R23, R23, 0x7e, RZ, 0xc0, !PT ;  /* 0x0000007e17177812 */ /* 0x000fe400078ec0ff */
[----:B------:R-:W-:-:S03]  /*d4b0*/  R2UR UR34, R4 ;  /* 0x00000000042272ca */ /* 0x000fc600000e0000 */
[C-C-:B------:R-:W-:Y:S02]  /*d4c0*/  IMAD R252, R12.reuse, 0x100, R23.reuse ;  /* 0x000001000cfc7824 */ /* 0x140fe400078e0217 */
[----:B------:R-:W-:-:S04]  /*d4d0*/  IMAD R12, R12, 0x200, R23 ;  /* 0x000002000c0c7824 */ /* 0x000fc800078e0217 */
[----:B------:R-:W-:Y:S01]  /*d4e0*/  @!P6 IMAD.IADD R0, R0, 0x1, -R2 ;  /* 0x000000010000e824 */ /* 0x000fe200078e0a02 */
[----:B------:R-:W-:Y:S02]  /*d4f0*/  R2UR UR6, R11 ;  /* 0x000000000b0672ca */ /* 0x000fe400000e0000 */
[----:B------:R-:W-:Y:S01]  /*d500*/  R2UR UR7, R10 ;  /* 0x000000000a0772ca */ /* 0x000fe200000e0000 */
[-C--:B---3--:R-:W-:Y:S02]  /*d510*/  IMAD R4, R156, R9.reuse, RZ ;  /* 0x000000099c047224 */ /* 0x088fe400078e02ff */
[----:B--2---:R-:W-:Y:S02]  /*d520*/  IMAD R2, R21, R9, RZ ;  /* 0x0000000915027224 */ /* 0x004fe400078e02ff */
[----:B------:R-:W2:Y:S04]  /*d530*/  LDL.LU R21, [R1+0x18f8] ;  /* 0x0018f80001157983 */ /* 0x000ea80000300800 */
[----:B------:R0:W-:Y:S04]  /*d540*/  STL [R1+0x100], R4 ;  /* 0x0001000401007387 */ /* 0x0001e80000100800 */
[----:B------:R-:W3:Y:S04]  /*d550*/  LDL.LU R12, [R1+0x2c] ;  /* 0x00002c00010c7983 */ /* 0x000ee80000300800 */
[----:B------:R-:W4:Y:S04]  /*d560*/  LDL.LU R11, [R1+0x28] ;  /* 0x00002800010b7983 */ /* 0x000f280000300800 */
[----:B------:R-:W-:Y:S04]  /*d570*/  STL [R1+0xfc], R2 ;  /* 0x0000fc0201007387 */ /* 0x000fe80000100800 */
[----:B------:R-:W4:Y:S04]  /*d580*/  LDL.LU R10, [R1+0x24] ;  /* 0x00002400010a7983 */ /* 0x000f280000300800 */
[----:B------:R-:W4:Y:S04]  /*d590*/  LDL.LU R9, [R1+0x20] ;  /* 0x0000200001097983 */ /* 0x000f280000300800 */
[----:B------:R-:W4:Y:S04]  /*d5a0*/  LDL.LU R252, [R1+0x1c] ;  /* 0x00001c0001fc7983 */ /* 0x000f280000300800 */
[----:B------:R-:W4:Y:S04]  /*d5b0*/  LDL.LU R23, [R1+0x18] ;  /* 0x0000180001177983 */ /* 0x000f280000300800 */
[----:B------:R-:W4:Y:S01]  /*d5c0*/  LDL.LU R156, [R1+0x14] ;  /* 0x00001400019c7983 */ /* 0x000f220000300800 */
[----:B------:R-:W-:-:S02]  /*d5d0*/  R2UR UR4, R153 ;  /* 0x00000000990472ca */ /* 0x000fc400000e0000 */
[----:B------:R-:W1:Y:S01]  /*d5e0*/  S2R R153, SR_TID.X ;  /* 0x0000000000997919 */ /* 0x000e620000002100 */
[----:B------:R-:W-:Y:S02]  /*d5f0*/  R2UR UR5, R152 ;  /* 0x00000000980572ca */ /* 0x000fe400000e0000 */
[----:B------:R-:W1:Y:S01]  /*d600*/  LDC R152, c[0x0][0x23c] ;  /* 0x00008f00ff987b82 */ /* 0x000e620000000800 */
[----:B------:R-:W-:Y:S01]  /*d610*/  @!P4 IMAD.MOV R251, RZ, RZ, -R251 ;  /* 0x000000fffffbc224 */ /* 0x000fe200078e0afb */
[----:B0-----:R-:W4:Y:S01]  /*d620*/  LDL.LU R4, [R1+0x10] ;  /* 0x0000100001047983 */ /* 0x001f220000300800 */
[----:B------:R-:W-:Y:S01]  /*d630*/  @!P0 IMAD.MOV R250, RZ, RZ, -R250 ;  /* 0x000000fffffa8224 */ /* 0x000fe200078e0afa */
[----:B------:R-:W-:Y:S02]  /*d640*/  ISETP.GE.AND P0, PT, R3, RZ, PT ;  /* 0x000000ff0300720c */ /* 0x000fe40003f06270 */
[----:B------:R0:W-:Y:S04]  /*d650*/  STL [R1+0x18a8], R3 ;  /* 0x0018a80301007387 */ /* 0x0001e80000100800 */
[----:B0-----:R-:W4:Y:S01]  /*d660*/  LDL.LU R3, [R1+0x8] ;  /* 0x0000080001037983 */ /* 0x001f220000300800 */
[----:B-1----:R-:W-:-:S05]  /*d670*/  LOP3.LUT R153, R153, 0x7f, RZ, 0xc0, !PT ;  /* 0x0000007f99997812 */ /* 0x002fca00078ec0ff */
[----:B------:R-:W-:Y:S02]  /*d680*/  IMAD R2, R153, R152, RZ ;  /* 0x0000009899027224 */ /* 0x000fe400078e02ff */
[----:B------:R-:W0:Y:S03]  /*d690*/  LDC.64 R152, c[0x0][0x210] ;  /* 0x00008400ff987b82 */ /* 0x000e260000000a00 */
[----:B------:R-:W-:Y:S02]  /*d6a0*/  LEA R2, P4, R2, R13, 0x1 ;  /* 0x0000000d02027211 */ /* 0x000fe400078808ff */
[----:B------:R-:W4:Y:S04]  /*d6b0*/  LDL.LU R13, [R1+0x18f4] ;  /* 0x0018f400010d7983 */ /* 0x000f280000300800 */
[----:B------:R1:W-:Y:S04]  /*d6c0*/  STL [R1+0x18c0], R2 ;  /* 0x0018c00201007387 */ /* 0x0003e80000100800 */
[----:B-1----:R-:W4:Y:S01]  /*d6d0*/  LDL.LU R2, [R1+0xc] ;  /* 0x00000c0001027983 */ /* 0x002f220000300800 */
[----:B--2---:R-:W-:-:S02]  /*d6e0*/  ISETP.NE.AND P6, PT, R21, RZ, PT ;  /* 0x000000ff1500720c */ /* 0x004fc40003fc5270 */
[----:B------:R-:W-:-:S04]  /*d6f0*/  LOP3.LUT R21, RZ, R21, RZ, 0x33, !PT ;  /* 0x00000015ff157212 */ /* 0x000fc800078e33ff */
[C---:B---3--:R-:W-:Y:S02]  /*d700*/  SEL R12, R21.reuse, R12, !P6 ;  /* 0x0000000c150c7207 */ /* 0x048fe40007000000 */
[----:B----4-:R-:W-:-:S03]  /*d710*/  SEL R11, R21, R11, !P6 ;  /* 0x0000000b150b7207 */ /* 0x010fc60007000000 */
[----:B------:R1:W-:Y:S01]  /*d720*/  STL [R1+0xf8], R12 ;  /* 0x0000f80c01007387 */ /* 0x0003e20000100800 */
[----:B------:R-:W-:-:S03]  /*d730*/  SEL R10, R21, R10, !P6 ;  /* 0x0000000a150a7207 */ /* 0x000fc60007000000 */
[----:B-1----:R-:W2:Y:S01]  /*d740*/  LDL.LU R12, [R1+0x18f0] ;  /* 0x0018f000010c7983 */ /* 0x002ea20000300800 */
[----:B------:R-:W-:-:S03]  /*d750*/  SEL R9, R21, R9, !P6 ;  /* 0x0000000915097207 */ /* 0x000fc60007000000 */
[----:B------:R1:W-:Y:S01]  /*d760*/  STL [R1+0xf4], R11 ;  /* 0x0000f40b01007387 */ /* 0x0003e20000100800 */
[C---:B------:R-:W-:Y:S02]  /*d770*/  SEL R252, R21.reuse, R252, !P6 ;  /* 0x000000fc15fc7207 */ /* 0x040fe40007000000 */
[C---:B------:R-:W-:Y:S01]  /*d780*/  SEL R23, R21.reuse, R23, !P6 ;  /* 0x0000001715177207 */ /* 0x040fe20007000000 */
[----:B-1----:R-:W3:Y:S01]  /*d790*/  LDL.LU R11, [R1+0x18ec] ;  /* 0x0018ec00010b7983 */ /* 0x002ee20000300800 */
[----:B------:R-:W-:-:S03]  /*d7a0*/  SEL R156, R21, R156, !P6 ;  /* 0x0000009c159c7207 */ /* 0x000fc60007000000 */
[----:B------:R1:W-:Y:S04]  /*d7b0*/  STL [R1+0xf0], R10 ;  /* 0x0000f00a01007387 */ /* 0x0003e80000100800 */
[----:B-1----:R-:W4:Y:S04]  /*d7c0*/  LDL.LU R10, [R1+0x18e8] ;  /* 0x0018e800010a7983 */ /* 0x002f280000300800 */
[----:B------:R1:W-:Y:S04]  /*d7d0*/  STL [R1+0xec], R9 ;  /* 0x0000ec0901007387 */ /* 0x0003e80000100800 */
[----:B-1----:R-:W2:Y:S04]  /*d7e0*/  LDL.LU R9, [R1+0x18e4] ;  /* 0x0018e40001097983 */ /* 0x002ea80000300800 */
[----:B------:R1:W-:Y:S04]  /*d7f0*/  STL [R1+0xe8], R252 ;  /* 0x0000e8fc01007387 */ /* 0x0003e80000100800 */
[----:B-1----:R-:W3:Y:S04]  /*d800*/  LDL.LU R252, [R1+0x18e0] ;  /* 0x0018e00001fc7983 */ /* 0x002ee80000300800 */
[----:B------:R1:W-:Y:S04]  /*d810*/  STL [R1+0xe4], R23 ;  /* 0x0000e41701007387 */ /* 0x0003e80000100800 */
[----:B-1----:R-:W4:Y:S04]  /*d820*/  LDL.LU R23, [R1+0x18dc] ;  /* 0x0018dc0001177983 */ /* 0x002f280000300800 */
[----:B------:R1:W-:Y:S04]  /*d830*/  STL [R1+0xe0], R156 ;  /* 0x0000e09c01007387 */ /* 0x0003e80000100800 */
[----:B-1----:R-:W2:Y:S01]  /*d840*/  LDL.LU R156, [R1+0x18d8] ;  /* 0x0018d800019c7983 */ /* 0x002ea20000300800 */
[----:B------:R-:W-:-:S02]  /*d850*/  SEL R4, R21, R4, !P6 ;  /* 0x0000000415047207 */ /* 0x000fc40007000000 */
[C---:B------:R-:W-:Y:S02]  /*d860*/  SEL R2, R21.reuse, R2, !P6 ;  /* 0x0000000215027207 */ /* 0x040fe40007000000 */
[C---:B------:R-:W-:Y:S01]  /*d870*/  SEL R3, R21.reuse, R3, !P6 ;  /* 0x0000000315037207 */ /* 0x040fe20007000000 */
[----:B------:R1:W-:Y:S04]  /*d880*/  STL [R1+0xdc], R4 ;  /* 0x0000dc0401007387 */ /* 0x0003e80000100800 */
[----:B------:R-:W-:Y:S04]  /*d890*/  STL [R1+0xd8], R2 ;  /* 0x0000d80201007387 */ /* 0x000fe80000100800 */
[----:B------:R3:W-:Y:S01]  /*d8a0*/  STL [R1+0xd4], R3 ;  /* 0x0000d40301007387 */ /* 0x0007e20000100800 */
[----:B------:R-:W-:Y:S01]  /*d8b0*/  @!P0 IMAD.MOV R7, RZ, RZ, -R7 ;  /* 0x000000ffff078224 */ /* 0x000fe200078e0a07 */
[----:B-1----:R-:W1:Y:S01]  /*d8c0*/  LDC R4, c[0x0][0x240] ;  /* 0x00009000ff047b82 */ /* 0x002e620000000800 */
[----:B---3--:R-:W-:-:S02]  /*d8d0*/  SEL R3, R21, R252, !P6 ;  /* 0x000000fc15037207 */ /* 0x008fc40007000000 */
[C---:B----4-:R-:W-:Y:S02]  /*d8e0*/  SEL R23, R21.reuse, R23, !P6 ;  /* 0x0000001715177207 */ /* 0x050fe40007000000 */
[----:B--2---:R-:W-:-:S05]  /*d8f0*/  SEL R2, R21, R156, !P6 ;  /* 0x0000009c15027207 */ /* 0x004fca0007000000 */
[----:B------:R2:W-:Y:S04]  /*d900*/  STL [R1+0xd0], R2 ;  /* 0x0000d00201007387 */ /* 0x0005e80000100800 */
[----:B------:R-:W-:Y:S01]  /*d910*/  STL [R1+0xcc], R23 ;  /* 0x0000cc1701007387 */ /* 0x000fe20000100800 */
[----:B--2---:R-:W-:-:S03]  /*d920*/  SEL R2, R21, R9, !P6 ;  /* 0x0000000915027207 */ /* 0x004fc60007000000 */
[----:B------:R2:W-:Y:S01]  /*d930*/  STL [R1+0xc8], R3 ;  /* 0x0000c80301007387 */ /* 0x0005e20000100800 */
[----:B------:R-:W-:-:S03]  /*d940*/  SEL R9, R21, R10, !P6 ;  /* 0x0000000a15097207 */ /* 0x000fc60007000000 */
[----:B------:R3:W-:Y:S01]  /*d950*/  STL [R1+0xc4], R2 ;  /* 0x0000c40201007387 */ /* 0x0007e20000100800 */
[----:B--2---:R-:W-:-:S03]  /*d960*/  SEL R3, R21, R11, !P6 ;  /* 0x0000000b15037207 */ /* 0x004fc60007000000 */
[----:B------:R2:W-:Y:S01]  /*d970*/  STL [R1+0xc0], R9 ;  /* 0x0000c00901007387 */ /* 0x0005e20000100800 */
[----:B---3--:R-:W-:-:S03]  /*d980*/  SEL R2, R21, R12, !P6 ;  /* 0x0000000c15027207 */ /* 0x008fc60007000000 */
[----:B------:R3:W-:Y:S04]  /*d990*/  STL [R1+0xbc], R3 ;  /* 0x0000bc0301007387 */ /* 0x0007e80000100800 */
[----:B------:R4:W-:Y:S01]  /*d9a0*/  STL [R1+0xb8], R2 ;  /* 0x0000b80201007387 */ /* 0x0009e20000100800 */
[C---:B--2---:R-:W-:Y:S02]  /*d9b0*/  SEL R9, R21.reuse, R13, !P6 ;  /* 0x0000000d15097207 */ /* 0x044fe40007000000 */
[----:B---3--:R-:W-:-:S03]  /*d9c0*/  SEL R3, R21, R14, !P6 ;  /* 0x0000000e15037207 */ /* 0x008fc60007000000 */
[----:B------:R2:W-:Y:S01]  /*d9d0*/  STL [R1+0xb4], R9 ;  /* 0x0000b40901007387 */ /* 0x0005e20000100800 */
[----:B----4-:R-:W-:-:S03]  /*d9e0*/  SEL R2, R21, R15, !P6 ;  /* 0x0000000f15027207 */ /* 0x010fc60007000000 */
        /* <DEDUP_REMOVED lines=40> */
[----:B------:R-:W-:Y:S01]  /*dc70*/  STL [R1+0x60], R9 ;  /* 0x0000600901007387 */ /* 0x000fe20000100800 */
[----:B----4-:R-:W-:-:S03]  /*dc80*/  SEL R2, R21, R38, !P6 ;  /* 0x0000002615027207 */ /* 0x010fc60007000000 */
[----:B------:R-:W-:Y:S04]  /*dc90*/  STL [R1+0x5c], R3 ;  /* 0x00005c0301007387 */ /* 0x000fe80000100800 */
[----:B------:R2:W-:Y:S01]  /*dca0*/  STL [R1+0x58], R2 ;  /* 0x0000580201007387 */ /* 0x0005e20000100800 */
[C---:B------:R-:W-:Y:S02]  /*dcb0*/  SEL R23, R21.reuse, R68, !P6 ;  /* 0x0000004415177207 */ /* 0x040fe40007000000 */
[----:B--2---:R-:W-:-:S05]  /*dcc0*/  SEL R2, R21, R54, !P6 ;  /* 0x0000003615027207 */ /* 0x004fca0007000000 */
[----:B------:R2:W-:Y:S01]  /*dcd0*/  STL [R1+0x54], R2 ;  /* 0x0000540201007387 */ /* 0x0005e20000100800 */
[C---:B------:R-:W-:Y:S02]  /*dce0*/  SEL R3, R21.reuse, R69, !P6 ;  /* 0x0000004515037207 */ /* 0x040fe40007000000 */
[----:B--2---:R-:W-:-:S05]  /*dcf0*/  SEL R2, R21, R67, !P6 ;  /* 0x0000004315027207 */ /* 0x004fca0007000000 */
[----:B------:R2:W-:Y:S04]  /*dd00*/  STL [R1+0x50], R2 ;  /* 0x0000500201007387 */ /* 0x0005e80000100800 */
        /* <DEDUP_REMOVED lines=24> */
[----:B------:R-:W-:Y:S01]  /*de90*/  STL [R1+0x24], R23 ;  /* 0x0000241701007387 */ /* 0x000fe20000100800 */
[----:B------:R-:W-:-:S03]  /*dea0*/  SEL R24, R21, R52, !P6 ;  /* 0x0000003415187207 */ /* 0x000fc60007000000 */
[----:B------:R-:W0:Y:S01]  /*deb0*/  LDL.LU R54, [R1+0x100] ;  /* 0x0001000001367983 */ /* 0x000e220000300800 */
[----:B--2---:R-:W-:-:S03]  /*dec0*/  SEL R2, R21, R82, !P6 ;  /* 0x0000005215027207 */ /* 0x004fc60007000000 */
[----:B------:R-:W-:Y:S04]  /*ded0*/  STL [R1+0x20], R3 ;  /* 0x0000200301007387 */ /* 0x000fe80000100800 */
[----:B------:R-:W2:Y:S01]  /*dee0*/  LDL.LU R52, [R1+0xfc] ;  /* 0x0000fc0001347983 */ /* 0x000ea20000300800 */
[----:B------:R-:W-:-:S03]  /*def0*/  SEL R25, R21, R51, !P6 ;  /* 0x0000003315197207 */ /* 0x000fc60007000000 */
[----:B------:R3:W-:Y:S04]  /*df00*/  STL [R1+0x18], R2 ;  /* 0x0000180201007387 */ /* 0x0007e80000100800 */
[----:B------:R-:W4:Y:S01]  /*df10*/  LDL.LU R51, [R1+0x34] ;  /* 0x0000340001337983 */ /* 0x000f220000300800 */
[C---:B------:R-:W-:Y:S02]  /*df20*/  SEL R27, R21.reuse, R49, !P6 ;  /* 0x00000031151b7207 */ /* 0x040fe40007000000 */
[C---:B------:R-:W-:Y:S01]  /*df30*/  SEL R28, R21.reuse, R48, !P6 ;  /* 0x00000030151c7207 */ /* 0x040fe20007000000 */
[----:B------:R-:W1:Y:S01]  /*df40*/  LDL.LU R49, [R1+0xf8] ;  /* 0x0000f80001317983 */ /* 0x000e620000300800 */
[C---:B------:R-:W-:Y:S02]  /*df50*/  SEL R30, R21.reuse, R47, !P6 ;  /* 0x0000002f151e7207 */ /* 0x040fe40007000000 */
[C---:B------:R-:W-:Y:S01]  /*df60*/  SEL R32, R21.reuse, R46, !P6 ;  /* 0x0000002e15207207 */ /* 0x040fe20007000000 */
[----:B------:R-:W4:Y:S01]  /*df70*/  LDL.LU R48, [R1+0xf4] ;  /* 0x0000f40001307983 */ /* 0x000f220000300800 */
[----:B------:R-:W-:-:S03]  /*df80*/  SEL R33, R21, R45, !P6 ;  /* 0x0000002d15217207 */ /* 0x000fc60007000000 */
        /* <DEDUP_REMOVED lines=10> */
[----:B------:R-:W4:Y:S04]  /*e030*/  LDL.LU R42, [R1+0xdc] ;  /* 0x0000dc00012a7983 */ /* 0x000f280000300800 */
[----:B------:R-:W4:Y:S04]  /*e040*/  LDL.LU R41, [R1+0xd8] ;  /* 0x0000d80001297983 */ /* 0x000f280000300800 */
[----:B------:R-:W4:Y:S01]  /*e050*/  LDL.LU R40, [R1+0xd4] ;  /* 0x0000d40001287983 */ /* 0x000f220000300800 */
[C---:B------:R-:W-:Y:S02]  /*e060*/  SEL R26, R21.reuse, R50, !P6 ;  /* 0x00000032151a7207 */ /* 0x040fe40007000000 */
[----:B------:R-:W3:Y:S01]  /*e070*/  S2R R50, SR_TID.X ;  /* 0x0000000000327919 */ /* 0x000ee20000002100 */
[----:B------:R-:W-:-:S02]  /*e080*/  SEL R22, R21, R53, !P6 ;  /* 0x0000003515167207 */ /* 0x000fc40007000000 */
[----:B------:R-:W3:Y:S02]  /*e090*/  LDC R53, c[0x0][0x23c] ;  /* 0x00008f00ff357b82 */ /* 0x000ee40000000800 */
[C---:B---3--:R-:W-:Y:S02]  /*e0a0*/  SEL R2, R21.reuse, R83, !P6 ;  /* 0x0000005315027207 */ /* 0x048fe40007000000 */
[C---:B------:R-:W-:Y:S02]  /*e0b0*/  SEL R3, R21.reuse, R84, !P6 ;  /* 0x0000005415037207 */ /* 0x040fe40007000000 */
[C---:B------:R-:W-:Y:S01]  /*e0c0*/  SEL R29, R21.reuse, R154, !P6 ;  /* 0x0000009a151d7207 */ /* 0x040fe20007000000 */
[----:B------:R-:W-:Y:S01]  /*e0d0*/  @!P1 IMAD.MOV R0, RZ, RZ, -R0 ;  /* 0x000000ffff009224 */ /* 0x000fe200078e0a00 */
[C---:B------:R-:W-:Y:S02]  /*e0e0*/  SEL R156, R21.reuse, R85, !P6 ;  /* 0x00000055159c7207 */ /* 0x040fe40007000000 */
[C---:B------:R-:W-:Y:S01]  /*e0f0*/  SEL R23, R21.reuse, R86, !P6 ;  /* 0x0000005615177207 */ /* 0x040fe20007000000 */
[----:B------:R-:W-:Y:S01]  /*e100*/  STL [R1+0x18c4], R2 ;  /* 0x0018c40201007387 */ /* 0x000fe20000100800 */
[----:B------:R-:W-:-:S02]  /*e110*/  SEL R252, R21, R87, !P6 ;  /* 0x0000005715fc7207 */ /* 0x000fc40007000000 */
[C---:B------:R-:W-:Y:S01]  /*e120*/  SEL R31, R21.reuse, R155, !P6 ;  /* 0x0000009b151f7207 */ /* 0x040fe20007000000 */
[----:B------:R-:W-:Y:S01]  /*e130*/  STL [R1+0x18c8], R3 ;  /* 0x0018c80301007387 */ /* 0x000fe20000100800 */
[----:B------:R-:W-:-:S03]  /*e140*/  SEL R84, R21, R0, !P6 ;  /* 0x0000000015547207 */ /* 0x000fc60007000000 */
[----:B------:R-:W-:Y:S01]  /*e150*/  STL [R1+0x18cc], R156 ;  /* 0x0018cc9c01007387 */ /* 0x000fe20000100800 */
[----:B------:R-:W-:-:S03]  /*e160*/  LOP3.LUT R50, R50, 0x7f, RZ, 0xc0, !PT ;  /* 0x0000007f32327812 */ /* 0x000fc600078ec0ff */
[----:B------:R-:W-:Y:S02]  /*e170*/  STL [R1+0x18d0], R23 ;  /* 0x0018d01701007387 */ /* 0x000fe40000100800 */
[----:B------:R-:W-:Y:S02]  /*e180*/  IMAD R50, R50, R53, RZ ;  /* 0x0000003532327224 */ /* 0x000fe400078e02ff */
[----:B------:R3:W-:Y:S01]  /*e190*/  STL [R1+0x18d4], R252 ;  /* 0x0018d4fc01007387 */ /* 0x0007e20000100800 */
[C---:B------:R-:W-:Y:S02]  /*e1a0*/  SEL R9, R21.reuse, R66, !P6 ;  /* 0x0000004215097207 */ /* 0x040fe40007000000 */
[C---:B------:R-:W-:Y:S02]  /*e1b0*/  SEL R10, R21.reuse, R65, !P6 ;  /* 0x00000041150a7207 */ /* 0x040fe40007000000 */
[C---:B------:R-:W-:Y:S02]  /*e1c0*/  SEL R11, R21.reuse, R64, !P6 ;  /* 0x00000040150b7207 */ /* 0x040fe40007000000 */
[----:B------:R-:W-:-:S02]  /*e1d0*/  SEL R12, R21, R63, !P6 ;  /* 0x0000003f150c7207 */ /* 0x000fc40007000000 */
[C---:B------:R-:W-:Y:S02]  /*e1e0*/  SEL R13, R21.reuse, R62, !P6 ;  /* 0x0000003e150d7207 */ /* 0x040fe40007000000 */
[C---:B------:R-:W-:Y:S02]  /*e1f0*/  SEL R14, R21.reuse, R61, !P6 ;  /* 0x0000003d150e7207 */ /* 0x040fe40007000000 */
[C---:B------:R-:W-:Y:S02]  /*e200*/  SEL R15, R21.reuse, R60, !P6 ;  /* 0x0000003c150f7207 */ /* 0x040fe40007000000 */
[C---:B------:R-:W-:Y:S02]  /*e210*/  SEL R16, R21.reuse, R59, !P6 ;  /* 0x0000003b15107207 */ /* 0x040fe40007000000 */
[C---:B------:R-:W-:Y:S02]  /*e220*/  SEL R17, R21.reuse, R58, !P6 ;  /* 0x0000003a15117207 */ /* 0x040fe40007000000 */
[----:B------:R-:W-:-:S02]  /*e230*/  SEL R18, R21, R57, !P6 ;  /* 0x0000003915127207 */ /* 0x000fc40007000000 */
[C---:B------:R-:W-:Y:S02]  /*e240*/  SEL R19, R21.reuse, R56, !P6 ;  /* 0x0000003815137207 */ /* 0x040fe40007000000 */
[C---:B------:R-:W-:Y:S01]  /*e250*/  SEL R20, R21.reuse, R55, !P6 ;  /* 0x0000003715147207 */ /* 0x040fe20007000000 */
[----:B------:R-:W-:Y:S02]  /*e260*/  @!P5 IMAD.MOV R6, RZ, RZ, -R6 ;  /* 0x000000ffff06d224 */ /* 0x000fe400078e0a06 */
[----:B------:R-:W-:Y:S02]  /*e270*/  @!P2 IMAD.MOV R5, RZ, RZ, -R5 ;  /* 0x000000ffff05a224 */ /* 0x000fe400078e0a05 */
[----:B------:R-:W-:Y:S01]  /*e280*/  @!P3 IMAD.MOV R8, RZ, RZ, -R8 ;  /* 0x000000ffff08b224 */ /* 0x000fe200078e0a08 */
        /* <DEDUP_REMOVED lines=65> */
[----:B------:R-:W-:Y:S02]  /*e6a0*/  SEL R157, R21, R157, !P6 ;  /* 0x0000009d159d7207 */ /* 0x000fe40007000000 */
[----:B0-----:R-:W-:-:S04]  /*e6b0*/  LEA R154, P0, R54, R152, 0x1 ;  /* 0x00000098369a7211 */ /* 0x001fc800078008ff */
[-C--:B------:R-:W-:Y:S02]  /*e6c0*/  LEA.HI.X.SX32 R155, R54, R153.reuse, 0x1, P0 ;  /* 0x00000099369b7211 */ /* 0x080fe400000f0eff */
[C---:B--2---:R-:W-:Y:S01]  /*e6d0*/  LEA R152, P1, R52.reuse, R152, 0x1 ;  /* 0x0000009834987211 */ /* 0x044fe200078208ff */
[----:B------:R-:W-:Y:S03]  /*e6e0*/  STL [R1+0x18b0], R154 ;  /* 0x0018b09a01007387 */ /* 0x000fe60000100800 */
[----:B------:R-:W-:Y:S01]  /*e6f0*/  LEA.HI.X.SX32 R153, R52, R153, 0x1, P1 ;  /* 0x0000009934997211 */ /* 0x000fe200008f0eff */
[----:B------:R-:W-:Y:S01]  /*e700*/  STL [R1+0x18ac], R155 ;  /* 0x0018ac9b01007387 */ /* 0x000fe20000100800 */
[----:B----4-:R-:W-:-:S03]  /*e710*/  LEA.HI.X.SX32 R0, R50, R51, 0x1, P4 ;  /* 0x0000003332007211 */ /* 0x010fc600020f0eff */
[----:B------:R-:W-:Y:S04]  /*e720*/  STL [R1+0x18b8], R152 ;  /* 0x0018b89801007387 */ /* 0x000fe80000100800 */
[----:B------:R-:W-:Y:S04]  /*e730*/  STL [R1+0x18b4], R153 ;  /* 0x0018b49901007387 */ /* 0x000fe80000100800 */
[----:B------:R0:W-:Y:S04]  /*e740*/  STL [R1+0x18bc], R0 ;  /* 0x0018bc0001007387 */ /* 0x0001e80000100800 */
[----:B------:R-:W2:Y:S04]  /*e750*/  LDL.LU R70, [R1+0xd0] ;  /* 0x0000d00001467983 */ /* 0x000ea80000300800 */
[----:B------:R-:W4:Y:S04]  /*e760*/  LDL.LU R69, [R1+0xcc] ;  /* 0x0000cc0001457983 */ /* 0x000f280000300800 */
        /* <DEDUP_REMOVED lines=14> */
[----:B------:R-:W4:Y:S01]  /*e850*/  LDL.LU R54, [R1+0x90] ;  /* 0x0000900001367983 */ /* 0x000f220000300800 */
[----:B-1----:R-:W-:-:S03]  /*e860*/  IMAD R82, R49, R4, RZ ;  /* 0x0000000431527224 */ /* 0x002fc600078e02ff */
[----:B------:R-:W4:Y:S01]  /*e870*/  LDL.LU R53, [R1+0x8c] ;  /* 0x00008c0001357983 */ /* 0x000f220000300800 */
[----:B------:R-:W-:-:S03]  /*e880*/  IMAD R79, R48, R4, RZ ;  /* 0x00000004304f7224 */ /* 0x000fc600078e02ff */
        /* <DEDUP_REMOVED lines=17> */
[----:B------:R-:W-:-:S03]  /*e9a0*/  SEL R158, R21, R158, !P6 ;  /* 0x0000009e159e7207 */ /* 0x000fc60007000000 */
[----:B------:R-:W4:Y:S01]  /*e9b0*/  LDL.LU R43, [R1+0x64] ;  /* 0x00006400012b7983 */ /* 0x000f220000300800 */
[----:B------:R-:W-:-:S03]  /*e9c0*/  SEL R159, R21, R159, !P6 ;  /* 0x0000009f159f7207 */ /* 0x000fc60007000000 */
[----:B------:R-:W4:Y:S01]  /*e9d0*/  LDL.LU R42, [R1+0x60] ;  /* 0x00006000012a7983 */ /* 0x000f220000300800 */
[C---:B------:R-:W-:Y:S02]  /*e9e0*/  SEL R160, R21.reuse, R160, !P6 ;  /* 0x000000a015a07207 */ /* 0x040fe40007000000 */
[C---:B------:R-:W-:Y:S01]  /*e9f0*/  SEL R161, R21.reuse, R161, !P6 ;  /* 0x000000a115a17207 */ /* 0x040fe20007000000 */
[----:B------:R-:W4:Y:S01]  /*ea00*/  LDL.LU R41, [R1+0x5c] ;  /* 0x00005c0001297983 */ /* 0x000f220000300800 */
[C---:B------:R-:W-:Y:S02]  /*ea10*/  SEL R162, R21.reuse, R162, !P6 ;  /* 0x000000a215a27207 */ /* 0x040fe40007000000 */
[C---:B------:R-:W-:Y:S01]  /*ea20*/  SEL R163, R21.reuse, R163, !P6 ;  /* 0x000000a315a37207 */ /* 0x040fe20007000000 */
[----:B------:R-:W4:Y:S01]  /*ea30*/  LDL.LU R40, [R1+0x58] ;  /* 0x0000580001287983 */ /* 0x000f220000300800 */
        /* <DEDUP_REMOVED lines=92> */
[----:B------:R-:W4:Y:S04]  /*f000*/  LDL.LU R21, [R1+0x54] ;  /* 0x0000540001157983 */ /* 0x000f280000300800 */
[----:B------:R-:W4:Y:S04]  /*f010*/  LDL.LU R8, [R1+0x50] ;  /* 0x0000500001087983 */ /* 0x000f280000300800 */
[----:B------:R-:W4:Y:S04]  /*f020*/  LDL.LU R7, [R1+0x4c] ;  /* 0x00004c0001077983 */ /* 0x000f280000300800 */
[----:B------:R-:W4:Y:S04]  /*f030*/  LDL.LU R6, [R1+0x48] ;  /* 0x0000480001067983 */ /* 0x000f280000300800 */
[----:B------:R-:W4:Y:S04]  /*f040*/  LDL.LU R5, [R1+0x44] ;  /* 0x0000440001057983 */ /* 0x000f280000300800 */
[----:B------:R-:W4:Y:S04]  /*f050*/  LDL.LU R85, [R1+0x40] ;  /* 0x0000400001557983 */ /* 0x000f280000300800 */
[----:B------:R-:W4:Y:S04]  /*f060*/  LDL.LU R87, [R1+0x3c] ;  /* 0x00003c0001577983 */ /* 0x000f280000300800 */
[----:B---3--:R-:W3:Y:S04]  /*f070*/  LDL.LU R252, [R1+0x4] ;  /* 0x0000040001fc7983 */ /* 0x008ee80000300800 */
[----:B------:R-:W2:Y:S04]  /*f080*/  LDL.LU R23, [R1+0x10] ;  /* 0x0000100001177983 */ /* 0x000ea80000300800 */
[----:B------:R-:W4:Y:S04]  /*f090*/  LDL.LU R156, [R1+0x1c] ;  /* 0x00001c00019c7983 */ /* 0x000f280000300800 */
[----:B------:R-:W4:Y:S04]  /*f0a0*/  LDL.LU R3, [R1+0x2c] ;  /* 0x00002c0001037983 */ /* 0x000f280000300800 */
[----:B------:R-:W4:Y:S04]  /*f0b0*/  LDL.LU R2, [R1+0x38] ;  /* 0x0000380001027983 */ /* 0x000f280000300800 */
[----:B0-----:R-:W4:Y:S04]  /*f0c0*/  LDL.LU R0, [R1+0x30] ;  /* 0x0000300001007983 */ /* 0x001f280000300800 */
[----:B------:R-:W4:Y:S04]  /*f0d0*/  LDL.LU R153, [R1+0x28] ;  /* 0x0000280001997983 */ /* 0x000f280000300800 */
[----:B------:R-:W4:Y:S04]  /*f0e0*/  LDL.LU R152, [R1+0x24] ;  /* 0x0000240001987983 */ /* 0x000f280000300800 */
[----:B------:R-:W4:Y:S04]  /*f0f0*/  LDL.LU R155, [R1+0x20] ;  /* 0x00002000019b7983 */ /* 0x000f280000300800 */
[----:B------:R-:W4:Y:S01]  /*f100*/  LDL.LU R154, [R1+0x18] ;  /* 0x00001800019a7983 */ /* 0x000f220000300800 */
[----:B---3--:R-:W-:-:S02]  /*f110*/  IMAD R252, R252, R4, RZ ;  /* 0x00000004fcfc7224 */ /* 0x008fc400078e02ff */
[----:B--2---:R-:W-:-:S03]  /*f120*/  IMAD R23, R23, R4, RZ ;  /* 0x0000000417177224 */ /* 0x004fc600078e02ff */
[----:B------:R0:W-:Y:S01]  /*f130*/  STL [R1+0x4], R252 ;  /* 0x000004fc01007387 */ /* 0x0001e20000100800 */
[-C--:B----4-:R-:W-:Y:S02]  /*f140*/  IMAD R156, R156, R4.reuse, RZ ;  /* 0x000000049c9c7224 */ /* 0x090fe400078e02ff */
[-C--:B------:R-:W-:Y:S01]  /*f150*/  IMAD R3, R3, R4.reuse, RZ ;  /* 0x0000000403037224 */ /* 0x080fe200078e02ff */
[----:B0-----:R-:W2:Y:S01]  /*f160*/  LDL.LU R252, [R1+0x18d4] ;  /* 0x0018d40001fc7983 */ /* 0x001ea20000300800 */
[----:B------:R-:W-:-:S03]  /*f170*/  IMAD R2, R2, R4, RZ ;  /* 0x0000000402027224 */ /* 0x000fc600078e02ff */
[----:B------:R0:W-:Y:S04]  /*f180*/  STL [R1+0x10], R23 ;  /* 0x0000101701007387 */ /* 0x0001e80000100800 */
[----:B0-----:R-:W3:Y:S04]  /*f190*/  LDL.LU R23, [R1+0x18d0] ;  /* 0x0018d00001177983 */ /* 0x001ee80000300800 */
[----:B------:R0:W-:Y:S04]  /*f1a0*/  STL [R1+0x1c], R156 ;  /* 0x00001c9c01007387 */ /* 0x0001e80000100800 */
[----:B0-----:R-:W4:Y:S04]  /*f1b0*/  LDL.LU R156, [R1+0x18cc] ;  /* 0x0018cc00019c7983 */ /* 0x001f280000300800 */
[----:B------:R0:W-:Y:S04]  /*f1c0*/  STL [R1+0x2c], R3 ;  /* 0x00002c0301007387 */ /* 0x0001e80000100800 */
[----:B0-----:R-:W2:Y:S04]  /*f1d0*/  LDL.LU R3, [R1+0x18c8] ;  /* 0x0018c80001037983 */ /* 0x001ea80000300800 */
[----:B------:R0:W-:Y:S04]  /*f1e0*/  STL [R1+0x34], R2 ;  /* 0x0000340201007387 */ /* 0x0001e80000100800 */
[----:B0-----:R-:W3:Y:S01]  /*f1f0*/  LDL.LU R2, [R1+0x18c4] ;  /* 0x0018c40001027983 */ /* 0x001ee20000300800 */
[----:B------:R-:W-:-:S05]  /*f200*/  IMAD R0, R0, R4, RZ ;  /* 0x0000000400007224 */ /* 0x000fca00078e02ff */
[----:B------:R0:W-:Y:S02]  /*f210*/  STL [R1+0x30], R0 ;  /* 0x0000300001007387 */ /* 0x0001e40000100800 */
[-C--:B0-----:R-:W-:Y:S02]  /*f220*/  IMAD R0, R153, R4.reuse, RZ ;  /* 0x0000000499007224 */ /* 0x081fe400078e02ff */
[----:B------:R-:W-:-:S03]  /*f230*/  IMAD R153, R155, R4, RZ ;  /* 0x000000049b997224 */ /* 0x000fc600078e02ff */
[----:B------:R0:W-:Y:S01]  /*f240*/  STL [R1+0x28], R0 ;  /* 0x0000280001007387 */ /* 0x0001e20000100800 */
[----:B---3--:R-:W-:-:S03]  /*f250*/  IMAD R155, R2, R4, RZ ;  /* 0x00000004029b7224 */ /* 0x008fc600078e02ff */
[----:B------:R-:W0:Y:S02]  /*f260*/  LDL.LU R2, [R1+0x18c0] ;  /* 0x0018c00001027983 */ /* 0x000e240000300800 */
[----:B0-----:R-:W-:-:S05]  /*f270*/  LEA R0, P3, R82, R2, 0x1 ;  /* 0x0000000252007211 */ /* 0x001fca00078608ff */
[----:B------:R0:W-:Y:S02]  /*f280*/  STL [R1+0x890], R0 ;  /* 0x0008900001007387 */ /* 0x0001e40000100800 */
        /* <DEDUP_REMOVED lines=11> */
[----:B------:R0:W-:Y:S04]  /*f340*/  STL [R1+0x8c0], R0 ;  /* 0x0008c00001007387 */ /* 0x0001e80000100800 */
[----:B0-----:R-:W3:Y:S01]  /*f350*/  LDL.LU R0, [R1+0x18bc] ;  /* 0x0018bc0001007983 */ /* 0x001ee20000300800 */
[-C--:B------:R-:W-:Y:S02]  /*f360*/  IMAD R70, R70, R4.reuse, RZ ;  /* 0x0000000446467224 */ /* 0x080fe400078e02ff */
[-C--:B------:R-:W-:Y:S02]  /*f370*/  IMAD R69, R69, R4.reuse, RZ ;  /* 0x0000000445457224 */ /* 0x080fe400078e02ff */
[-C--:B------:R-:W-:Y:S02]  /*f380*/  IMAD R68, R68, R4.reuse, RZ ;  /* 0x0000000444447224 */ /* 0x080fe400078e02ff */
[----:B------:R-:W-:-:S02]  /*f390*/  IMAD R67, R67, R4, RZ ;  /* 0x0000000443437224 */ /* 0x000fc400078e02ff */
[-C--:B------:R-:W-:Y:S02]  /*f3a0*/  IMAD R66, R66, R4.reuse, RZ ;  /* 0x0000000442427224 */ /* 0x080fe400078e02ff */
[-C--:B------:R-:W-:Y:S02]  /*f3b0*/  IMAD R65, R65, R4.reuse, RZ ;  /* 0x0000000441417224 */ /* 0x080fe400078e02ff */
        /* <DEDUP_REMOVED lines=48> */
[----:B------:R-:W-:Y:S01]  /*f6c0*/  IMAD R13, R13, R4, RZ ;  /* 0x000000040d0d7224 */ /* 0x000fe200078e02ff */
[----:B---3--:R-:W-:-:S05]  /*f6d0*/  LEA.HI.X.SX32 R82, R82, R0, 0x1, P3 ;  /* 0x0000000052527211 */ /* 0x008fca00018f0eff */
[----:B------:R0:W-:Y:S01]  /*f6e0*/  STL [R1+0x88c], R82 ;  /* 0x00088c5201007387 */ /* 0x0001e20000100800 */
[----:B------:R-:W-:Y:S02]  /*f6f0*/  LEA.HI.X.SX32 R78, R78, R0, 0x1, P1 ;  /* 0x000000004e4e7211 */ /* 0x000fe400008f0eff */
[----:B0-----:R-:W-:-:S05]  /*f700*/  LEA R82, P3, R73, R2, 0x1 ;  /* 0x0000000249527211 */ /* 0x001fca00078608ff */
[----:B------:R0:W-:Y:S02]  /*f710*/  STL [R1+0x8c8], R82 ;  /* 0x0008c85201007387 */ /* 0x0001e40000100800 */
[----:B0-----:R-:W-:Y:S02]  /*f720*/  LEA.HI.X.SX32 R82, R79, R0, 0x1, P2 ;  /* 0x000000004f527211 */ /* 0x001fe400010f0eff */
[----:B------:R-:W-:-:S03]  /*f730*/  LEA R79, P2, R72, R2, 0x1 ;  /* 0x00000002484f7211 */ /* 0x000fc600078408ff */
[----:B------:R0:W-:Y:S04]  /*f740*/  STL [R1+0x894], R82 ;  /* 0x0008945201007387 */ /* 0x0001e80000100800 */
[----:B------:R1:W-:Y:S04]  /*f750*/  STL [R1+0x8d0], R79 ;  /* 0x0008d04f01007387 */ /* 0x0003e80000100800 */
[----:B------:R3:W-:Y:S01]  /*f760*/  STL [R1+0x89c], R78 ;  /* 0x00089c4e01007387 */ /* 0x0007e20000100800 */
[----:B0-----:R-:W-:Y:S02]  /*f770*/  LEA R82, P1, R71, R2, 0x1 ;  /* 0x0000000247527211 */ /* 0x001fe400078208ff */
[----:B-1----:R-:W-:-:S02]  /*f780*/  LEA.HI.X.SX32 R79, R77, R0, 0x1, P0 ;  /* 0x000000004d4f7211 */ /* 0x002fc400000f0eff */
[----:B------:R-:W-:Y:S02]  /*f790*/  LEA.HI.X.SX32 R77, R76, R0, 0x1, P4 ;  /* 0x000000004c4d7211 */ /* 0x000fe400020f0eff */
[-C--:B---3--:R-:W-:Y:S01]  /*f7a0*/  LEA R78, P0, R70, R2.reuse, 0x1 ;  /* 0x00000002464e7211 */ /* 0x088fe200078008ff */
[----:B------:R-:W-:Y:S01]  /*f7b0*/  STL [R1+0x8d8], R82 ;  /* 0x0008d85201007387 */ /* 0x000fe20000100800 */
[----:B------:R-:W-:Y:S02]  /*f7c0*/  LEA R76, P4, R69, R2, 0x1 ;  /* 0x00000002454c7211 */ /* 0x000fe400078808ff */
[----:B------:R-:W-:Y:S01]  /*f7d0*/  LEA.HI.X.SX32 R75, R75, R0, 0x1, P6 ;  /* 0x000000004b4b7211 */ /* 0x000fe200030f0eff */
[----:B------:R-:W-:Y:S04]  /*f7e0*/  STL [R1+0x8a4], R79 ;  /* 0x0008a44f01007387 */ /* 0x000fe80000100800 */
[----:B------:R-:W-:Y:S04]  /*f7f0*/  STL [R1+0x8e0], R78 ;  /* 0x0008e04e01007387 */ /* 0x000fe80000100800 */
[----:B------:R0:W-:Y:S04]  /*f800*/  STL [R1+0x8ac], R77 ;  /* 0x0008ac4d01007387 */ /* 0x0001e80000100800 */
[----:B------:R1:W-:Y:S04]  /*f810*/  STL [R1+0x8e8], R76 ;  /* 0x0008e84c01007387 */ /* 0x0003e80000100800 */
[----:B------:R3:W-:Y:S01]  /*f820*/  STL [R1+0x8b4], R75 ;  /* 0x0008b44b01007387 */ /* 0x0007e20000100800 */
[----:B0-----:R-:W-:-:S02]  /*f830*/  LEA R77, P6, R68, R2, 0x1 ;  /* 0x00000002444d7211 */ /* 0x001fc400078c08ff */
[-C--:B-1----:R-:W-:Y:S02]  /*f840*/  LEA.HI.X.SX32 R76, R74, R0.reuse, 0x1, P5 ;  /* 0x000000004a4c7211 */ /* 0x082fe400028f0eff */
        /* <DEDUP_REMOVED lines=195> */
[----:B------:R-:W-:-:S03]  /*10480*/  LEA R22, P5, R15, R2, 0x1 ;  /* 0x000000020f167211 */ /* 0x000fc600078a08ff */
[----:B------:R-:W-:Y:S01]  /*10490*/  STL [R1+0xa3c], R26 ;  /* 0x000a3c1a01007387 */ /* 0x000fe20000100800 */
[----:B------:R-:W-:-:S03]  /*104a0*/  LEA.HI.X.SX32 R21, R21, R0, 0x1, P3 ;  /* 0x0000000015157211 */ /* 0x000fc600018f0eff */
[----:B------:R-:W-:Y:S04]  /*104b0*/  STL [R1+0xa78], R25 ;  /* 0x000a781901007387 */ /* 0x000fe80000100800 */
[----:B------:R-:W-:Y:S04]  /*104c0*/  STL [R1+0xa44], R24 ;  /* 0x000a441801007387 */ /* 0x000fe80000100800 */
[----:B------:R-:W3:Y:S04]  /*104d0*/  LDL.LU R74, [R1+0x4] ;  /* 0x00000400014a7983 */ /* 0x000ee80000300800 */
[----:B------:R0:W-:Y:S04]  /*104e0*/  STL [R1+0xa80], R22 ;  /* 0x000a801601007387 */ /* 0x0001e80000100800 */
[----:B------:R1:W-:Y:S04]  /*104f0*/  STL [R1+0xa4c], R21 ;  /* 0x000a4c1501007387 */ /* 0x0003e80000100800 */
[----:B------:R-:W3:Y:S01]  /*10500*/  LDL.LU R75, [R1+0x10] ;  /* 0x00001000014b7983 */ /* 0x000ee20000300800 */
[----:B0-----:R-:W-:-:S02]  /*10510*/  LEA R22, P3, R14, R2, 0x1 ;  /* 0x000000020e167211 */ /* 0x001fc400078608ff */
[----:B-1----:R-:W-:-:S03]  /*10520*/  LEA.HI.X.SX32 R21, R20, R0, 0x1, P2 ;  /* 0x0000000014157211 */ /* 0x002fc600010f0eff */
[----:B------:R-:W-:Y:S01]  /*10530*/  STL [R1+0xa88], R22 ;  /* 0x000a881601007387 */ /* 0x000fe20000100800 */
[----:B------:R-:W-:-:S03]  /*10540*/  LEA R20, P2, R13, R2, 0x1 ;  /* 0x000000020d147211 */ /* 0x000fc600078408ff */
[----:B------:R-:W3:Y:S01]  /*10550*/  LDL.LU R76, [R1+0x1c] ;  /* 0x00001c00014c7983 */ /* 0x000ee20000300800 */
[----:B------:R-:W-:Y:S01]  /*10560*/  IMAD R12, R12, R4, RZ ;  /* 0x000000040c0c7224 */ /* 0x000fe200078e02ff */
[----:B------:R-:W-:Y:S02]  /*10570*/  LEA.HI.X.SX32 R19, R19, R0, 0x1, P1 ;  /* 0x0000000013137211 */ /* 0x000fe400008f0eff */
[----:B------:R-:W-:Y:S04]  /*10580*/  STL [R1+0xa54], R21 ;  /* 0x000a541501007387 */ /* 0x000fe80000100800 */
[----:B------:R-:W3:Y:S04]  /*10590*/  LDL.LU R77, [R1+0x2c] ;  /* 0x00002c00014d7983 */ /* 0x000ee80000300800 */
[----:B------:R0:W-:Y:S04]  /*105a0*/  STL [R1+0xa90], R20 ;  /* 0x000a901401007387 */ /* 0x0001e80000100800 */
[----:B------:R-:W3:Y:S04]  /*105b0*/  LDL.LU R78, [R1+0x34] ;  /* 0x00003400014e7983 */ /* 0x000ee80000300800 */
[----:B------:R1:W-:Y:S01]  /*105c0*/  STL [R1+0xa5c], R19 ;  /* 0x000a5c1301007387 */ /* 0x0003e20000100800 */
[----:B0-----:R-:W-:-:S03]  /*105d0*/  LEA R20, P1, R12, R2, 0x1 ;  /* 0x000000020c147211 */ /* 0x001fc600078208ff */
[----:B------:R-:W3:Y:S04]  /*105e0*/  LDL.LU R79, [R1+0x30] ;  /* 0x00003000014f7983 */ /* 0x000ee80000300800 */
[----:B------:R-:W-:Y:S04]  /*105f0*/  STL [R1+0xa98], R20 ;  /* 0x000a981401007387 */ /* 0x000fe80000100800 */
[----:B------:R-:W3:Y:S01]  /*10600*/  LDL.LU R82, [R1+0x28] ;  /* 0x0000280001527983 */ /* 0x000ee20000300800 */
[----:B------:R-:W-:Y:S01]  /*10610*/  IMAD R11, R11, R4, RZ ;  /* 0x000000040b0b7224 */ /* 0x000fe200078e02ff */
[----:B-1----:R-:W-:Y:S01]  /*10620*/  LEA.HI.X.SX32 R19, R18, R0, 0x1, P0 ;  /* 0x0000000012137211 */ /* 0x002fe200000f0eff */
[----:B------:R-:W-:-:S03]  /*10630*/  IMAD R10, R10, R4, RZ ;  /* 0x000000040a0a7224 */ /* 0x000fc600078e02ff */
[----:B------:R-:W-:Y:S01]  /*10640*/  LEA R18, P0, R11, R2, 0x1 ;  /* 0x000000020b127211 */ /* 0x000fe200078008ff */
[----:B------:R0:W-:Y:S01]  /*10650*/  STL [R1+0xa64], R19 ;  /* 0x000a641301007387 */ /* 0x0001e20000100800 */
[-C--:B------:R-:W-:Y:S02]  /*10660*/  IMAD R9, R9, R4.reuse, RZ ;  /* 0x0000000409097224 */ /* 0x080fe400078e02ff */
[----:B------:R-:W-:Y:S01]  /*10670*/  IMAD R8, R8, R4, RZ ;  /* 0x0000000408087224 */ /* 0x000fe200078e02ff */
[----:B------:R1:W-:Y:S01]  /*10680*/  STL [R1+0xaa0], R18 ;  /* 0x000aa01201007387 */ /* 0x0003e20000100800 */
[----:B0-----:R-:W-:Y:S02]  /*10690*/  LEA.HI.X.SX32 R19, R17, R0, 0x1, P4 ;  /* 0x0000000011137211 */ /* 0x001fe400020f0eff */
[----:B------:R-:W-:Y:S02]  /*106a0*/  LEA R17, P4, R10, R2, 0x1 ;  /* 0x000000020a117211 */ /* 0x000fe400078808ff */
[----:B-1----:R-:W-:Y:S01]  /*106b0*/  LEA.HI.X.SX32 R18, R16, R0, 0x1, P6 ;  /* 0x0000000010127211 */ /* 0x002fe200030f0eff */
[----:B------:R-:W-:Y:S01]  /*106c0*/  STL [R1+0xa6c], R19 ;  /* 0x000a6c1301007387 */ /* 0x000fe20000100800 */
[----:B------:R-:W-:Y:S01]  /*106d0*/  LEA R16, P6, R9, R2, 0x1 ;  /* 0x0000000209107211 */ /* 0x000fe200078c08ff */
[----:B------:R-:W-:-:S02]  /*106e0*/  IMAD R7, R7, R4, RZ ;  /* 0x0000000407077224 */ /* 0x000fc400078e02ff */
[----:B------:R0:W-:Y:S01]  /*106f0*/  STL [R1+0xaa8], R17 ;  /* 0x000aa81101007387 */ /* 0x0001e20000100800 */
[----:B------:R-:W-:-:S03]  /*10700*/  IMAD R6, R6, R4, RZ ;  /* 0x0000000406067224 */ /* 0x000fc600078e02ff */
[----:B------:R-:W-:Y:S01]  /*10710*/  STL [R1+0xa74], R18 ;  /* 0x000a741201007387 */ /* 0x000fe20000100800 */
[----:B0-----:R-:W-:Y:S02]  /*10720*/  LEA.HI.X.SX32 R17, R15, R0, 0x1, P5 ;  /* 0x000000000f117211 */ /* 0x001fe400028f0eff */
[----:B------:R-:W-:Y:S01]  /*10730*/  LEA R15, P5, R8, R2, 0x1 ;  /* 0x00000002080f7211 */ /* 0x000fe200078a08ff */
[----:B------:R0:W-:Y:S01]  /*10740*/  STL [R1+0xab0], R16 ;  /* 0x000ab01001007387 */ /* 0x0001e20000100800 */
[----:B------:R-:W-:-:S03]  /*10750*/  IMAD R5, R5, R4, RZ ;  /* 0x0000000405057224 */ /* 0x000fc600078e02ff */
[----:B------:R-:W-:Y:S04]  /*10760*/  STL [R1+0xa7c], R17 ;  /* 0x000a7c1101007387 */ /* 0x000fe80000100800 */
[----:B------:R1:W-:Y:S01]  /*10770*/  STL [R1+0xab8], R15 ;  /* 0x000ab80f01007387 */ /* 0x0003e20000100800 */
[----:B0-----:R-:W-:Y:S02]  /*10780*/  LEA.HI.X.SX32 R16, R14, R0, 0x1, P3 ;  /* 0x000000000e107211 */ /* 0x001fe400018f0eff */
[----:B------:R-:W-:Y:S01]  /*10790*/  LEA R14, P3, R7, R2, 0x1 ;  /* 0x00000002070e7211 */ /* 0x000fe200078608ff */
[----:B------:R-:W-:Y:S02]  /*107a0*/  IMAD R85, R85, R4, RZ ;  /* 0x0000000455557224 */ /* 0x000fe400078e02ff */
[----:B------:R-:W-:Y:S01]  /*107b0*/  STL [R1+0xa84], R16 ;  /* 0x000a841001007387 */ /* 0x000fe20000100800 */
[----:B-1----:R-:W-:-:S02]  /*107c0*/  LEA.HI.X.SX32 R15, R13, R0, 0x1, P2 ;  /* 0x000000000d0f7211 */ /* 0x002fc400010f0eff */
[----:B------:R-:W-:Y:S01]  /*107d0*/  LEA R13, P2, R6, R2, 0x1 ;  /* 0x00000002060d7211 */ /* 0x000fe200078408ff */
[----:B------:R0:W-:Y:S01]  /*107e0*/  STL [R1+0xac0], R14 ;  /* 0x000ac00e01007387 */ /* 0x0001e20000100800 */
[----:B------:R-:W-:-:S03]  /*107f0*/  IMAD R87, R87, R4, RZ ;  /* 0x0000000457577224 */ /* 0x000fc600078e02ff */
[----:B------:R-:W-:Y:S04]  /*10800*/  STL [R1+0xa8c], R15 ;  /* 0x000a8c0f01007387 */ /* 0x000fe80000100800 */
[----:B------:R1:W-:Y:S01]  /*10810*/  STL [R1+0xac8], R13 ;  /* 0x000ac80d01007387 */ /* 0x0003e20000100800 */
[----:B0-----:R-:W-:Y:S02]  /*10820*/  LEA.HI.X.SX32 R14, R12, R0, 0x1, P1 ;  /* 0x000000000c0e7211 */ /* 0x001fe400008f0eff */
[----:B------:R-:W-:-:S03]  /*10830*/  LEA R12, P1, R5, R2, 0x1 ;  /* 0x00000002050c7211 */ /* 0x000fc600078208ff */
[----:B------:R-:W-:Y:S01]  /*10840*/  STL [R1+0xa94], R14 ;  /* 0x000a940e01007387 */ /* 0x000fe20000100800 */
[----:B-1----:R-:W-:Y:S02]  /*10850*/  LEA.HI.X.SX32 R13, R11, R0, 0x1, P0 ;  /* 0x000000000b0d7211 */ /* 0x002fe400000f0eff */
[----:B------:R-:W-:Y:S01]  /*10860*/  LEA R11, P0, R85, R2, 0x1 ;  /* 0x00000002550b7211 */ /* 0x000fe200078008ff */
[----:B------:R0:W-:Y:S04]  /*10870*/  STL [R1+0xad0], R12 ;  /* 0x000ad00c01007387 */ /* 0x0001e80000100800 */
[----:B------:R-:W-:Y:S04]  /*10880*/  STL [R1+0xa9c], R13 ;  /* 0x000a9c0d01007387 */ /* 0x000fe80000100800 */
[----:B------:R1:W-:Y:S01]  /*10890*/  STL [R1+0xad8], R11 ;  /* 0x000ad80b01007387 */ /* 0x0003e20000100800 */
[----:B0-----:R-:W-:-:S02]  /*108a0*/  LEA.HI.X.SX32 R12, R10, R0, 0x1, P4 ;  /* 0x000000000a0c7211 */ /* 0x001fc400020f0eff */
[----:B------:R-:W-:-:S03]  /*108b0*/  LEA R10, P4, R87, R2, 0x1 ;  /* 0x00000002570a7211 */ /* 0x000fc600078808ff */
[----:B------:R-:W-:Y:S01]  /*108c0*/  STL [R1+0xaa4], R12 ;  /* 0x000aa40c01007387 */ /* 0x000fe20000100800 */
[----:B-1----:R-:W-:-:S03]  /*108d0*/  LEA.HI.X.SX32 R11, R9, R0, 0x1, P6 ;  /* 0x00000000090b7211 */ /* 0x002fc600030f0eff */
[----:B------:R0:W-:Y:S04]  /*108e0*/  STL [R1+0xae0], R10 ;  /* 0x000ae00a01007387 */ /* 0x0001e80000100800 */
[----:B------:R-:W-:Y:S01]  /*108f0*/  STL [R1+0xaac], R11 ;  /* 0x000aac0b01007387 */ /* 0x000fe20000100800 */
[----:B0-----:R-:W-:Y:S01]  /*10900*/  LEA.HI.X.SX32 R10, R8, R0, 0x1, P5 ;  /* 0x00000000080a7211 */ /* 0x001fe200028f0eff */
[-C--:B------:R-:W-:Y:S02]  /*10910*/  IMAD R152, R152, R4.reuse, RZ ;  /* 0x0000000498987224 */ /* 0x080fe400078e02ff */
[-C--:B------:R-:W-:Y:S02]  /*10920*/  IMAD R154, R154, R4.reuse, RZ ;  /* 0x000000049a9a7224 */ /* 0x080fe400078e02ff */
[----:B--2---:R-:W-:-:S02]  /*10930*/  IMAD R3, R3, R4, RZ ;  /* 0x0000000403037224 */ /* 0x004fc400078e02ff */
[-C--:B----4-:R-:W-:Y:S02]  /*10940*/  IMAD R156, R156, R4.reuse, RZ ;  /* 0x000000049c9c7224 */ /* 0x090fe400078e02ff */
        /* <DEDUP_REMOVED lines=11> */
[----:B------:R-:W-:Y:S01]  /*10a00*/  IMAD R97, R97, R4, RZ ;  /* 0x0000000461617224 */ /* 0x000fe200078e02ff */
[----:B---3--:R-:W-:-:S05]  /*10a10*/  LEA R9, P6, R74, R2, 0x1 ;  /* 0x000000024a097211 */ /* 0x008fca00078c08ff */
[----:B------:R0:W-:Y:S01]  /*10a20*/  STL [R1+0xae8], R9 ;  /* 0x000ae80901007387 */ /* 0x0001e20000100800 */
[----:B------:R-:W-:Y:S02]  /*10a30*/  LEA R8, P5, R75, R2, 0x1 ;  /* 0x000000024b087211 */ /* 0x000fe400078a08ff */
[----:B0-----:R-:W-:Y:S01]  /*10a40*/  LEA.HI.X.SX32 R9, R7, R0, 0x1, P3 ;  /* 0x0000000007097211 */ /* 0x001fe200018f0eff */
[----:B------:R-:W-:Y:S04]  /*10a50*/  STL [R1+0xab4], R10 ;  /* 0x000ab40a01007387 */ /* 0x000fe80000100800 */
[----:B------:R0:W-:Y:S01]  /*10a60*/  STL [R1+0xaf0], R8 ;  /* 0x000af00801007387 */ /* 0x0001e20000100800 */
[----:B------:R-:W-:-:S03]  /*10a70*/  LEA R7, P3, R76, R2, 0x1 ;  /* 0x000000024c077211 */ /* 0x000fc600078608ff */
        /* <DEDUP_REMOVED lines=8> */
[----:B------:R1:W-:Y:S04]  /*10b00*/  STL [R1+0xacc], R7 ;  /* 0x000acc0701007387 */ /* 0x0003e80000100800 */
[----:B------:R2:W-:Y:S01]  /*10b10*/  STL [R1+0xb08], R5 ;  /* 0x000b080501007387 */ /* 0x0005e20000100800 */
[----:B0-----:R-:W-:-:S02]  /*10b20*/  LEA.HI.X.SX32 R6, R85, R0, 0x1, P0 ;  /* 0x0000000055067211 */ /* 0x001fc400000f0eff */
[----:B-1----:R-:W-:-:S03]  /*10b30*/  LEA R7, P0, R79, R2, 0x1 ;  /* 0x000000024f077211 */ /* 0x002fc600078008ff */
[----:B------:R0:W-:Y:S01]  /*10b40*/  STL [R1+0xad4], R6 ;  /* 0x000ad40601007387 */ /* 0x0001e20000100800 */
[----:B--2---:R-:W-:-:S03]  /*10b50*/  LEA.HI.X.SX32 R5, R87, R0, 0x1, P4 ;  /* 0x0000000057057211 */ /* 0x004fc600020f0eff */
[----:B------:R1:W-:Y:S04]  /*10b60*/  STL [R1+0xb10], R7 ;  /* 0x000b100701007387 */ /* 0x0003e80000100800 */
[----:B------:R2:W-:Y:S01]  /*10b70*/  STL [R1+0xadc], R5 ;  /* 0x000adc0501007387 */ /* 0x0005e20000100800 */
[----:B0-----:R-:W-:Y:S02]  /*10b80*/  LEA R6, P4, R82, R2, 0x1 ;  /* 0x0000000252067211 */ /* 0x001fe400078808ff */
[----:B-1----:R-:W-:-:S03]  /*10b90*/  LEA.HI.X.SX32 R7, R74, R0, 0x1, P6 ;  /* 0x000000004a077211 */ /* 0x002fc600030f0eff */
[----:B------:R0:W-:Y:S01]  /*10ba0*/  STL [R1+0xb18], R6 ;  /* 0x000b180601007387 */ /* 0x0001e20000100800 */
[----:B--2---:R-:W-:-:S03]  /*10bb0*/  LEA R5, P6, R152, R2, 0x1 ;  /* 0x0000000298057211 */ /* 0x004fc600078c08ff */
[----:B------:R1:W-:Y:S04]  /*10bc0*/  STL [R1+0xae4], R7 ;  /* 0x000ae40701007387 */ /* 0x0003e80000100800 */
[----:B------:R2:W-:Y:S01]  /*10bd0*/  STL [R1+0xb20], R5 ;  /* 0x000b200501007387 */ /* 0x0005e20000100800 */
[----:B0-----:R-:W-:Y:S02]  /*10be0*/  LEA.HI.X.SX32 R6, R75, R0, 0x1, P5 ;  /* 0x000000004b067211 */ /* 0x001fe400028f0eff */
        /* <DEDUP_REMOVED lines=20> */
[----:B------:R-:W-:Y:S01]  /*10d30*/  IMAD R98, R98, R4, RZ ;  /* 0x0000000462627224 */ /* 0x000fe200078e02ff */
[----:B------:R-:W1:Y:S01]  /*10d40*/  LDC R82, c[0x0][0x238] ;  /* 0x00008e00ff527b82 */ /* 0x000e620000000800 */
[----:B--2---:R-:W-:Y:S01]  /*10d50*/  LEA R5, P4, R23, R2, 0x1 ;  /* 0x0000000217057211 */ /* 0x004fe200078808ff */
[----:B------:R2:W-:Y:S01]  /*10d60*/  STL [R1+0xb14], R7 ;  /* 0x000b140701007387 */ /* 0x0005e20000100800 */
[----:B0-----:R-:W-:-:S03]  /*10d70*/  LEA.HI.X.SX32 R6, R152, R0, 0x1, P6 ;  /* 0x0000000098067211 */ /* 0x001fc600030f0eff */
[----:B------:R-:W3:Y:S04]  /*10d80*/  LDL.LU R152, [R1+0x18b8] ;  /* 0x0018b80001987983 */ /* 0x000ee80000300800 */
[----:B------:R0:W-:Y:S01]  /*10d90*/  STL [R1+0xb50], R5 ;  /* 0x000b500501007387 */ /* 0x0001e20000100800 */
[----:B--2---:R-:W-:-:S03]  /*10da0*/  LEA.HI.X.SX32 R7, R153, R0, 0x1, P5 ;  /* 0x0000000099077211 */ /* 0x004fc600028f0eff */
[----:B------:R2:W-:Y:S04]  /*10db0*/  STL [R1+0xb1c], R6 ;  /* 0x000b1c0601007387 */ /* 0x0005e80000100800 */
[----:B------:R-:W3:Y:S01]  /*10dc0*/  LDL.LU R153, [R1+0x18b4] ;  /* 0x0018b40001997983 */ /* 0x000ee20000300800 */
[----:B0-----:R-:W-:-:S05]  /*10dd0*/  LEA R5, P6, R252, R2, 0x1 ;  /* 0x00000002fc057211 */ /* 0x001fca00078c08ff */
[----:B------:R0:W-:Y:S01]  /*10de0*/  STL [R1+0xb58], R5 ;  /* 0x000b580501007387 */ /* 0x0001e20000100800 */
[----:B--2---:R-:W-:-:S03]  /*10df0*/  LEA.HI.X.SX32 R6, R154, R0, 0x1, P3 ;  /* 0x000000009a067211 */ /* 0x004fc600018f0eff */
[----:B------:R2:W-:Y:S04]  /*10e00*/  STL [R1+0xb24], R7 ;  /* 0x000b240701007387 */ /* 0x0005e80000100800 */
[----:B------:R-:W4:Y:S01]  /*10e10*/  LDL.LU R154, [R1+0x18b0] ;  /* 0x0018b000019a7983 */ /* 0x000f220000300800 */
        /* <DEDUP_REMOVED lines=9> */
[----:B------:R1:W5:Y:S01]  /*10eb0*/  LDL.LU R3, [R1+0x18a8] ;  /* 0x0018a80001037983 */ /* 0x0003620000300800 */
        /* <DEDUP_REMOVED lines=13> */
[----:B------:R2:W-:Y:S01]  /*10f90*/  STL [R1+0xb4c], R6 ;  /* 0x000b4c0601007387 */ /* 0x0005e20000100800 */
[-C--:B0-----:R-:W-:Y:S02]  /*10fa0*/  LEA R5, P4, R93, R2.reuse, 0x1 ;  /* 0x000000025d057211 */ /* 0x081fe400078808ff */
[----:B--2---:R-:W-:-:S03]  /*10fb0*/  LEA R6, P6, R94, R2, 0x1 ;  /* 0x000000025e067211 */ /* 0x004fc600078c08ff */
[----:B------:R0:W-:Y:S04]  /*10fc0*/  STL [R1+0xb88], R5 ;  /* 0x000b880501007387 */ /* 0x0001e80000100800 */
[----:B------:R2:W-:Y:S04]  /*10fd0*/  STL [R1+0xb54], R7 ;  /* 0x000b540701007387 */ /* 0x0005e80000100800 */
[----:B------:R1:W-:Y:S01]  /*10fe0*/  STL [R1+0xb90], R6 ;  /* 0x000b900601007387 */ /* 0x0003e20000100800 */
[----:B0-----:R-:W-:Y:S02]  /*10ff0*/  LEA.HI.X.SX32 R5, R88, R0, 0x1, P5 ;  /* 0x0000000058057211 */ /* 0x001fe400028f0eff */
[----:B--2---:R-:W-:-:S03]  /*11000*/  LEA R7, P5, R95, R2, 0x1 ;  /* 0x000000025f077211 */ /* 0x004fc600078a08ff */
[----:B------:R0:W-:Y:S01]  /*11010*/  STL [R1+0xb5c], R5 ;  /* 0x000b5c0501007387 */ /* 0x0001e20000100800 */
[----:B-1----:R-:W-:-:S03]  /*11020*/  LEA.HI.X.SX32 R6, R89, R0, 0x1, P3 ;  /* 0x0000000059067211 */ /* 0x002fc600018f0eff */
[----:B------:R1:W-:Y:S04]  /*11030*/  STL [R1+0xb98], R7 ;  /* 0x000b980701007387 */ /* 0x0003e80000100800 */
[----:B------:R2:W-:Y:S01]  /*11040*/  STL [R1+0xb64], R6 ;  /* 0x000b640601007387 */ /* 0x0005e20000100800 */
[----:B0-----:R-:W-:Y:S02]  /*11050*/  LEA R5, P3, R96, R2, 0x1 ;  /* 0x0000000260057211 */ /* 0x001fe400078608ff */
[----:B-1----:R-:W-:-:S03]  /*11060*/  LEA.HI.X.SX32 R7, R90, R0, 0x1, P2 ;  /* 0x000000005a077211 */ /* 0x002fc600010f0eff */
[----:B------:R0:W-:Y:S01]  /*11070*/  STL [R1+0xba0], R5 ;  /* 0x000ba00501007387 */ /* 0x0001e20000100800 */
[----:B--2---:R-:W-:Y:S01]  /*11080*/  LEA R6, P2, R97, R2, 0x1 ;  /* 0x0000000261067211 */ /* 0x004fe200078408ff */
[-C--:B------:R-:W-:Y:S02]  /*11090*/  IMAD R99, R99, R4.reuse, RZ ;  /* 0x0000000463637224 */ /* 0x080fe400078e02ff */
[----:B------:R1:W-:Y:S01]  /*110a0*/  STL [R1+0xb6c], R7 ;  /* 0x000b6c0701007387 */ /* 0x0003e20000100800 */
[----:B------:R-:W-:Y:S01]  /*110b0*/  IMAD R100, R100, R4, RZ ;  /* 0x0000000464647224 */ /* 0x000fe200078e02ff */
[----:B0-----:R-:W-:Y:S02]  /*110c0*/  LEA.HI.X.SX32 R5, R91, R0, 0x1, P1 ;  /* 0x000000005b057211 */ /* 0x001fe400008f0eff */
[----:B------:R0:W-:Y:S01]  /*110d0*/  STL [R1+0xba8], R6 ;  /* 0x000ba80601007387 */ /* 0x0001e20000100800 */
[----:B-1----:R-:W-:-:S03]  /*110e0*/  LEA R7, P1, R98, R2, 0x1 ;  /* 0x0000000262077211 */ /* 0x002fc600078208ff */
[----:B------:R1:W-:Y:S01]  /*110f0*/  STL [R1+0xb74], R5 ;  /* 0x000b740501007387 */ /* 0x0003e20000100800 */
[----:B0-----:R-:W-:-:S03]  /*11100*/  LEA.HI.X.SX32 R6, R92, R0, 0x1, P0 ;  /* 0x000000005c067211 */ /* 0x001fc600000f0eff */
[----:B------:R0:W-:Y:S01]  /*11110*/  STL [R1+0xbb0], R7 ;  /* 0x000bb00701007387 */ /* 0x0001e20000100800 */
[----:B------:R-:W-:Y:S01]  /*11120*/  IMAD R101, R101, R4, RZ ;  /* 0x0000000465657224 */ /* 0x000fe200078e02ff */
[----:B-1----:R-:W-:Y:S02]  /*11130*/  LEA R5, P0, R99, R2, 0x1 ;  /* 0x0000000263057211 */ /* 0x002fe400078008ff */
[----:B------:R1:W-:Y:S01]  /*11140*/  STL [R1+0xb7c], R6 ;  /* 0x000b7c0601007387 */ /* 0x0003e20000100800 */
[----:B0-----:R-:W-:-:S03]  /*11150*/  LEA.HI.X.SX32 R7, R93, R0, 0x1, P4 ;  /* 0x000000005d077211 */ /* 0x001fc600020f0eff */
[----:B------:R0:W-:Y:S01]  /*11160*/  STL [R1+0xbb8], R5 ;  /* 0x000bb80501007387 */ /* 0x0001e20000100800 */
[----:B-1----:R-:W-:Y:S01]  /*11170*/  LEA R6, P4, R100, R2, 0x1 ;  /* 0x0000000264067211 */ /* 0x002fe200078808ff */
[----:B------:R-:W-:Y:S02]  /*11180*/  IMAD R102, R102, R4, RZ ;  /* 0x0000000466667224 */ /* 0x000fe400078e02ff */
        /* <DEDUP_REMOVED lines=734> */
[----:B-1----:R-:W-:Y:S01]  /*13f70*/  LEA R6, P4, R250, R2, 0x1 ;  /* 0x00000002fa067211 */ /* 0x002fe200078808ff */
[-C--:B------:R-:W-:Y:S01]  /*13f80*/  IMAD R81, R81, R4.reuse, RZ ;  /* 0x0000000451517224 */ /* 0x080fe200078e02ff */
[----:B------:R1:W-:Y:S01]  /*13f90*/  STL [R1+0x182c], R7 ;  /* 0x00182c0701007387 */ /* 0x0003e20000100800 */
[-C--:B------:R-:W-:Y:S02]  /*13fa0*/  IMAD R83, R83, R4.reuse, RZ ;  /* 0x0000000453537224 */ /* 0x080fe400078e02ff */
[----:B------:R-:W-:Y:S01]  /*13fb0*/  IMAD R84, R84, R4, RZ ;  /* 0x0000000454547224 */ /* 0x000fe200078e02ff */
[----:B0-----:R-:W-:Y:S01]  /*13fc0*/  LEA.HI.X.SX32 R5, R244, R0, 0x1, P6 ;  /* 0x00000000f4057211 */ /* 0x001fe200030f0eff */
[----:B------:R-:W-:Y:S01]  /*13fd0*/  IMAD R86, R86, R4, RZ ;  /* 0x0000000456567224 */ /* 0x000fe200078e02ff */
[----:B------:R0:W-:Y:S01]  /*13fe0*/  STL [R1+0x1864], R6 ;  /* 0x0018640601007387 */ /* 0x0001e20000100800 */
[----:B------:R-:W2:Y:S01]  /*13ff0*/  LDC R4, c[0x0][0x238] ;  /* 0x00008e00ff047b82 */ /* 0x000ea20000000800 */
[----:B-1----:R-:W-:-:S02]  /*14000*/  LEA R7, P6, R251, R2, 0x1 ;  /* 0x00000002fb077211 */ /* 0x002fc400078c08ff */
[----:B------:R1:W-:Y:S01]  /*14010*/  STL [R1+0x1834], R5 ;  /* 0x0018340501007387 */ /* 0x0003e20000100800 */
[----:B0-----:R-:W-:-:S03]  /*14020*/  LEA.HI.X.SX32 R6, R245, R0, 0x1, P5 ;  /* 0x00000000f5067211 */ /* 0x001fc600028f0eff */
[----:B------:R0:W-:Y:S01]  /*14030*/  STL [R1+0x1868], R7 ;  /* 0x0018680701007387 */ /* 0x0001e20000100800 */
[----:B-1----:R-:W-:-:S03]  /*14040*/  LEA R5, P5, R80, R2, 0x1 ;  /* 0x0000000250057211 */ /* 0x002fc600078a08ff */
        /* <DEDUP_REMOVED lines=16> */
[----:B------:R-:W-:Y:S01]  /*14150*/  STL [R1+0x185c], R7 ;  /* 0x00185c0701007387 */ /* 0x000fe20000100800 */
[-C--:B------:R-:W-:Y:S01]  /*14160*/  LEA.HI.X.SX32 R2, R251, R0.reuse, 0x1, P6 ;  /* 0x00000000fb027211 */ /* 0x080fe200030f0eff */
[----:B--2---:R-:W-:Y:S01]  /*14170*/  IMAD R79, R4, 0x7f, RZ ;  /* 0x0000007f044f7824 */ /* 0x004fe200078e02ff */
[-C--:B------:R-:W-:Y:S02]  /*14180*/  LEA.HI.X.SX32 R4, R80, R0.reuse, 0x1, P5 ;  /* 0x0000000050047211 */ /* 0x080fe400028f0eff */
[-C--:B0-----:R-:W-:Y:S01]  /*14190*/  LEA.HI.X.SX32 R5, R250, R0.reuse, 0x1, P4 ;  /* 0x00000000fa057211 */ /* 0x081fe200020f0eff */
[----:B------:R0:W-:Y:S04]  /*141a0*/  STL [R1+0x1460], R6 ;  /* 0x0014600601007387 */ /* 0x0001e80000100800 */
[----:B------:R-:W-:Y:S01]  /*141b0*/  STL [R1+0xc58], R5 ;  /* 0x000c580501007387 */ /* 0x000fe20000100800 */
[----:B0-----:R-:W-:-:S03]  /*141c0*/  LEA.HI.X.SX32 R6, R86, R0, 0x1, P3 ;  /* 0x0000000056067211 */ /* 0x001fc600018f0eff */
[----:B------:R-:W-:Y:S04]  /*141d0*/  STL [R1+0x1450], R2 ;  /* 0x0014500201007387 */ /* 0x000fe80000100800 */
[----:B------:R3:W-:Y:S04]  /*141e0*/  STL [R1+0x1464], R4 ;  /* 0x0014640401007387 */ /* 0x0007e80000100800 */
[----:B------:R4:W-:Y:S01]  /*141f0*/  STL [R1+0x1454], R6 ;  /* 0x0014540601007387 */ /* 0x0009e20000100800 */
[----:B---3--:R-:W-:-:S04]  /*14200*/  IMAD.WIDE R4, R79, 0x2, R152 ;  /* 0x000000024f047825 */ /* 0x008fc800078e0298 */
[----:B----4-:R-:W-:-:S04]  /*14210*/  IMAD.WIDE R6, R79, 0x2, R154 ;  /* 0x000000024f067825 */ /* 0x010fc800078e029a */
[----:B------:R-:W-:Y:S02]  /*14220*/  IMAD R79, R82, 0x7e, RZ ;  /* 0x0000007e524f7824 */ /* 0x000fe400078e02ff */
[----:B------:R-:W0:Y:S01]  /*14230*/  LDC R82, c[0x0][0x238] ;  /* 0x00008e00ff527b82 */ /* 0x000e220000000800 */
[----:B------:R-:W-:-:S05]  /*14240*/  LEA.HI.X.SX32 R2, R81, R0, 0x1, P2 ;  /* 0x0000000051027211 */ /* 0x000fca00010f0eff */
[----:B------:R1:W-:Y:S02]  /*14250*/  STL [R1+0x1458], R2 ;  /* 0x0014580201007387 */ /* 0x0003e40000100800 */
[-C--:B-1----:R-:W-:Y:S02]  /*14260*/  LEA.HI.X.SX32 R2, R83, R0.reuse, 0x1, P1 ;  /* 0x0000000053027211 */ /* 0x082fe400008f0eff */
[----:B------:R-:W-:-:S03]  /*14270*/  LEA.HI.X.SX32 R0, R84, R0, 0x1, P0 ;  /* 0x0000000054007211 */ /* 0x000fc600000f0eff */
[----:B------:R-:W-:Y:S04]  /*14280*/  STL [R1+0x145c], R2 ;  /* 0x00145c0201007387 */ /* 0x000fe80000100800 */
[----:B------:R-:W-:Y:S04]  /*14290*/  STL [R1+0xc5c], R0 ;  /* 0x000c5c0001007387 */ /* 0x000fe80000100800 */
[----:B------:R-:W-:Y:S04]  /*142a0*/  STL [R1+0xc64], R4 ;  /* 0x000c640401007387 */ /* 0x000fe80000100800 */
[----:B------:R1:W-:Y:S01]  /*142b0*/  STL [R1+0xc60], R5 ;  /* 0x000c600501007387 */ /* 0x0003e20000100800 */
[----:B0-----:R-:W-:-:S03]  /*142c0*/  IMAD R8, R82, 0x7d, RZ ;  /* 0x0000007d52087824 */ /* 0x001fc600078e02ff */
[----:B------:R-:W-:Y:S01]  /*142d0*/  STL [R1+0xc6c], R6 ;  /* 0x000c6c0601007387 */ /* 0x000fe20000100800 */
[----:B-1----:R-:W-:-:S03]  /*142e0*/  IMAD.WIDE R4, R79, 0x2, R152 ;  /* 0x000000024f047825 */ /* 0x002fc600078e0298 */
[----:B------:R0:W-:Y:S04]  /*142f0*/  STL [R1+0xc68], R7 ;  /* 0x000c680701007387 */ /* 0x0001e80000100800 */
[----:B------:R-:W-:Y:S04]  /*14300*/  STL [R1+0xc74], R4 ;  /* 0x000c740401007387 */ /* 0x000fe80000100800 */
[----:B------:R1:W-:Y:S01]  /*14310*/  STL [R1+0xc70], R5 ;  /* 0x000c700501007387 */ /* 0x0003e20000100800 */
[----:B0-----:R-:W-:Y:S02]  /*14320*/  IMAD.WIDE R6, R79, 0x2, R154 ;  /* 0x000000024f067825 */ /* 0x001fe400078e029a */
[----:B------:R-:W0:Y:S02]  /*14330*/  LDC R79, c[0x0][0x23c] ;  /* 0x00008f00ff4f7b82 */ /* 0x000e240000000800 */
[----:B------:R-:W-:Y:S01]  /*14340*/  IMAD R0, R82, 0x7c, RZ ;  /* 0x0000007c52007824 */ /* 0x000fe200078e02ff */
[----:B------:R-:W-:Y:S01]  /*14350*/  STL [R1+0xc7c], R6 ;  /* 0x000c7c0601007387 */ /* 0x000fe20000100800 */
[----:B-1----:R-:W-:-:S03]  /*14360*/  IMAD.WIDE R4, R8, 0x2, R152 ;  /* 0x0000000208047825 */ /* 0x002fc600078e0298 */
[----:B------:R1:W-:Y:S01]  /*14370*/  STL [R1+0xc78], R7 ;  /* 0x000c780701007387 */ /* 0x0003e20000100800 */
[----:B------:R-:W-:-:S03]  /*14380*/  IMAD.WIDE R8, R8, 0x2, R154 ;  /* 0x0000000208087825 */ /* 0x000fc600078e029a */
[----:B------:R-:W-:Y:S04]  /*14390*/  STL [R1+0xc84], R4 ;  /* 0x000c840401007387 */ /* 0x000fe80000100800 */
[----:B------:R2:W-:Y:S04]  /*143a0*/  STL [R1+0xc80], R5 ;  /* 0x000c800501007387 */ /* 0x0005e80000100800 */
[----:B------:R3:W-:Y:S01]  /*143b0*/  STL [R1+0xc8c], R8 ;  /* 0x000c8c0801007387 */ /* 0x0007e20000100800 */
[----:B-1----:R-:W-:-:S04]  /*143c0*/  IMAD.WIDE R6, R0, 0x2, R154 ;  /* 0x0000000200067825 */ /* 0x002fc800078e029a */
[----:B--2---:R-:W-:Y:S01]  /*143d0*/  IMAD.WIDE R4, R0, 0x2, R152 ;  /* 0x0000000200047825 */ /* 0x004fe200078e0298 */
[----:B------:R-:W-:Y:S03]  /*143e0*/  STL [R1+0xc88], R9 ;  /* 0x000c880901007387 */ /* 0x000fe60000100800 */
[C---:B---3--:R-:W-:Y:S01]  /*143f0*/  IMAD R8, R82.reuse, 0x7b, RZ ;  /* 0x0000007b52087824 */ /* 0x048fe200078e02ff */
[----:B------:R-:W-:Y:S04]  /*14400*/  STL [R1+0xc94], R4 ;  /* 0x000c940401007387 */ /* 0x000fe80000100800 */
[----:B------:R1:W-:Y:S01]  /*14410*/  STL [R1+0xc90], R5 ;  /* 0x000c900501007387 */ /* 0x0003e20000100800 */
[----:B------:R-:W-:-:S03]  /*14420*/  IMAD R0, R82, 0x7a, RZ ;  /* 0x0000007a52007824 */ /* 0x000fc600078e02ff */
        /* <DEDUP_REMOVED lines=405> */
[----:B------:R-:W-:-:S03]  /*15d80*/  IMAD.SHL.U32 R0, R82, 0x40, RZ ;  /* 0x0000004052007824 */ /* 0x000fc600078e00ff */
        /* <DEDUP_REMOVED lines=439> */
[----:B------:R2:W-:Y:S01]  /*17900*/  STL [R1+0x1420], R5 ;  /* 0x0014200501007387 */ /* 0x0005e20000100800 */
[----:B-1----:R-:W-:-:S03]  /*17910*/  IMAD.WIDE R6, R0, 0x2, R154 ;  /* 0x0000000200067825 */ /* 0x002fc600078e029a */
[----:B------:R-:W-:Y:S01]  /*17920*/  STL [R1+0x142c], R8 ;  /* 0x00142c0801007387 */ /* 0x000fe20000100800 */
[----:B--2---:R-:W-:-:S03]  /*17930*/  IMAD.WIDE R4, R0, 0x2, R152 ;  /* 0x0000000200047825 */ /* 0x004fc600078e0298 */
[----:B------:R1:W-:Y:S04]  /*17940*/  STL [R1+0x1428], R9 ;  /* 0x0014280901007387 */ /* 0x0003e80000100800 */
[----:B------:R-:W-:Y:S04]  /*17950*/  STL [R1+0x1434], R4 ;  /* 0x0014340401007387 */ /* 0x000fe80000100800 */
[----:B------:R2:W-:Y:S01]  /*17960*/  STL [R1+0x1430], R5 ;  /* 0x0014300501007387 */ /* 0x0005e20000100800 */
[----:B-1----:R-:W-:-:S03]  /*17970*/  IMAD.WIDE R8, R82, 0x2, R152 ;  /* 0x0000000252087825 */ /* 0x002fc600078e0298 */
[----:B------:R-:W-:Y:S04]  /*17980*/  STL [R1+0x143c], R6 ;  /* 0x00143c0601007387 */ /* 0x000fe80000100800 */
[----:B------:R-:W-:Y:S01]  /*17990*/  STL [R1+0x1438], R7 ;  /* 0x0014380701007387 */ /* 0x000fe20000100800 */
[----:B--2---:R-:W-:-:S03]  /*179a0*/  IMAD.WIDE R4, R82, 0x2, R154 ;  /* 0x0000000252047825 */ /* 0x004fc600078e029a */
[----:B------:R-:W-:Y:S04]  /*179b0*/  STL [R1+0x1444], R8 ;  /* 0x0014440801007387 */ /* 0x000fe80000100800 */
[----:B------:R-:W-:Y:S04]  /*179c0*/  STL [R1+0x1440], R9 ;  /* 0x0014400901007387 */ /* 0x000fe80000100800 */
[----:B------:R1:W-:Y:S04]  /*179d0*/  STL [R1+0x144c], R4 ;  /* 0x00144c0401007387 */ /* 0x0003e80000100800 */
[----:B------:R2:W-:Y:S04]  /*179e0*/  STL [R1+0x1448], R5 ;  /* 0x0014480501007387 */ /* 0x0005e80000100800 */
[----:B------:R3:W-:Y:S04]  /*179f0*/  STL [R1+0x838], RZ ;  /* 0x000838ff01007387 */ /* 0x0007e80000100800 */
        /* <DEDUP_REMOVED lines=256> */
[----:B------:R3:W-:Y:S04]  /*18a00*/  STL [R1], RZ ;  /* 0x000000ff01007387 */ /* 0x0007e80000100800 */
        /* <DEDUP_REMOVED lines=126> */
[----:B------:R3:W-:Y:S01]  /*191f0*/  STL [R1+0x1fc], RZ ;  /* 0x0001fcff01007387 */ /* 0x0007e20000100800 */
[----:B0-----:R-:W-:Y:S01]  /*19200*/  IMAD.SHL.U32 R22, R79, 0x80, RZ ;  /* 0x000000804f167824 */ /* 0x001fe200078e00ff */
        /* <DEDUP_REMOVED lines=17> */
[----:B------:R-:W-:Y:S01]  /*19320*/  CS2R R58, SRZ ;  /* 0x00000000003a7805 */ /* 0x000fe2000001ff00 */
[----:B------:R-:W-:Y:S01]  /*19330*/  IMAD.SHL.U32 R21, R82, 0x80, RZ ;  /* 0x0000008052157824 */ /* 0x000fe200078e00ff */
[----:B------:R-:W-:Y:S01]  /*19340*/  SHF.R.S32.HI R2, RZ, 0x1f, R22 ;  /* 0x0000001fff027819 */ /* 0x000fe20000011416 */
[----:B------:R-:W4:Y:S01]  /*19350*/  LDL R82, [R1+0x189c] ;  /* 0x00189c0001527983 */ /* 0x000f220000100800 */
[----:B------:R-:W0:Y:S01]  /*19360*/  LDC R76, c[0x0][0x230] ;  /* 0x00008c00ff4c7b82 */ /* 0x000e220000000800 */
[----:B------:R-:W-:Y:S01]  /*19370*/  UIADD3.64 UR14, UR4, 0x380, URZ ;  /* 0x00000380040e7897 */ /* 0x000fe2000fffe03f */
[----:B------:R-:W-:Y:S01]  /*19380*/  SHF.R.S32.HI R0, RZ, 0x1f, R21 ;  /* 0x0000001fff007819 */ /* 0x000fe20000011415 */
[----:B------:R-:W1:Y:S01]  /*19390*/  S2R R79, SR_TID.X ;  /* 0x00000000004f7919 */ /* 0x000e620000002100 */
[----:B------:R-:W-:Y:S01]  /*193a0*/  UIADD3.64 UR10, UR4, 0x400, URZ ;  /* 0x00000400040a7897 */ /* 0x000fe2000fffe03f */
[C---:B------:R-:W-:Y:S01]  /*193b0*/  SHF.L.U64.HI R2, R22.reuse, 0x1, R2 ;  /* 0x0000000116027819 */ /* 0x040fe20000010202 */
[----:B------:R-:W-:Y:S01]  /*193c0*/  UIADD3.64 UR14, UR4, 0x480, URZ ;  /* 0x00000480040e7897 */ /* 0x000fe2000fffe03f */
[C---:B------:R-:W-:Y:S01]  /*193d0*/  SHF.L.U64.HI R0, R21.reuse, 0x1, R0 ;  /* 0x0000000115007819 */ /* 0x040fe20000010200 */
[----:B------:R-:W-:Y:S01]  /*193e0*/  UIADD3.64 UR10, UR4, 0x500, URZ ;  /* 0x00000500040a7897 */ /* 0x000fe2000fffe03f */
[----:B------:R-:W-:Y:S01]  /*193f0*/  IMAD.SHL.U32 R22, R22, 0x2, RZ ;  /* 0x0000000216167824 */ /* 0x000fe200078e00ff */
[----:B------:R-:W-:Y:S01]  /*19400*/  UIADD3.64 UR14, UR4, 0x580, URZ ;  /* 0x00000580040e7897 */ /* 0x000fe2000fffe03f */
[----:B------:R-:W-:Y:S01]  /*19410*/  IMAD.SHL.U32 R21, R21, 0x2, RZ ;  /* 0x0000000215157824 */ /* 0x000fe200078e00ff */
[----:B------:R-:W-:Y:S01]  /*19420*/  UIADD3.64 UR10, UR4, 0x600, URZ ;  /* 0x00000600040a7897 */ /* 0x000fe2000fffe03f */
[----:B------:R-:W-:Y:S01]  /*19430*/  CS2R R62, SRZ ;  /* 0x00000000003e7805 */ /* 0x000fe2000001ff00 */
        /* <DEDUP_REMOVED lines=10> */
[----:B0-----:R-:W-:Y:S01]  /*194e0*/  VIADD R76, R76, 0x7f ;  /* 0x0000007f4c4c7836 */ /* 0x001fe20000000000 */
[----:B------:R-:W-:Y:S01]  /*194f0*/  UIADD3.64 UR10, UR4, 0x900, URZ ;  /* 0x00000900040a7897 */ /* 0x000fe2000fffe03f */
[----:B------:R-:W-:Y:S01]  /*19500*/  CS2R R74, SRZ ;  /* 0x00000000004a7805 */ /* 0x000fe2000001ff00 */
[----:B------:R-:W-:Y:S01]  /*19510*/  UIADD3.64 UR14, UR4, 0x980, URZ ;  /* 0x00000980040e7897 */ /* 0x000fe2000fffe03f */
[----:B------:R-:W-:-:S02]  /*19520*/  CS2R R80, SRZ ;  /* 0x0000000000507805 */ /* 0x000fc4000001ff00 */
[----:B------:R-:W-:Y:S01]  /*19530*/  SHF.R.S32.HI R78, RZ, 0x1f, R76 ;  /* 0x0000001fff4e7819 */ /* 0x000fe2000001144c */
[----:B------:R-:W-:Y:S01]  /*19540*/  UIADD3.64 UR10, UR4, 0xa00, URZ ;  /* 0x00000a00040a7897 */ /* 0x000fe2000fffe03f */
[----:B------:R-:W-:Y:S02]  /*19550*/  CS2R R84, SRZ ;  /* 0x0000000000547805 */ /* 0x000fe4000001ff00 */
[----:B------:R-:W-:Y:S02]  /*19560*/  CS2R R86, SRZ ;  /* 0x0000000000567805 */ /* 0x000fe4000001ff00 */
[----:B------:R-:W-:Y:S02]  /*19570*/  LEA.HI R78, R78, R76, RZ, 0x7 ;  /* 0x0000004c4e4e7211 */ /* 0x000fe400078f38ff */
[----:B------:R-:W-:Y:S01]  /*19580*/  CS2R R88, SRZ ;  /* 0x0000000000587805 */ /* 0x000fe2000001ff00 */
[C---:B-1----:R-:W-:Y:S01]  /*19590*/  IMAD.SHL.U32 R77, R79.reuse, 0x2, RZ ;  /* 0x000000024f4d7824 */ /* 0x042fe200078e00ff */
[----:B------:R-:W-:-:S02]  /*195a0*/  LOP3.LUT R79, R79, 0x40, RZ, 0xc0, !PT ;  /* 0x000000404f4f7812 */ /* 0x000fc400078ec0ff */
[----:B------:R-:W-:Y:S02]  /*195b0*/  CS2R R90, SRZ ;  /* 0x00000000005a7805 */ /* 0x000fe4000001ff00 */
[----:B------:R-:W-:Y:S02]  /*195c0*/  SHF.R.S32.HI R4, RZ, 0x7, R78 ;  /* 0x00000007ff047819 */ /* 0x000fe4000001144e */
[----:B------:R-:W-:Y:S02]  /*195d0*/  CS2R R92, SRZ ;  /* 0x00000000005c7805 */ /* 0x000fe4000001ff00 */
[----:B------:R-:W-:Y:S02]  /*195e0*/  LOP3.LUT R77, R77, 0x7e, RZ, 0xc0, !PT ;  /* 0x0000007e4d4d7812 */ /* 0x000fe400078ec0ff */
[----:B------:R-:W-:Y:S02]  /*195f0*/  CS2R R94, SRZ ;  /* 0x00000000005e7805 */ /* 0x000fe4000001ff00 */
[----:B------:R-:W-:-:S02]  /*19600*/  CS2R R96, SRZ ;  /* 0x0000000000607805 */ /* 0x000fc4000001ff00 */
[----:B------:R-:W-:Y:S02]  /*19610*/  CS2R R98, SRZ ;  /* 0x0000000000627805 */ /* 0x000fe4000001ff00 */
[----:B------:R-:W-:Y:S01]  /*19620*/  CS2R R100, SRZ ;  /* 0x0000000000647805 */ /* 0x000fe2000001ff00 */
[C-C-:B------:R-:W-:Y:S01]  /*19630*/  IMAD R78, R79.reuse, 0x100, R77.reuse ;  /* 0x000001004f4e7824 */ /* 0x140fe200078e024d */
[----:B------:R-:W-:Y:S01]  /*19640*/  CS2R R102, SRZ ;  /* 0x0000000000667805 */ /* 0x000fe2000001ff00 */
[----:B------:R-:W-:Y:S01]  /*19650*/  IMAD R79, R79, 0x200, R77 ;  /* 0x000002004f4f7824 */ /* 0x000fe200078e024d */
[----:B------:R-:W-:Y:S02]  /*19660*/  CS2R R76, SRZ ;  /* 0x00000000004c7805 */ /* 0x000fe4000001ff00 */
[----:B------:R-:W-:Y:S02]  /*19670*/  CS2R R104, SRZ ;  /* 0x0000000000687805 */ /* 0x000fe4000001ff00 */
[----:B------:R-:W-:-:S02]  /*19680*/  LOP3.LUT R17, R78, 0x20, RZ, 0x3c, !PT ;  /* 0x000000204e117812 */ /* 0x000fc400078e3cff */
[----:B------:R-:W-:Y:S02]  /*19690*/  CS2R R106, SRZ ;  /* 0x00000000006a7805 */ /* 0x000fe4000001ff00 */
[C---:B------:R-:W-:Y:S02]  /*196a0*/  LOP3.LUT R16, R78.reuse, 0x30, RZ, 0x3c, !PT ;  /* 0x000000304e107812 */ /* 0x040fe400078e3cff */
[----:B------:R-:W-:Y:S02]  /*196b0*/  CS2R R108, SRZ ;  /* 0x00000000006c7805 */ /* 0x000fe4000001ff00 */
[C---:B------:R-:W-:Y:S02]  /*196c0*/  LOP3.LUT R15, R78.reuse, 0x40, RZ, 0x3c, !PT ;  /* 0x000000404e0f7812 */ /* 0x040fe400078e3cff */
[----:B------:R-:W-:Y:S02]  /*196d0*/  CS2R R110, SRZ ;  /* 0x00000000006e7805 */ /* 0x000fe4000001ff00 */
[----:B------:R-:W-:-:S02]  /*196e0*/  LOP3.LUT R14, R78, 0x50, RZ, 0x3c, !PT ;  /* 0x000000504e0e7812 */ /* 0x000fc400078e3cff */
[----:B------:R-:W-:Y:S02]  /*196f0*/  CS2R R112, SRZ ;  /* 0x0000000000707805 */ /* 0x000fe4000001ff00 */
[C---:B------:R-:W-:Y:S02]  /*19700*/  LOP3.LUT R13, R78.reuse, 0x60, RZ, 0x3c, !PT ;  /* 0x000000604e0d7812 */ /* 0x040fe400078e3cff */
[----:B------:R-:W-:Y:S02]  /*19710*/  CS2R R114, SRZ ;  /* 0x0000000000727805 */ /* 0x000fe4000001ff00 */
[----:B------:R-:W-:Y:S02]  /*19720*/  LOP3.LUT R12, R78, 0x70, RZ, 0x3c, !PT ;  /* 0x000000704e0c7812 */ /* 0x000fe400078e3cff */
        /* <DEDUP_REMOVED lines=15> */
[----:B------:R-:W-:Y:S02]  /*19820*/  LOP3.LUT R18, R78, 0x10, RZ, 0x3c, !PT ;  /* 0x000000104e127812 */ /* 0x000fe400078e3cff */
        /* <DEDUP_REMOVED lines=10> */
[----:B------:R-:W-:-:S02]  /*198d0*/  UIADD3.64 UR14, UR4, 0xa80, URZ ;  /* 0x00000a80040e7897 */ /* 0x000fc4000fffe03f */
[----:B------:R-:W-:Y:S02]  /*198e0*/  UIADD3.64 UR10, UR4, 0xb00, URZ ;  /* 0x00000b00040a7897 */ /* 0x000fe4000fffe03f */
[----:B------:R-:W-:Y:S02]  /*198f0*/  UIADD3.64 UR14, UR4, 0xb80, URZ ;  /* 0x00000b80040e7897 */ /* 0x000fe4000fffe03f */
[----:B------:R-:W-:Y:S02]  /*19900*/  UIADD3.64 UR10, UR4, 0xc00, URZ ;  /* 0x00000c00040a7897 */ /* 0x000fe4000fffe03f */
[----:B------:R-:W-:Y:S02]  /*19910*/  UIADD3.64 UR8, UR4, 0x80, URZ ;  /* 0x0000008004087897 */ /* 0x000fe4000fffe03f */
[----:B------:R-:W-:Y:S02]  /*19920*/  UIADD3.64 UR12, UR4, 0x100, URZ ;  /* 0x00000100040c7897 */ /* 0x000fe4000fffe03f */
[----:B------:R-:W-:-:S02]  /*19930*/  UIADD3.64 UR16, UR4, 0x180, URZ ;  /* 0x0000018004107897 */ /* 0x000fc4000fffe03f */
[----:B------:R-:W-:Y:S02]  /*19940*/  UIADD3.64 UR20, UR4, 0x200, URZ ;  /* 0x0000020004147897 */ /* 0x000fe4000fffe03f */
[----:B------:R-:W-:Y:S02]  /*19950*/  UIADD3.64 UR24, UR4, 0x280, URZ ;  /* 0x0000028004187897 */ /* 0x000fe4000fffe03f */
[----:B------:R-:W-:Y:S01]  /*19960*/  UIADD3.64 UR28, UR4, 0x300, URZ ;  /* 0x00000300041c7897 */ /* 0x000fe2000fffe03f */
[----:B------:R-:W-:Y:S01]  /*19970*/  UMOV UR35, 0x40000040 ;  /* 0x4000004000237882 */ /* 0x000fe20000000000 */
[----:B------:R-:W-:Y:S02]  /*19980*/  UIADD3.64 UR36, UR4, 0xc80, URZ ;  /* 0x00000c8004247897 */ /* 0x000fe4000fffe03f */
[----:B------:R-:W-:Y:S02]  /*19990*/  UIADD3.64 UR40, UR4, 0xd00, URZ ;  /* 0x00000d0004287897 */ /* 0x000fe4000fffe03f */
        /* <DEDUP_REMOVED lines=10> */
[C---:B----4-:R-:W-:Y:S01]  /*19a40*/  IMAD.IADD R19, R82.reuse, 0x1, R78 ;  /* 0x0000000152137824 */ /* 0x050fe200078e024e */
[C---:B------:R-:W-:Y:S01]  /*19a50*/  IADD3 R18, R82.reuse, R18, RZ ;  /* 0x0000001252127210 */ /* 0x040fe20007ffe0ff */
[C---:B------:R-:W-:Y:S01]  /*19a60*/  IMAD.IADD R11, R82.reuse, 0x1, R79 ;  /* 0x00000001520b7824 */ /* 0x040fe200078e024f */
[----:B------:R-:W-:Y:S01]  /*19a70*/  CS2R R78, SRZ ;  /* 0x00000000004e7805 */ /* 0x000fe2000001ff00 */
[C---:B------:R-:W-:Y:S02]  /*19a80*/  IMAD.IADD R17, R82.reuse, 0x1, R17 ;  /* 0x0000000152117824 */ /* 0x040fe400078e0211 */
[----:B------:R-:W-:-:S02]  /*19a90*/  IMAD.IADD R16, R82, 0x1, R16 ;  /* 0x0000000152107824 */ /* 0x000fc400078e0210 */
[C---:B------:R-:W-:Y:S02]  /*19aa0*/  IMAD.IADD R15, R82.reuse, 0x1, R15 ;  /* 0x00000001520f7824 */ /* 0x040fe400078e020f */
[C---:B------:R-:W-:Y:S02]  /*19ab0*/  IMAD.IADD R14, R82.reuse, 0x1, R14 ;  /* 0x00000001520e7824 */ /* 0x040fe400078e020e */
[C---:B------:R-:W-:Y:S02]  /*19ac0*/  IMAD.IADD R13, R82.reuse, 0x1, R13 ;  /* 0x00000001520d7824 */ /* 0x040fe400078e020d */
[C---:B------:R-:W-:Y:S02]  /*19ad0*/  IMAD.IADD R12, R82.reuse, 0x1, R12 ;  /* 0x00000001520c7824 */ /* 0x040fe400078e020c */
[C---:B------:R-:W-:Y:S02]  /*19ae0*/  IMAD.IADD R10, R82.reuse, 0x1, R10 ;  /* 0x00000001520a7824 */ /* 0x040fe400078e020a */
[----:B------:R-:W-:-:S02]  /*19af0*/  IMAD.IADD R9, R82, 0x1, R9 ;  /* 0x0000000152097824 */ /* 0x000fc400078e0209 */
[C---:B------:R-:W-:Y:S02]  /*19b00*/  IMAD.IADD R8, R82.reuse, 0x1, R8 ;  /* 0x0000000152087824 */ /* 0x040fe400078e0208 */
[C---:B------:R-:W-:Y:S02]  /*19b10*/  IMAD.IADD R7, R82.reuse, 0x1, R7 ;  /* 0x0000000152077824 */ /* 0x040fe400078e0207 */
[C---:B------:R-:W-:Y:S02]  /*19b20*/  IMAD.IADD R6, R82.reuse, 0x1, R6 ;  /* 0x0000000152067824 */ /* 0x040fe400078e0206 */
[C---:B--2---:R-:W-:Y:S01]  /*19b30*/  IMAD.IADD R5, R82.reuse, 0x1, R60 ;  /* 0x0000000152057824 */ /* 0x044fe200078e023c */
[----:B------:R-:W-:Y:S01]  /*19b40*/  CS2R R60, SRZ ;  /* 0x00000000003c7805 */ /* 0x000fe2000001ff00 */
[----:B------:R-:W-:Y:S01]  /*19b50*/  IMAD.IADD R4, R82, 0x1, R20 ;  /* 0x0000000152047824 */ /* 0x000fe200078e0214 */
[----:B---3--:R-:W-:-:S07]  /*19b60*/  CS2R R82, SRZ ;  /* 0x0000000000527805 */ /* 0x008fce000001ff00 */
.L_x_1:
[----:B------:R-:W2:Y:S01]  /*19b70*/  LDL R158, [R1+0x838] ;  /* 0x00083800019e7983 */ /* 0x000ea20000100800 */
[----:B------:R-:W2:Y:S03]  /*19b80*/  LDC R20, c[0x0][0x230] ;  /* 0x00008c00ff147b82 */ /* 0x000ea60000000800 */
[----:B-----5:R-:W-:Y:S04]  /*19b90*/  STL [R1+0x1ee8], R18 ;  /* 0x001ee81201007387 */ /* 0x020fe80000100800 */
[----:B------:R-:W-:Y:S04]  /*19ba0*/  STL [R1+0x1ea8], R17 ;  /* 0x001ea81101007387 */ /* 0x000fe80000100800 */
        /* <DEDUP_REMOVED lines=14> */
[----:B------:R-:W-:Y:S04]  /*19c90*/  STL.64 [R1+0x1b68], R150 ;  /* 0x001b689601007387 */ /* 0x000fe80000100a00 */
[----:B------:R0:W-:Y:S04]  /*19ca0*/  STL.64 [R1+0x1b60], R148 ;  /* 0x001b609401007387 */ /* 0x0001e80000100a00 */
[----:B------:R-:W-:Y:S04]  /*19cb0*/  STL.64 [R1+0x1b58], R146 ;  /* 0x001b589201007387 */ /* 0x000fe80000100a00 */
        /* <DEDUP_REMOVED lines=25> */
[----:B------:R-:W-:Y:S04]  /*19e50*/  STL [R1+0x1dc8], R96 ;  /* 0x001dc86001007387 */ /* 0x000fe80000100800 */
[----:B------:R-:W-:Y:S04]  /*19e60*/  STL [R1+0x1dc4], R97 ;  /* 0x001dc46101007387 */ /* 0x000fe80000100800 */
        /* <DEDUP_REMOVED lines=82> */
[----:B------:R-:W-:Y:S01]  /*1a390*/  STL [R1+0x1eb4], R41 ;  /* 0x001eb42901007387 */ /* 0x000fe20000100800 */
[----:B--2---:R-:W-:-:S03]  /*1a3a0*/  IMAD R20, R158, -0x80, R20 ;  /* 0xffffff809e147824 */ /* 0x004fc600078e0214 */
[----:B------:R-:W-:Y:S04]  /*1a3b0*/  STL.64 [R1+0x19a8], R38 ;  /* 0x0019a82601007387 */ /* 0x000fe80000100a00 */
[----:B------:R-:W-:Y:S04]  /*1a3c0*/  STL [R1+0x1eb8], R39 ;  /* 0x001eb82701007387 */ /* 0x000fe80000100800 */
[----:B------:R1:W-:Y:S04]  /*1a3d0*/  STL.64 [R1+0x19a0], R36 ;  /* 0x0019a02401007387 */ /* 0x0003e80000100a00 */
[----:B------:R-:W-:Y:S04]  /*1a3e0*/  STL.64 [R1+0x1998], R34 ;  /* 0x0019982201007387 */ /* 0x000fe80000100a00 */
[----:B------:R-:W-:Y:S01]  /*1a3f0*/  STL [R1+0x1ebc], R35 ;  /* 0x001ebc2301007387 */ /* 0x000fe20000100800 */
[----:B------:R-:W-:-:S03]  /*1a400*/  ISETP.GT.AND P0, PT, R20, RZ, PT ;  /* 0x000000ff1400720c */ /* 0x000fc60003f04270 */
[----:B------:R-:W-:Y:S04]  /*1a410*/  STL.64 [R1+0x1990], R32 ;  /* 0x0019902001007387 */ /* 0x000fe80000100a00 */
[----:B------:R-:W-:Y:S04]  /*1a420*/  STL [R1+0x1ec0], R33 ;  /* 0x001ec02101007387 */ /* 0x000fe80000100800 */
[----:B------:R2:W-:Y:S04]  /*1a430*/  STL.64 [R1+0x1988], R30 ;  /* 0x0019881e01007387 */ /* 0x0005e80000100a00 */
[----:B------:R-:W-:Y:S04]  /*1a440*/  STL.64 [R1+0x1980], R28 ;  /* 0x0019801c01007387 */ /* 0x000fe80000100a00 */
[----:B------:R-:W-:Y:S04]  /*1a450*/  STL.64 [R1+0x1978], R26 ;  /* 0x0019781a01007387 */ /* 0x000fe80000100a00 */
[----:B------:R-:W-:Y:S04]  /*1a460*/  STL.64 [R1+0x1970], R24 ;  /* 0x0019701801007387 */ /* 0x000fe80000100a00 */
[----:B------:R-:W-:Y:S01]  /*1a470*/  STL [R1+0x1ec4], R24 ;  /* 0x001ec41801007387 */ /* 0x000fe20000100800 */
[----:B0-----:R-:W-:-:S03]  /*1a480*/  MOV R148, UR49 ;  /* 0x0000003100947c02 */ /* 0x001fc60008000f00 */
[----:B------:R-:W3:Y:S01]  /*1a490*/  LDL.LU R22, [R1+0xc88] ;  /* 0x000c880001167983 */ /* 0x000ee20000300800 */
[----:B-1----:R-:W-:-:S03]  /*1a4a0*/  PRMT R36, RZ, 0x7610, R36 ;  /* 0x00007610ff247816 */ /* 0x002fc60000000024 */
[----:B------:R0:W-:Y:S01]  /*1a4b0*/  STL [R1+0x1950], R2 ;  /* 0x0019500201007387 */ /* 0x0001e20000100800 */
[----:B------:R-:W-:Y:S02]  /*1a4c0*/  MOV R149, UR48 ;  /* 0x0000003000957c02 */ /* 0x000fe40008000f00 */
[----:B------:R-:W-:Y:S01]  /*1a4d0*/  MOV R147, UR53 ;  /* 0x0000003500937c02 */ /* 0x000fe20008000f00 */
[----:B------:R-:W4:Y:S01]  /*1a4e0*/  @P0 LDG.E.U16 R36, desc[UR60][R154.64] ;  /* 0x0000003c9a240981 */ /* 0x000f22000c1e1500 */
[----:B--2---:R-:W-:-:S03]  /*1a4f0*/  PRMT R30, RZ, 0x7610, R30 ;  /* 0x00007610ff1e7816 */ /* 0x004fc6000000001e */
[----:B0-----:R-:W2:Y:S01]  /*1a500*/  LDL.LU R2, [R1+0xc60] ;  /* 0x000c600001027983 */ /* 0x001ea20000300800 */
[----:B------:R-:W-:Y:S02]  /*1a510*/  MOV R146, UR52 ;  /* 0x0000003400927c02 */ /* 0x000fe40008000f00 */
[----:B------:R-:W-:Y:S01]  /*1a520*/  MOV R150, UR57 ;  /* 0x0000003900967c02 */ /* 0x000fe20008000f00 */
[----:B-----5:R-:W-:Y:S01]  /*1a530*/  STL [R1+0x18a8], R156 ;  /* 0x0018a89c01007387 */ /* 0x020fe20000100800 */
[----:B------:R-:W-:-:S03]  /*1a540*/  MOV R151, UR56 ;  /* 0x0000003800977c02 */ /* 0x000fc60008000f00 */
        /* <DEDUP_REMOVED lines=8> */
[----:B------:R-:W3:Y:S04]  /*1a5d0*/  @P0 LDG.E.U16 R30, desc[UR60][R152.64] ;  /* 0x0000003c981e0981 */ /* 0x000ee8000c1e1500 */
[----:B------:R-:W-:Y:S04]  /*1a5e0*/  STL [R1+0x1ee0], R150 ;  /* 0x001ee09601007387 */ /* 0x000fe80000100800 */
[----:B------:R0:W-:Y:S04]  /*1a5f0*/  STL [R1+0x1ee4], R151 ;  /* 0x001ee49701007387 */ /* 0x0001e80000100800 */
[----:B------:R-:W2:Y:S04]  /*1a600*/  LDL R159, [R1+0x1448] ;  /* 0x00144800019f7983 */ /* 0x000ea80000100800 */
[----:B------:R-:W2:Y:S01]  /*1a610*/  LDL R158, [R1+0x144c] ;  /* 0x00144c00019e7983 */ /* 0x000ea20000100800 */
[----:B------:R-:W-:-:S03]  /*1a620*/  ISETP.GT.AND P1, PT, R20, 0x1, PT ;  /* 0x000000011400780c */ /* 0x000fc60003f24270 */
[----:B------:R-:W2:Y:S01]  /*1a630*/  LDL R37, [R1+0x143c] ;  /* 0x00143c0001257983 */ /* 0x000ea20000100800 */
[----:B0-----:R-:W-:-:S03]  /*1a640*/  PRMT R151, RZ, 0x7610, R151 ;  /* 0x00007610ff977816 */ /* 0x001fc60000000097 */
[----:B------:R-:W-:Y:S04]  /*1a650*/  STL [R1+0x1ef0], R154 ;  /* 0x001ef09a01007387 */ /* 0x000fe80000100800 */
[----:B------:R-:W-:Y:S04]  /*1a660*/  STL [R1+0x1eec], R155 ;  /* 0x001eec9b01007387 */ /* 0x000fe80000100800 */
[----:B----4-:R0:W-:Y:S04]  /*1a670*/  STL [R1+0x7e0], R36 ;  /* 0x0007e02401007387 */ /* 0x0101e80000100800 */
[----:B0-----:R-:W4:Y:S04]  /*1a680*/  LDL R36, [R1+0x1430] ;  /* 0x0014300001247983 */ /* 0x001f280000100800 */
[----:B---3--:R0:W-:Y:S04]  /*1a690*/  STL [R1+0x7dc], R30 ;  /* 0x0007dc1e01007387 */ /* 0x0081e80000100800 */
[----:B0-----:R-:W3:Y:S04]  /*1a6a0*/  LDL R30, [R1+0x1434] ;  /* 0x00143400011e7983 */ /* 0x001ee80000100800 */
[----:B------:R-:W-:Y:S04]  /*1a6b0*/  STL [R1+0x1ef8], R152 ;  /* 0x001ef89801007387 */ /* 0x000fe80000100800 */
[----:B------:R-:W-:Y:S04]  /*1a6c0*/  STL [R1+0x1ef4], R153 ;  /* 0x001ef49901007387 */ /* 0x000fe80000100800 */
[----:B--2---:R-:W2:Y:S04]  /*1a6d0*/  @P1 LDG.E.U16 R151, desc[UR60][R158.64] ;  /* 0x0000003c9e971981 */ /* 0x004ea8000c1e1500 */
[----:B------:R-:W4:Y:S04]  /*1a6e0*/  LDL R158, [R1+0x1440] ;  /* 0x00144000019e7983 */ /* 0x000f280000100800 */
[----:B------:R-:W4:Y:S01]  /*1a6f0*/  LDL R159, [R1+0x1444] ;  /* 0x00144400019f7983 */ /* 0x000f220000100800 */
[----:B------:R-:W-:-:S02]  /*1a700*/  PRMT R150, RZ, 0x7610, R150 ;  /* 0x00007610ff967816 */ /* 0x000fc40000000096 */
[----:B------:R-:W-:Y:S01]  /*1a710*/  ISETP.GT.AND P2, PT, R20, 0x2, PT ;  /* 0x000000021400780c */ /* 0x000fe20003f44270 */
[----:B--2---:R-:W-:Y:S01]  /*1a720*/  STL [R1+0x1efc], R151 ;  /* 0x001efc9701007387 */ /* 0x004fe20000100800 */
[----:B----4-:R-:W-:-:S04]  /*1a730*/  @P1 LOP3.LUT R159, R159, R158, RZ, 0x3c, !PT ;  /* 0x0000009e9f9f1212 */ /* 0x010fc800078e3cff */
[----:B------:R-:W-:-:S04]  /*1a740*/  @P1 LOP3.LUT R158, R159, R158, RZ, 0x3c, !PT ;  /* 0x0000009e9f9e1212 */ /* 0x000fc800078e3cff */
[----:B------:R-:W-:-:S05]  /*1a750*/  @P1 LOP3.LUT R159, R159, R158, RZ, 0x3c, !PT ;  /* 0x0000009e9f9f1212 */ /* 0x000fca00078e3cff */
[----:B------:R0:W2:Y:S04]  /*1a760*/  @P1 LDG.E.U16 R150, desc[UR60][R158.64] ;  /* 0x0000003c9e961981 */ /* 0x0000a8000c1e1500 */
[----:B------:R-:W4:Y:S01]  /*1a770*/  LDL R159, [R1+0x1438] ;  /* 0x00143800019f7983 */ /* 0x000f220000100800 */
[----:B------:R-:W-:Y:S01]  /*1a780*/  PRMT R44, RZ, 0x7610, R44 ;  /* 0x00007610ff2c7816 */ /* 0x000fe2000000002c */
[----:B0-----:R-:W-:Y:S01]  /*1a790*/  @P2 IMAD.MOV.U32 R158, RZ, RZ, R37 ;  /* 0x000000ffff9e2224 */ /* 0x001fe200078e0025 */
[----:B------:R-:W-:-:S04]  /*1a7a0*/  PRMT R45, RZ, 0x7610, R45 ;  /* 0x00007610ff2d7816 */ /* 0x000fc8000000002d */
[----:B----4-:R3:W4:Y:S04]  /*1a7b0*/  @P2 LDG.E.U16 R44, desc[UR60][R158.64] ;  /* 0x0000003c9e2c2981 */ /* 0x010728000c1e1500 */
[----:B--2---:R-:W-:Y:S04]  /*1a7c0*/  STL [R1+0x1f00], R150 ;  /* 0x001f009601007387 */ /* 0x004fe80000100800 */
[----:B------:R-:W2:Y:S01]  /*1a7d0*/  LDL R37, [R1+0x141c] ;  /* 0x00141c0001257983 */ /* 0x000ea20000100800 */
[----:B---3--:R-:W-:Y:S02]  /*1a7e0*/  @P2 IMAD.MOV.U32 R158, RZ, RZ, R30 ;  /* 0x000000ffff9e2224 */ /* 0x008fe400078e001e */
[----:B------:R-:W-:-:S05]  /*1a7f0*/  @P2 IMAD.MOV.U32 R159, RZ, RZ, R36 ;  /* 0x000000ffff9f2224 */ /* 0x000fca00078e0024 */
[----:B------:R-:W3:Y:S04]  /*1a800*/  @P2 LDG.E.U16 R45, desc[UR60][R158.64] ;  /* 0x0000003c9e2d2981 */ /* 0x000ee8000c1e1500 */
[----:B----4-:R-:W-:Y:S04]  /*1a810*/  STL [R1+0x1f04], R44 ;  /* 0x001f042c01007387 */ /* 0x010fe80000100800 */
[----:B------:R-:W4:Y:S04]  /*1a820*/  LDL R158, [R1+0x1428] ;  /* 0x00142800019e7983 */ /* 0x000f280000100800 */
[----:B------:R-:W4:Y:S01]  /*1a830*/  LDL R159, [R1+0x142c] ;  /* 0x00142c00019f7983 */ /* 0x000f220000100800 */
[----:B------:R-:W-:-:S02]  /*1a840*/  ISETP.GT.AND P0, PT, R20, 0x3, PT ;  /* 0x000000031400780c */ /* 0x000fc40003f04270 */
[----:B------:R-:W-:Y:S01]  /*1a850*/  PRMT R59, RZ, 0x7610, R59 ;  /* 0x00007610ff3b7816 */ /* 0x000fe2000000003b */
[----:B------:R-:W2:Y:S04]  /*1a860*/  LDL R36, [R1+0x1410] ;  /* 0x0014100001247983 */ /* 0x000ea80000100800 */
[----:B------:R-:W2:Y:S04]  /*1a870*/  LDL R30, [R1+0x1414] ;  /* 0x00141400011e7983 */ /* 0x000ea80000100800 */
[----:B---3--:R-:W-:Y:S02]  /*1a880*/  STL [R1+0x1f08], R45 ;  /* 0x001f082d01007387 */ /* 0x008fe40000100800 */
[----:B----4-:R-:W-:-:S04]  /*1a890*/  @P0 LOP3.LUT R159, R159, R158, RZ, 0x3c, !PT ;  /* 0x0000009e9f9f0212 */ /* 0x010fc800078e3cff */
[----:B------:R-:W-:-:S04]  /*1a8a0*/  @P0 LOP3.LUT R158, R159, R158, RZ, 0x3c, !PT ;  /* 0x0000009e9f9e0212 */ /* 0x000fc800078e3cff */
[----:B------:R-:W-:-:S05]  /*1a8b0*/  @P0 LOP3.LUT R159, R159, R158, RZ, 0x3c, !PT ;  /* 0x0000009e9f9f0212 */ /* 0x000fca00078e3cff */
[----:B------:R-:W3:Y:S04]  /*1a8c0*/  @P0 LDG.E.U16 R59, desc[UR60][R158.64] ;  /* 0x0000003c9e3b0981 */ /* 0x000ee8000c1e1500 */
[----:B------:R-:W4:Y:S04]  /*1a8d0*/  LDL R158, [R1+0x1420] ;  /* 0x00142000019e7983 */ /* 0x000f280000100800 */
[----:B------:R-:W4:Y:S01]  /*1a8e0*/  LDL R159, [R1+0x1424] ;  /* 0x00142400019f7983 */ /* 0x000f220000100800 */
[----:B------:R-:W-:Y:S02]  /*1a8f0*/  PRMT R60, RZ, 0x7610, R60 ;  /* 0x00007610ff3c7816 */ /* 0x000fe4000000003c */
[----:B------:R-:W-:Y:S01]  /*1a900*/  ISETP.GT.AND P1, PT, R20, 0x4, PT ;  /* 0x000000041400780c */ /* 0x000fe20003f24270 */
[----:B---3--:R-:W-:Y:S01]  /*1a910*/  STL [R1+0x1f0c], R59 ;  /* 0x001f0c3b01007387 */ /* 0x008fe20000100800 */
[----:B----4-:R-:W-:-:S04]  /*1a920*/  @P0 LOP3.LUT R159, R159, R158, RZ, 0x3c, !PT ;  /* 0x0000009e9f9f0212 */ /* 0x010fc800078e3cff */
[----:B------:R-:W-:-:S04]  /*1a930*/  @P0 LOP3.LUT R158, R159, R158, RZ, 0x3c, !PT ;  /* 0x0000009e9f9e0212 */ /* 0x000fc800078e3cff */
[----:B------:R-:W-:-:S05]  /*1a940*/  @P0 LOP3.LUT R159, R159, R158, RZ, 0x3c, !PT ;  /* 0x0000009e9f9f0212 */ /* 0x000fca00078e3cff */
[----:B------:R2:W3:Y:S04]  /*1a950*/  @P0 LDG.E.U16 R60, desc[UR60][R158.64] ;  /* 0x0000003c9e3c0981 */ /* 0x0004e8000c1e1500 */
[----:B------:R-:W4:Y:S01]  /*1a960*/  LDL R159, [R1+0x1418] ;  /* 0x00141800019f7983 */ /* 0x000f220000100800 */
[----:B------:R-:W-:Y:S01]  /*1a970*/  PRMT R74, RZ, 0x7610, R74 ;  /* 0x00007610ff4a7816 */ /* 0x000fe2000000004a */
[----:B--2---:R-:W-:Y:S01]  /*1a980*/  @P1 IMAD.MOV.U32 R158, RZ, RZ, R37 ;  /* 0x000000ffff9e1224 */ /* 0x004fe200078e0025 */
[----:B------:R-:W-:-:S04]  /*1a990*/  PRMT R75, RZ, 0x7610, R75 ;  /* 0x00007610ff4b7816 */ /* 0x000fc8000000004b */
[----:B----4-:R0:W2:Y:S04]  /*1a9a0*/  @P1 LDG.E.U16 R74, desc[UR60][R158.64] ;  /* 0x0000003c9e4a1981 */ /* 0x0100a8000c1e1500 */
[----:B---3--:R-:W-:Y:S04]  /*1a9b0*/  STL [R1+0x1f10], R60 ;  /* 0x001f103c01007387 */ /* 0x008fe80000100800 */
[----:B------:R-:W3:Y:S01]  /*1a9c0*/  LDL R37, [R1+0x13fc] ;  /* 0x0013fc0001257983 */ /* 0x000ee20000100800 */
[----:B0-----:R-:W-:Y:S02]  /*1a9d0*/  @P1 IMAD.MOV.U32 R158, RZ, RZ, R30 ;  /* 0x000000ffff9e1224 */ /* 0x001fe400078e001e */
[----:B------:R-:W-:-:S05]  /*1a9e0*/  @P1 IMAD.MOV.U32 R159, RZ, RZ, R36 ;  /* 0x000000ffff9f1224 */ /* 0x000fca00078e0024 */
[----:B------:R-:W4:Y:S04]  /*1a9f0*/  @P1 LDG.E.U16 R75, desc[UR60][R158.64] ;  /* 0x0000003c9e4b1981 */ /* 0x000f28000c1e1500 */
[----:B--2---:R-:W-:Y:S04]  /*1aa00*/  STL [R1+0x1f14], R74 ;  /* 0x001f144a01007387 */ /* 0x004fe80000100800 */
[----:B------:R-:W2:Y:S04]  /*1aa10*/  LDL R158, [R1+0x1408] ;  /* 0x00140800019e7983 */ /* 0x000ea80000100800 */
[----:B------:R-:W2:Y:S01]  /*1aa20*/  LDL R159, [R1+0x140c] ;  /* 0x00140c00019f7983 */ /* 0x000ea20000100800 */
[----:B------:R-:W-:-:S02]  /*1aa30*/  ISETP.GT.AND P2, PT, R20, 0x5, PT ;  /* 0x000000051400780c */ /* 0x000fc40003f44270 */
[----:B------:R-:W-:Y:S01]  /*1aa40*/  PRMT R89, RZ, 0x7610, R89 ;  /* 0x00007610ff597816 */ /* 0x000fe20000000059 */
[----:B------:R-:W3:Y:S04]  /*1aa50*/  LDL R36, [R1+0x13f0] ;  /* 0x0013f00001247983 */ /* 0x000ee80000100800 */
[----:B------:R-:W3:Y:S04]  /*1aa60*/  LDL R30, [R1+0x13f4] ;  /* 0x0013f400011e7983 */ /* 0x000ee80000100800 */
[----:B----4-:R-:W-:Y:S02]  /*1aa70*/  STL [R1+0x1f18], R75 ;  /* 0x001f184b01007387 */ /* 0x010fe40000100800 */
[----:B--2---:R-:W-:-:S04]  /*1aa80*/  @P2 LOP3.LUT R159, R159, R158, RZ, 0x3c, !PT ;  /* 0x0000009e9f9f2212 */ /* 0x004fc800078e3cff */
[----:B------:R-:W-:-:S04]  /*1aa90*/  @P2 LOP3.LUT R158, R159, R158, RZ, 0x3c, !PT ;  /* 0x0000009e9f9e2212 */ /* 0x000fc800078e3cff */
[----:B------:R-:W-:-:S05]  /*1aaa0*/  @P2 LOP3.LUT R159, R159, R158, RZ, 0x3c, !PT ;  /* 0x0000009e9f9f2212 */ /* 0x000fca00078e3cff */
[----:B------:R-:W2:Y:S04]  /*1aab0*/  @P2 LDG.E.U16 R89, desc[UR60][R158.64] ;  /* 0x0000003c9e592981 */ /* 0x000ea8000c1e1500 */
[----:B------:R-:W4:Y:S04]  /*1aac0*/  LDL R158, [R1+0x1400] ;  /* 0x00140000019e7983 */ /* 0x000f280000100800 */
[----:B------:R-:W4:Y:S01]  /*1aad0*/  LDL R159, [R1+0x1404] ;  /* 0x00140400019f7983 */ /* 0x000f220000100800 */
[----:B------:R-:W-:Y:S02]  /*1aae0*/  PRMT R90, RZ, 0x7610, R90 ;  /* 0x00007610ff5a7816 */ /* 0x000fe4000000005a */
        /* <DEDUP_REMOVED lines=8> */
[----:B---3--:R-:W-:Y:S01]  /*1ab70*/  @P0 IMAD.MOV.U32 R158, RZ, RZ, R37 ;  /* 0x000000ffff9e0224 */ /* 0x008fe200078e0025 */
[----:B------:R-:W-:-:S04]  /*1ab80*/  PRMT R28, RZ, 0x7610, R28 ;  /* 0x00007610ff1c7816 */ /* 0x000fc8000000001c */
[----:B----4-:R0:W3:Y:S04]  /*1ab90*/  @P0 LDG.E.U16 R34, desc[UR60][R158.64] ;  /* 0x0000003c9e220981 */ /* 0x0100e8000c1e1500 */
[----:B--2---:R-:W-:Y:S04]  /*1aba0*/  STL [R1+0x1f20], R90 ;  /* 0x001f205a01007387 */ /* 0x004fe80000100800 */
[----:B------:R-:W2:Y:S01]  /*1abb0*/  LDL R37, [R1+0x13d4] ;  /* 0x0013d40001257983 */ /* 0x000ea20000100800 */
[----:B0-----:R-:W-:Y:S02]  /*1abc0*/  @P0 IMAD.MOV.U32 R158, RZ, RZ, R30 ;  /* 0x000000ffff9e0224 */ /* 0x001fe400078e001e */
[----:B------:R-:W-:-:S05]  /*1abd0*/  @P0 IMAD.MOV.U32 R159, RZ, RZ, R36 ;  /* 0x000000ffff9f0224 */ /* 0x000fca00078e0024 */
[----:B------:R0:W4:Y:S04]  /*1abe0*/  @P0 LDG.E.U16 R28, desc[UR60][R158.64] ;  /* 0x0000003c9e1c0981 */ /* 0x000128000c1e1500 */
[----:B---3--:R1:W-:Y:S04]  /*1abf0*/  STL [R1+0x1f24], R34 ;  /* 0x001f242201007387 */ /* 0x0083e80000100800 */
[----:B------:R-:W0:Y:S04]  /*1ac00*/  LDL R158, [R1+0x13e8] ;  /* 0x0013e800019e7983 */ /* 0x000e280000100800 */
[----:B------:R-:W0:Y:S01]  /*1ac10*/  LDL R159, [R1+0x13ec] ;  /* 0x0013ec00019f7983 */ /* 0x000e220000100800 */
[----:B------:R-:W-:-:S02]  /*1ac20*/  ISETP.GT.AND P1, PT, R20, 0x7, PT ;  /* 0x000000071400780c */ /* 0x000fc40003f24270 */
[----:B------:R-:W-:Y:S01]  /*1ac30*/  PRMT R129, RZ, 0x7610, R129 ;  /* 0x00007610ff817816 */ /* 0x000fe20000000081 */
[----:B------:R-:W3:Y:S01]  /*1ac40*/  LDL R36, [R1+0x13c8] ;  /* 0x0013c80001247983 */ /* 0x000ee20000100800 */
[----:B------:R-:W-:Y:S02]  /*1ac50*/  PRMT R128, RZ, 0x7610, R128 ;  /* 0x00007610ff807816 */ /* 0x000fe40000000080 */
[----:B------:R-:W-:Y:S01]  /*1ac60*/  ISETP.GT.AND P2, PT, R20, 0x8, PT ;  /* 0x000000081400780c */ /* 0x000fe20003f44270 */
[----:B------:R-:W4:Y:S06]  /*1ac70*/  LDL R30, [R1+0x13cc] ;  /* 0x0013cc00011e7983 */ /* 0x000f2c0000100800 */
[----:B0-----:R-:W-:-:S04]  /*1ac80*/  @P1 LOP3.LUT R159, R159, R158, RZ, 0x3c, !PT ;  /* 0x0000009e9f9f1212 */ /* 0x001fc800078e3cff */
[----:B------:R-:W-:-:S04]  /*1ac90*/  @P1 LOP3.LUT R158, R159, R158, RZ, 0x3c, !PT ;  /* 0x0000009e9f9e1212 */ /* 0x000fc800078e3cff */
[----:B------:R-:W-:-:S05]  /*1aca0*/  @P1 LOP3.LUT R159, R159, R158, RZ, 0x3c, !PT ;  /* 0x0000009e9f9f1212 */ /* 0x000fca00078e3cff */
[----:B------:R0:W3:Y:S04]  /*1acb0*/  @P1 LDG.E.U16 R129, desc[UR60][R158.64] ;  /* 0x0000003c9e811981 */ /* 0x0000e8000c1e1500 */
[----:B------:R-:W0:Y:S04]  /*1acc0*/  LDL R158, [R1+0x13e0] ;  /* 0x0013e000019e7983 */ /* 0x000e280000100800 */
[----:B------:R-:W0:Y:S02]  /*1acd0*/  LDL R159, [R1+0x13e4] ;  /* 0x0013e400019f7983 */ /* 0x000e240000100800 */
[----:B0-----:R-:W-:-:S04]  /*1ace0*/  @P1 LOP3.LUT R159, R159, R158, RZ, 0x3c, !PT ;  /* 0x0000009e9f9f1212 */ /* 0x001fc800078e3cff */
[----:B------:R-:W-:-:S04]  /*1acf0*/  @P1 LOP3.LUT R158, R159, R158, RZ, 0x3c, !PT ;  /* 0x0000009e9f9e1212 */ /* 0x000fc800078e3cff */
[----:B------:R-:W-:-:S05]  /*1ad00*/  @P1 LOP3.LUT R159, R159, R158, RZ, 0x3c, !PT ;  /* 0x0000009e9f9f1212 */ /* 0x000fca00078e3cff */
[----:B------:R0:W3:Y:S04]  /*1ad10*/  @P1 LDG.E.U16 R128, desc[UR60][R158.64] ;  /* 0x0000003c9e801981 */ /* 0x0000e8000c1e1500 */
[----:B------:R-:W0:Y:S04]  /*1ad20*/  LDL R158, [R1+0x13d8] ;  /* 0x0013d800019e7983 */ /* 0x000e280000100800 */
[----:B------:R-:W0:Y:S01]  /*1ad30*/  LDL R159, [R1+0x13dc] ;  /* 0x0013dc00019f7983 */ /* 0x000e220000100800 */
[----:B-1----:R-:W-:Y:S02]  /*1ad40*/  PRMT R34, RZ, 0x7610, R34 ;  /* 0x00007610ff227816 */ /* 0x002fe40000000022 */
[----:B0-----:R-:W-:-:S04]  /*1ad50*/  @P2 LOP3.LUT R159, R159, R158, RZ, 0x3c, !PT ;  /* 0x0000009e9f9f2212 */ /* 0x001fc800078e3cff */
[----:B------:R-:W-:-:S04]  /*1ad60*/  @P2 LOP3.LUT R158, R159, R158, RZ, 0x3c, !PT ;  /* 0x0000009e9f9e2212 */ /* 0x000fc800078e3cff */
[----:B------:R-:W-:-:S05]  /*1ad70*/  @P2 LOP3.LUT R159, R159, R158, RZ, 0x3c, !PT ;  /* 0x0000009e9f9f2212 */ /* 0x000fca00078e3cff */
[----:B------:R2:W3:Y:S04]  /*1ad80*/  @P2 LDG.E.U16 R34, desc[UR60][R158.64] ;  /* 0x0000003c9e222981 */ /* 0x0004e8000c1e1500 */
[----:B------:R-:W4:Y:S01]  /*1ad90*/  LDL R159, [R1+0x13d0] ;  /* 0x0013d000019f7983 */ /* 0x000f220000100800 */
[----:B------:R-:W-:Y:S01]  /*1ada0*/  ISETP.GT.AND P0, PT, R20, 0x9, PT ;  /* 0x000000091400780c */ /* 0x000fe20003f04270 */
[----:B--2---:R-:W-:Y:S01]  /*1adb0*/  @P2 IMAD.MOV.U32 R158, RZ, RZ, R37 ;  /* 0x000000ffff9e2224 */ /* 0x004fe200078e0025 */
[----:B------:R-:W-:Y:S01]  /*1adc0*/  PRMT R90, RZ, 0x7610, R90 ;  /* 0x00007610ff5a7816 */ /* 0x000fe2000000005a */
[----:B------:R-:W2:Y:S01]  /*1add0*/  LDL R37, [R1+0x13ac] ;  /* 0x0013ac0001257983 */ /* 0x000ea20000100800 */
[----:B------:R-:W-:-:S04]  /*1ade0*/  PRMT R146, RZ, 0x7610, R146 ;  /* 0x00007610ff927816 */ /* 0x000fc80000000092 */
[----:B----4-:R0:W4:Y:S05]  /*1adf0*/  @P2 LDG.E.U16 R90, desc[UR60][R158.64] ;  /* 0x0000003c9e5a2981 */ /* 0x01012a000c1e1500 */
[----:B0-----:R-:W-:Y:S02]  /*1ae00*/  @P0 IMAD.MOV.U32 R158, RZ, RZ, R30 ;  /* 0x000000ffff9e0224 */ /* 0x001fe400078e001e */
[----:B---3--:R-:W-:Y:S01]  /*1ae10*/  @P0 IMAD.MOV.U32 R159, RZ, RZ, R36 ;  /* 0x000000ffff9f0224 */ /* 0x008fe200078e0024 */
[----:B------:R-:W-:Y:S01]  /*1ae20*/  PRMT R147, RZ, 0x7610, R147 ;  /* 0x00007610ff937816 */ /* 0x000fe20000000093 */
[----:B------:R-:W3:Y:S04]  /*1ae30*/  LDL R36, [R1+0x13a0] ;  /* 0x0013a00001247983 */ /* 0x000ee80000100800 */
[----:B------:R0:W4:Y:S01]  /*1ae40*/  @P0 LDG.E.U16 R146, desc[UR60][R158.64] ;  /* 0x0000003c9e920981 */ /* 0x000122000c1e1500 */
[----:B------:R-:W-:-:S02]  /*1ae50*/  ISETP.GT.AND P1, PT, R20, 0xa, PT ;  /* 0x0000000a1400780c */ /* 0x000fc40003f24270 */
[----:B------:R-:W-:Y:S01]  /*1ae60*/  PRMT R46, RZ, 0x7610, R46 ;  /* 0x00007610ff2e7816 */ /* 0x000fe2000000002e */
[----:B------:R-:W3:Y:S04]  /*1ae70*/  LDL R30, [R1+0x13a4] ;  /* 0x0013a400011e7983 */ /* 0x000ee80000100800 */
[----:B------:R-:W0:Y:S04]  /*1ae80*/  LDL R158, [R1+0x13c0] ;  /* 0x0013c000019e7983 */ /* 0x000e280000100800 */
[----:B------:R-:W0:Y:S02]  /*1ae90*/  LDL R159, [R1+0x13c4] ;  /* 0x0013c400019f7983 */ /* 0x000e240000100800 */
[----:B0-----:R-:W-:-:S04]  /*1aea0*/  @P0 LOP3.LUT R159, R159, R158, RZ, 0x3c, !PT ;  /* 0x0000009e9f9f0212 */ /* 0x001fc800078e3cff */
[----:B------:R-:W-:-:S04]  /*1aeb0*/  @P0 LOP3.LUT R158, R159, R158, RZ, 0x3c, !PT ;  /* 0x0000009e9f9e0212 */ /* 0x000fc800078e3cff */
[----:B------:R-:W-:-:S05]  /*1aec0*/  @P0 LOP3.LUT R159, R159, R158, RZ, 0x3c, !PT ;  /* 0x0000009e9f9f0212 */ /* 0x000fca00078e3cff */
[----:B------:R0:W4:Y:S04]  /*1aed0*/  @P0 LDG.E.U16 R147, desc[UR60][R158.64] ;  /* 0x0000003c9e930981 */ /* 0x000128000c1e1500 */
[----:B------:R-:W0:Y:S04]  /*1aee0*/  LDL R158, [R1+0x13b8] ;  /* 0x0013b800019e7983 */ /* 0x000e280000100800 */
[----:B------:R-:W0:Y:S02]  /*1aef0*/  LDL R159, [R1+0x13bc] ;  /* 0x0013bc00019f7983 */ /* 0x000e240000100800 */
[----:B0-----:R-:W-:-:S04]  /*1af00*/  @P1 LOP3.LUT R159, R159, R158, RZ, 0x3c, !PT ;  /* 0x0000009e9f9f1212 */ /* 0x001fc800078e3cff */
[----:B------:R-:W-:-:S04]  /*1af10*/  @P1 LOP3.LUT R158, R159, R158, RZ, 0x3c, !PT ;  /* 0x0000009e9f9e1212 */ /* 0x000fc800078e3cff */
[----:B------:R-:W-:-:S05]  /*1af20*/  @P1 LOP3.LUT R159, R159, R158, RZ, 0x3c, !PT ;  /* 0x0000009e9f9f1212 */ /* 0x000fca00078e3cff */
[----:B------:R0:W4:Y:S04]  /*1af30*/  @P1 LDG.E.U16 R46, desc[UR60][R158.64] ;  /* 0x0000003c9e2e1981 */ /* 0x000128000c1e1500 */
[----:B------:R-:W0:Y:S04]  /*1af40*/  LDL R158, [R1+0x13b0] ;  /* 0x0013b000019e7983 */ /* 0x000e280000100800 */
[----:B------:R-:W0:Y:S01]  /*1af50*/  LDL R159, [R1+0x13b4] ;  /* 0x0013b400019f7983 */ /* 0x000e220000100800 */
[----:B------:R-:W-:Y:S02]  /*1af60*/  PRMT R47, RZ, 0x7610, R47 ;  /* 0x00007610ff2f7816 */ /* 0x000fe4000000002f */
[----:B------:R-:W-:-:S02]  /*1af70*/  ISETP.GT.AND P2, PT, R20, 0xb, PT ;  /* 0x0000000b1400780c */ /* 0x000fc40003f44270 */
[----:B0-----:R-:W-:-:S04]  /*1af80*/  @P1 LOP3.LUT R159, R159, R158, RZ, 0x3c, !PT ;  /* 0x0000009e9f9f1212 */ /* 0x001fc800078e3cff */
[----:B------:R-:W-:-:S04]  /*1af90*/  @P1 LOP3.LUT R158, R159, R158, RZ, 0x3c, !PT ;  /* 0x0000009e9f9e1212 */ /* 0x000fc800078e3cff */
[----:B------:R-:W-:-:S05]  /*1afa0*/  @P1 LOP3.LUT R159, R159, R158, RZ, 0x3c, !PT ;  /* 0x0000009e9f9f1212 */ /* 0x000fca00078e3cff */
[----:B------:R2:W4:Y:S04]  /*1afb0*/  @P1 LDG.E.U16 R47, desc[UR60][R158.64] ;  /* 0x0000003c9e2f1981 */ /* 0x000528000c1e1500 */
[----:B------:R-:W3:Y:S01]  /*1afc0*/  LDL R159, [R1+0x13a8] ;  /* 0x0013a800019f7983 */ /* 0x000ee20000100800 */
[----:B------:R-:W-:Y:S01]  /*1afd0*/  PRMT R61, RZ, 0x7610, R61 ;  /* 0x00007610ff3d7816 */ /* 0x000fe2000000003d */
[----:B--2---:R-:W-:Y:S01]  /*1afe0*/  @P2 IMAD.MOV.U32 R158, RZ, RZ, R37 ;  /* 0x000000ffff9e2224 */ /* 0x004fe200078e0025 */
[----:B------:R-:W-:Y:S01]  /*1aff0*/  PRMT R62, RZ, 0x7610, R62 ;  /* 0x00007610ff3e7816 */ /* 0x000fe2000000003e */
[----:B------:R-:W2:Y:S01]  /*1b000*/  LDL R37, [R1+0x1384] ;  /* 0x0013840001257983 */ /* 0x000ea20000100800 */
[----:B------:R-:W-:-:S03]  /*1b010*/  ISETP.GT.AND P0, PT, R20, 0xc, PT ;  /* 0x0000000c1400780c */ /* 0x000fc60003f04270 */
[----:B---3--:R0:W3:Y:S02]  /*1b020*/  @P2 LDG.E.U16 R61, desc[UR60][R158.64] ;  /* 0x0000003c9e3d2981 */ /* 0x0080e4000c1e1500 */
[----:B0-----:R-:W-:Y:S02]  /*1b030*/  @P2 IMAD.MOV.U32 R158, RZ, RZ, R30 ;  /* 0x000000ffff9e2224 */ /* 0x001fe400078e001e */
[----:B------:R-:W-:Y:S01]  /*1b040*/  @P2 IMAD.MOV.U32 R159, RZ, RZ, R36 ;  /* 0x000000ffff9f2224 */ /* 0x000fe200078e0024 */
[----:B------:R-:W-:Y:S01]  /*1b050*/  PRMT R76, RZ, 0x7610, R76 ;  /* 0x00007610ff4c7816 */ /* 0x000fe2000000004c */
[----:B------:R-:W4:Y:S04]  /*1b060*/  LDL R36, [R1+0x1378] ;  /* 0x0013780001247983 */ /* 0x000f280000100800 */
[----:B------:R0:W3:Y:S01]  /*1b070*/  @P2 LDG.E.U16 R62, desc[UR60][R158.64] ;  /* 0x0000003c9e3e2981 */ /* 0x0000e2000c1e1500 */
[----:B------:R-:W-:-:S02]  /*1b080*/  PRMT R77, RZ, 0x7610, R77 ;  /* 0x00007610ff4d7816 */ /* 0x000fc4000000004d */
[----:B------:R-:W-:Y:S01]  /*1b090*/  ISETP.GT.AND P1, PT, R20, 0xd, PT ;  /* 0x0000000d1400780c */ /* 0x000fe20003f24270 */
[----:B------:R-:W4:Y:S04]  /*1b0a0*/  LDL R30, [R1+0x137c] ;  /* 0x00137c00011e7983 */ /* 0x000f280000100800 */
[----:B------:R-:W0:Y:S04]  /*1b0b0*/  LDL R158, [R1+0x1398] ;  /* 0x00139800019e7983 */ /* 0x000e280000100800 */
[----:B------:R-:W0:Y:S02]  /*1b0c0*/  LDL R159, [R1+0x139c] ;  /* 0x00139c00019f7983 */ /* 0x000e240000100800 */
        /* <DEDUP_REMOVED lines=12> */
[----:B------:R-:W-:Y:S02]  /*1b190*/  PRMT R91, RZ, 0x7610, R91 ;  /* 0x00007610ff5b7816 */ /* 0x000fe4000000005b */
        /* <DEDUP_REMOVED lines=12> */
[----:B------:R-:W-:Y:S01]  /*1b260*/  @P2 IMAD.MOV.U32 R159, RZ, RZ, R36 ;  /* 0x000000ffff9f2224 */ /* 0x000fe200078e0024 */
        /* <DEDUP_REMOVED lines=274> */
[----:B0-----:R-:W-:Y:S01]  /*1c390*/  @P1 MOV R158, R30 ;  /* 0x0000001e009e1202 */ /* 0x001fe20000000f00 */
        /* <DEDUP_REMOVED lines=399> */
[----:B------:R-:W4:Y:S01]  /*1dc90*/  LDL R159, [R1+0x1068] ;  /* 0x00106800019f7983 */ /* 0x000f220000100800 */
[----:B------:R-:W-:Y:S01]  /*1dca0*/  PRMT R115, RZ, 0x7610, R115 ;  /* 0x00007610ff737816 */ /* 0x000fe20000000073 */
[----:B--2---:R-:W-:Y:S01]  /*1dcb0*/  @P0 IMAD.MOV.U32 R158, RZ, RZ, R37 ;  /* 0x000000ffff9e0224 */ /* 0x004fe200078e0025 */
[----:B------:R-:W-:Y:S01]  /*1dcc0*/  ISETP.GT.AND P1, PT, R20, 0x40, PT ;  /* 0x000000401400780c */ /* 0x000fe20003f24270 */
[----:B------:R-:W2:Y:S04]  /*1dcd0*/  LDL R37, [R1+0x1044] ;  /* 0x0010440001257983 */ /* 0x000ea80000100800 */
[----:B----4-:R0:W4:Y:S04]  /*1dce0*/  @P0 LDG.E.U16 R115, desc[UR60][R158.64] ;  /* 0x0000003c9e730981 */ /* 0x010128000c1e1500 */
[----:B------:R-:W0:Y:S04]  /*1dcf0*/  LDL R158, [R1+0x1060] ;  /* 0x00106000019e7983 */ /* 0x000e280000100800 */
[----:B------:R-:W0:Y:S01]  /*1dd00*/  LDL R159, [R1+0x1064] ;  /* 0x00106400019f7983 */ /* 0x000e220000100800 */
[----:B------:R-:W-:-:S02]  /*1dd10*/  PRMT R114, RZ, 0x7610, R114 ;  /* 0x00007610ff727816 */ /* 0x000fc40000000072 */
[----:B------:R-:W-:Y:S02]  /*1dd20*/  PRMT R155, RZ, 0x7610, R155 ;  /* 0x00007610ff9b7816 */ /* 0x000fe4000000009b */
[----:B0-----:R-:W-:-:S04]  /*1dd30*/  @P0 LOP3.LUT R159, R159, R158, RZ, 0x3c, !PT ;  /* 0x0000009e9f9f0212 */ /* 0x001fc800078e3cff */
[----:B------:R-:W-:-:S04]  /*1dd40*/  @P0 LOP3.LUT R158, R159, R158, RZ, 0x3c, !PT ;  /* 0x0000009e9f9e0212 */ /* 0x000fc800078e3cff */
[----:B------:R-:W-:-:S05]  /*1dd50*/  @P0 LOP3.LUT R159, R159, R158, RZ, 0x3c, !PT ;  /* 0x0000009e9f9f0212 */ /* 0x000fca00078e3cff */
[----:B------:R0:W4:Y:S02]  /*1dd60*/  @P0 LDG.E.U16 R114, desc[UR60][R158.64] ;  /* 0x0000003c9e720981 */ /* 0x000124000c1e1500 */
        /* <DEDUP_REMOVED lines=20> */
[----:B------:R-:W3:Y:S01]  /*1deb0*/  LDL R159, [R1+0x1040] ;  /* 0x00104000019f7983 */ /* 0x000ee20000100800 */
[----:B------:R-:W-:Y:S01]  /*1dec0*/  PRMT R251, RZ, 0x7610, R251 ;  /* 0x00007610fffb7816 */ /* 0x000fe200000000fb */
[----:B--2---:R-:W-:Y:S01]  /*1ded0*/  @P2 IMAD.MOV.U32 R158, RZ, RZ, R37 ;  /* 0x000000ffff9e2224 */ /* 0x004fe200078e0025 */
[----:B------:R-:W-:Y:S01]  /*1dee0*/  ISETP.GT.AND P0, PT, R20, 0x42, PT ;  /* 0x000000421400780c */ /* 0x000fe20003f04270 */
[----:B------:R-:W2:Y:S04]  /*1def0*/  LDL R37, [R1+0x101c] ;  /* 0x00101c0001257983 */ /* 0x000ea80000100800 */
[----:B---3--:R0:W3:Y:S04]  /*1df00*/  @P2 LDG.E.U16 R251, desc[UR60][R158.64] ;  /* 0x0000003c9efb2981 */ /* 0x0080e8000c1e1500 */
[----:B------:R-:W0:Y:S04]  /*1df10*/  LDL R158, [R1+0x1038] ;  /* 0x00103800019e7983 */ /* 0x000e280000100800 */
[----:B------:R-:W0:Y:S01]  /*1df20*/  LDL R159, [R1+0x103c] ;  /* 0x00103c00019f7983 */ /* 0x000e220000100800 */
[----:B------:R-:W-:-:S02]  /*1df30*/  PRMT R250, RZ, 0x7610, R250 ;  /* 0x00007610fffa7816 */ /* 0x000fc400000000fa */
[----:B------:R-:W-:Y:S02]  /*1df40*/  PRMT R249, RZ, 0x7610, R249 ;  /* 0x00007610fff97816 */ /* 0x000fe400000000f9 */
[----:B0-----:R-:W-:-:S04]  /*1df50*/  @P0 LOP3.LUT R159, R159, R158, RZ, 0x3c, !PT ;  /* 0x0000009e9f9f0212 */ /* 0x001fc800078e3cff */
[----:B------:R-:W-:-:S04]  /*1df60*/  @P0 LOP3.LUT R158, R159, R158, RZ, 0x3c, !PT ;  /* 0x0000009e9f9e0212 */ /* 0x000fc800078e3cff */
[----:B------:R-:W-:-:S05]  /*1df70*/  @P0 LOP3.LUT R159, R159, R158, RZ, 0x3c, !PT ;  /* 0x0000009e9f9f0212 */ /* 0x000fca00078e3cff */
[----:B------:R0:W3:Y:S02]  /*1df80*/  @P0 LDG.E.U16 R250, desc[UR60][R158.64] ;  /* 0x0000003c9efa0981 */ /* 0x0000e4000c1e1500 */
[----:B0-----:R-:W-:Y:S02]  /*1df90*/  @P0 IMAD.MOV.U32 R158, RZ, RZ, R30 ;  /* 0x000000ffff9e0224 */ /* 0x001fe400078e001e */
[----:B------:R-:W-:Y:S01]  /*1dfa0*/  @P0 IMAD.MOV.U32 R159, RZ, RZ, R36 ;  /* 0x000000ffff9f0224 */ /* 0x000fe200078e0024 */
[----:B------:R-:W-:Y:S01]  /*1dfb0*/  ISETP.GT.AND P1, PT, R20, 0x43, PT ;  /* 0x000000431400780c */ /* 0x000fe20003f24270 */
[----:B------:R-:W4:Y:S04]  /*1dfc0*/  LDL R36, [R1+0x1008] ;  /* 0x0010080001247983 */ /* 0x000f280000100800 */
[----:B------:R0:W3:Y:S01]  /*1dfd0*/  @P0 LDG.E.U16 R249, desc[UR60][R158.64] ;  /* 0x0000003c9ef90981 */ /* 0x0000e2000c1e1500 */
[----:B------:R-:W-:-:S02]  /*1dfe0*/  PRMT R248, RZ, 0x7610, R248 ;  /* 0x00007610fff87816 */ /* 0x000fc400000000f8 */
[----:B------:R-:W-:Y:S01]  /*1dff0*/  PRMT R247, RZ, 0x7610, R247 ;  /* 0x00007610fff77816 */ /* 0x000fe200000000f7 */
        /* <DEDUP_REMOVED lines=9> */
[----:B------:R-:W-:Y:S02]  /*1e090*/  ISETP.GT.AND P2, PT, R20, 0x44, PT ;  /* 0x000000441400780c */ /* 0x000fe40003f44270 */
        /* <DEDUP_REMOVED lines=25> */
[----:B------:R-:W4:Y:S04]  /*1e230*/  LDL R30, [R1+0xfe4] ;  /* 0x000fe400011e7983 */ /* 0x000f280000100800 */
[----:B------:R-:W0:Y:S04]  /*1e240*/  LDL R158, [R1+0x1000] ;  /* 0x00100000019e7983 */ /* 0x000e280000100800 */
[----:B------:R-:W0:Y:S02]  /*1e250*/  LDL R159, [R1+0x1004] ;  /* 0x00100400019f7983 */ /* 0x000e240000100800 */
[----:B0-----:R-:W-:-:S04]  /*1e260*/  @P0 LOP3.LUT R159, R159, R158, RZ, 0x3c, !PT ;  /* 0x0000009e9f9f0212 */ /* 0x001fc800078e3cff */
[----:B------:R-:W-:-:S04]  /*1e270*/  @P0 LOP3.LUT R158, R159, R158, RZ, 0x3c, !PT ;  /* 0x0000009e9f9e0212 */ /* 0x000fc800078e3cff */
[----:B------:R-:W-:-:S05]  /*1e280*/  @P0 LOP3.LUT R159, R159, R158, RZ, 0x3c, !PT ;  /* 0x0000009e9f9f0212 */ /* 0x000fca00078e3cff */
[----:B------:R2:W4:Y:S04]  /*1e290*/  @P0 LDG.E.U16 R243, desc[UR60][R158.64] ;  /* 0x0000003c9ef30981 */ /* 0x000528000c1e1500 */
[----:B------:R-:W3:Y:S01]  /*1e2a0*/  LDL R159, [R1+0xff8] ;  /* 0x000ff800019f7983 */ /* 0x000ee20000100800 */
[----:B--2---:R-:W-:Y:S01]  /*1e2b0*/  @P1 IMAD.MOV.U32 R158, RZ, RZ, R37 ;  /* 0x000000ffff9e1224 */ /* 0x004fe200078e0025 */
[----:B------:R-:W-:Y:S02]  /*1e2c0*/  PRMT R144, RZ, 0x7610, R144 ;  /* 0x00007610ff907816 */ /* 0x000fe40000000090 */
[----:B------:R-:W-:Y:S01]  /*1e2d0*/  ISETP.GT.AND P2, PT, R20, 0x47, PT ;  /* 0x000000471400780c */ /* 0x000fe20003f44270 */
[----:B------:R-:W2:Y:S04]  /*1e2e0*/  LDL R37, [R1+0xfd4] ;  /* 0x000fd40001257983 */ /* 0x000ea80000100800 */
[----:B---3--:R0:W3:Y:S04]  /*1e2f0*/  @P1 LDG.E.U16 R145, desc[UR60][R158.64] ;  /* 0x0000003c9e911981 */ /* 0x0080e8000c1e1500 */
        /* <DEDUP_REMOVED lines=8> */
[----:B0-----:R-:W-:Y:S01]  /*1e380*/  @P2 IMAD.MOV.U32 R158, RZ, RZ, R36 ;  /* 0x000000ffff9e2224 */ /* 0x001fe200078e0024 */
[----:B------:R-:W-:Y:S01]  /*1e390*/  PRMT R112, RZ, 0x7610, R112 ;  /* 0x00007610ff707816 */ /* 0x000fe20000000070 */
[----:B------:R-:W3:Y:S04]  /*1e3a0*/  LDL R36, [R1+0xfc4] ;  /* 0x000fc40001247983 */ /* 0x000ee80000100800 */
[----:B----4-:R0:W4:Y:S04]  /*1e3b0*/  @P2 LDG.E.U16 R113, desc[UR60][R158.64] ;  /* 0x0000003c9e712981 */ /* 0x010128000c1e1500 */
[----:B------:R-:W2:Y:S01]  /*1e3c0*/  LDL R159, [R1+0xfe0] ;  /* 0x000fe000019f7983 */ /* 0x000ea20000100800 */
[----:B0-----:R-:W-:Y:S01]  /*1e3d0*/  @P2 IMAD.MOV.U32 R158, RZ, RZ, R30 ;  /* 0x000000ffff9e2224 */ /* 0x001fe200078e001e */
[----:B------:R-:W-:-:S02]  /*1e3e0*/  ISETP.GT.AND P0, PT, R20, 0x48, PT ;  /* 0x000000481400780c */ /* 0x000fc40003f04270 */
[----:B------:R-:W-:Y:S01]  /*1e3f0*/  PRMT R242, RZ, 0x7610, R242 ;  /* 0x00007610fff27816 */ /* 0x000fe200000000f2 */
[----:B------:R-:W4:Y:S04]  /*1e400*/  LDL R30, [R1+0xfbc] ;  /* 0x000fbc00011e7983 */ /* 0x000f280000100800 */
[----:B--2---:R0:W2:Y:S04]  /*1e410*/  @P2 LDG.E.U16 R112, desc[UR60][R158.64] ;  /* 0x0000003c9e702981 */ /* 0x0040a8000c1e1500 */
[----:B------:R-:W0:Y:S04]  /*1e420*/  LDL R158, [R1+0xfd8] ;  /* 0x000fd800019e7983 */ /* 0x000e280000100800 */
[----:B------:R-:W0:Y:S02]  /*1e430*/  LDL R159, [R1+0xfdc] ;  /* 0x000fdc00019f7983 */ /* 0x000e240000100800 */
[----:B0-----:R-:W-:-:S04]  /*1e440*/  @P0 LOP3.LUT R159, R159, R158, RZ, 0x3c, !PT ;  /* 0x0000009e9f9f0212 */ /* 0x001fc800078e3cff */
[----:B------:R-:W-:-:S04]  /*1e450*/  @P0 LOP3.LUT R158, R159, R158, RZ, 0x3c, !PT ;  /* 0x0000009e9f9e0212 */ /* 0x000fc800078e3cff */
[----:B------:R-:W-:-:S05]  /*1e460*/  @P0 LOP3.LUT R159, R159, R158, RZ, 0x3c, !PT ;  /* 0x0000009e9f9f0212 */ /* 0x000fca00078e3cff */
[----:B------:R0:W2:Y:S04]  /*1e470*/  @P0 LDG.E.U16 R242, desc[UR60][R158.64] ;  /* 0x0000003c9ef20981 */ /* 0x0000a8000c1e1500 */
[----:B------:R-:W3:Y:S01]  /*1e480*/  LDL R159, [R1+0xfd0] ;  /* 0x000fd000019f7983 */ /* 0x000ee20000100800 */
[----:B------:R-:W-:Y:S01]  /*1e490*/  PRMT R241, RZ, 0x7610, R241 ;  /* 0x00007610fff17816 */ /* 0x000fe200000000f1 */
[----:B0-----:R-:W-:Y:S01]  /*1e4a0*/  @P0 IMAD.MOV.U32 R158, RZ, RZ, R37 ;  /* 0x000000ffff9e0224 */ /* 0x001fe200078e0025 */
[----:B------:R-:W-:Y:S01]  /*1e4b0*/  ISETP.GT.AND P1, PT, R20, 0x49, PT ;  /* 0x000000491400780c */ /* 0x000fe20003f24270 */
[----:B------:R-:W2:Y:S04]  /*1e4c0*/  LDL R37, [R1+0xfac] ;  /* 0x000fac0001257983 */ /* 0x000ea80000100800 */
[----:B---3--:R0:W3:Y:S04]  /*1e4d0*/  @P0 LDG.E.U16 R241, desc[UR60][R158.64] ;  /* 0x0000003c9ef10981 */ /* 0x0080e8000c1e1500 */
[----:B------:R-:W0:Y:S04]  /*1e4e0*/  LDL R158, [R1+0xfc8] ;  /* 0x000fc800019e7983 */ /* 0x000e280000100800 */
[----:B------:R-:W0:Y:S01]  /*1e4f0*/  LDL R159, [R1+0xfcc] ;  /* 0x000fcc00019f7983 */ /* 0x000e220000100800 */
[----:B------:R-:W-:-:S02]  /*1e500*/  PRMT R240, RZ, 0x7610, R240 ;  /* 0x00007610fff07816 */ /* 0x000fc400000000f0 */
[----:B0-----:R-:W-:-:S04]  /*1e510*/  @P1 LOP3.LUT R159, R159, R158, RZ, 0x3c, !PT ;  /* 0x0000009e9f9f1212 */ /* 0x001fc800078e3cff */
[----:B------:R-:W-:-:S04]  /*1e520*/  @P1 LOP3.LUT R158, R159, R158, RZ, 0x3c, !PT ;  /* 0x0000009e9f9e1212 */ /* 0x000fc800078e3cff */
[----:B------:R-:W-:-:S05]  /*1e530*/  @P1 LOP3.LUT R159, R159, R158, RZ, 0x3c, !PT ;  /* 0x0000009e9f9f1212 */ /* 0x000fca00078e3cff */
[----:B------:R0:W3:Y:S04]  /*1e540*/  @P1 LDG.E.U16 R240, desc[UR60][R158.64] ;  /* 0x0000003c9ef01981 */ /* 0x0000e8000c1e1500 */
[----:B------:R-:W4:Y:S01]  /*1e550*/  LDL R159, [R1+0xfc0] ;  /* 0x000fc000019f7983 */ /* 0x000f220000100800 */
[----:B------:R-:W-:Y:S01]  /*1e560*/  PRMT R239, RZ, 0x7610, R239 ;  /* 0x00007610ffef7816 */ /* 0x000fe200000000ef */
[----:B0-----:R-:W-:Y:S01]  /*1e570*/  @P1 IMAD.MOV.U32 R158, RZ, RZ, R36 ;  /* 0x000000ffff9e1224 */ /* 0x001fe200078e0024 */
[----:B------:R-:W-:Y:S01]  /*1e580*/  ISETP.GT.AND P2, PT, R20, 0x4a, PT ;  /* 0x0000004a1400780c */ /* 0x000fe20003f44270 */
[----:B------:R-:W3:Y:S01]  /*1e590*/  LDL R36, [R1+0xf9c] ;  /* 0x000f9c0001247983 */ /* 0x000ee20000100800 */
[----:B------:R-:W-:-:S03]  /*1e5a0*/  PRMT R238, RZ, 0x7610, R238 ;  /* 0x00007610ffee7816 */ /* 0x000fc600000000ee */
[----:B----4-:R0:W4:Y:S04]  /*1e5b0*/  @P1 LDG.E.U16 R239, desc[UR60][R158.64] ;  /* 0x0000003c9eef1981 */ /* 0x010128000c1e1500 */
[----:B------:R-:W2:Y:S04]  /*1e5c0*/  LDL R159, [R1+0xfb8] ;  /* 0x000fb800019f7983 */ /* 0x000ea80000100800 */
[----:B0-----:R-:W-:Y:S01]  /*1e5d0*/  @P2 IMAD.MOV.U32 R158, RZ, RZ, R30 ;  /* 0x000000ffff9e2224 */ /* 0x001fe200078e001e */
[----:B------:R-:W-:Y:S02]  /*1e5e0*/  PRMT R237, RZ, 0x7610, R237 ;  /* 0x00007610ffed7816 */ /* 0x000fe400000000ed */
[----:B------:R-:W-:Y:S01]  /*1e5f0*/  ISETP.GT.AND P0, PT, R20, 0x4b, PT ;  /* 0x0000004b1400780c */ /* 0x000fe20003f04270 */
        /* <DEDUP_REMOVED lines=11> */
[----:B------:R-:W-:Y:S01]  /*1e6b0*/  PRMT R235, RZ, 0x7610, R235 ;  /* 0x00007610ffeb7816 */ /* 0x000fe200000000eb */
[----:B------:R-:W2:Y:S04]  /*1e6c0*/  LDL R37, [R1+0xf84] ;  /* 0x000f840001257983 */ /* 0x000ea80000100800 */
[----:B---3--:R0:W3:Y:S04]  /*1e6d0*/  @P0 LDG.E.U16 R236, desc[UR60][R158.64] ;  /* 0x0000003c9eec0981 */ /* 0x0080e8000c1e1500 */
[----:B------:R-:W0:Y:S04]  /*1e6e0*/  LDL R158, [R1+0xfa0] ;  /* 0x000fa000019e7983 */ /* 0x000e280000100800 */
[----:B------:R-:W0:Y:S01]  /*1e6f0*/  LDL R159, [R1+0xfa4] ;  /* 0x000fa400019f7983 */ /* 0x000e220000100800 */
[----:B------:R-:W-:-:S02]  /*1e700*/  ISETP.GT.AND P1, PT, R20, 0x4c, PT ;  /* 0x0000004c1400780c */ /* 0x000fc40003f24270 */
        /* <DEDUP_REMOVED lines=36> */
[----:B------:R-:W-:Y:S02]  /*1e950*/  PRMT R142, RZ, 0x7610, R142 ;  /* 0x00007610ff8e7816 */ /* 0x000fe4000000008e */
[----:B0-----:R-:W-:Y:S02]  /*1e960*/  @P1 MOV R158, R36 ;  /* 0x00000024009e1202 */ /* 0x001fe40000000f00 */
[----:B------:R-:W-:Y:S01]  /*1e970*/  ISETP.GT.AND P0, PT, R20, 0x4f, PT ;  /* 0x0000004f1400780c */ /* 0x000fe20003f04270 */
[----:B------:R-:W3:Y:S04]  /*1e980*/  LDL R36, [R1+0xf4c] ;  /* 0x000f4c0001247983 */ /* 0x000ee80000100800 */
[----:B----4-:R0:W4:Y:S04]  /*1e990*/  @P1 LDG.E.U16 R142, desc[UR60][R158.64] ;  /* 0x0000003c9e8e1981 */ /* 0x010128000c1e1500 */
[----:B------:R-:W2:Y:S01]  /*1e9a0*/  LDL R159, [R1+0xf68] ;  /* 0x000f6800019f7983 */ /* 0x000ea20000100800 */
[----:B------:R-:W-:-:S03]  /*1e9b0*/  PRMT R111, RZ, 0x7610, R111 ;  /* 0x00007610ff6f7816 */ /* 0x000fc6000000006f */
[----:B0-----:R-:W-:Y:S01]  /*1e9c0*/  @P0 IMAD.MOV.U32 R158, RZ, RZ, R30 ;  /* 0x000000ffff9e0224 */ /* 0x001fe200078e001e */
[----:B------:R-:W-:Y:S01]  /*1e9d0*/  PRMT R110, RZ, 0x7610, R110 ;  /* 0x00007610ff6e7816 */ /* 0x000fe2000000006e */
[----:B------:R-:W4:Y:S04]  /*1e9e0*/  LDL R30, [R1+0xf44] ;  /* 0x000f4400011e7983 */ /* 0x000f280000100800 */
[----:B--2---:R0:W2:Y:S04]  /*1e9f0*/  @P0 LDG.E.U16 R111, desc[UR60][R158.64] ;  /* 0x0000003c9e6f0981 */ /* 0x0040a8000c1e1500 */
[----:B------:R-:W0:Y:S04]  /*1ea00*/  LDL R158, [R1+0xf60] ;  /* 0x000f6000019e7983 */ /* 0x000e280000100800 */
[----:B------:R-:W0:Y:S01]  /*1ea10*/  LDL R159, [R1+0xf64] ;  /* 0x000f6400019f7983 */ /* 0x000e220000100800 */
[----:B------:R-:W-:-:S02]  /*1ea20*/  ISETP.GT.AND P1, PT, R20, 0x50, PT ;  /* 0x000000501400780c */ /* 0x000fc40003f24270 */
        /* <DEDUP_REMOVED lines=371> */
[----:B0-----:R-:W-:-:S03]  /*20160*/  @P3 IMAD.MOV.U32 R158, RZ, RZ, R30 ;  /* 0x000000ffff9e3224 */ /* 0x001fc600078e001e */
[----:B------:R-:W4:Y:S01]  /*20170*/  LDL.LU R30, [R1+0xcc4] ;  /* 0x000cc400011e7983 */ /* 0x000f220000300800 */
[----:B------:R-:W-:-:S03]  /*20180*/  ISETP.GT.AND P1, PT, R20, 0x6d, PT ;  /* 0x0000006d1400780c */ /* 0x000fc60003f24270 */
[----:B--2---:R0:W2:Y:S04]  /*20190*/  @P3 LDG.E.U16 R181, desc[UR60][R158.64] ;  /* 0x0000003c9eb53981 */ /* 0x0040a8000c1e1500 */
[----:B------:R-:W0:Y:S04]  /*201a0*/  LDL R158, [R1+0xd88] ;  /* 0x000d8800019e7983 */ /* 0x000e280000100800 */
[----:B------:R-:W0:Y:S01]  /*201b0*/  LDL R159, [R1+0xd8c] ;  /* 0x000d8c00019f7983 */ /* 0x000e220000100800 */
[----:B------:R-:W-:Y:S02]  /*201c0*/  PRMT R180, RZ, 0x7610, R180 ;  /* 0x00007610ffb47816 */ /* 0x000fe400000000b4 */
        /* <DEDUP_REMOVED lines=26> */
[----:B------:R-:W-:-:S04]  /*20370*/  ISETP.GT.AND P2, PT, R20, 0x72, PT ;  /* 0x000000721400780c */ /* 0x000fc80003f44270 */
[----:B--2---:R0:W2:Y:S04]  /*20380*/  @P3 LDG.E.U16 R176, desc[UR60][R158.64] ;  /* 0x0000003c9eb03981 */ /* 0x0040a8000c1e1500 */
[----:B------:R-:W0:Y:S04]  /*20390*/  LDL R158, [R1+0xd38] ;  /* 0x000d3800019e7983 */ /* 0x000e280000100800 */
[----:B------:R-:W0:Y:S01]  /*203a0*/  LDL R159, [R1+0xd3c] ;  /* 0x000d3c00019f7983 */ /* 0x000e220000100800 */
[----:B------:R-:W-:Y:S02]  /*203b0*/  PRMT R175, RZ, 0x7610, R175 ;  /* 0x00007610ffaf7816 */ /* 0x000fe400000000af */
[----:B0-----:R-:W-:-:S04]  /*203c0*/  @P2 LOP3.LUT R159, R159, R158, RZ, 0x3c, !PT ;  /* 0x0000009e9f9f2212 */ /* 0x001fc800078e3cff */
[----:B------:R-:W-:-:S04]  /*203d0*/  @P2 LOP3.LUT R158, R159, R158, RZ, 0x3c, !PT ;  /* 0x0000009e9f9e2212 */ /* 0x000fc800078e3cff */
[----:B------:R-:W-:-:S05]  /*203e0*/  @P2 LOP3.LUT R159, R159, R158, RZ, 0x3c, !PT ;  /* 0x0000009e9f9f2212 */ /* 0x000fca00078e3cff */
[----:B------:R0:W2:Y:S04]  /*203f0*/  @P2 LDG.E.U16 R175, desc[UR60][R158.64] ;  /* 0x0000003c9eaf2981 */ /* 0x0000a8000c1e1500 */
[----:B------:R-:W3:Y:S01]  /*20400*/  LDL R159, [R1+0xd30] ;  /* 0x000d3000019f7983 */ /* 0x000ee20000100800 */
[----:B------:R-:W-:Y:S01]  /*20410*/  PRMT R174, RZ, 0x7610, R174 ;  /* 0x00007610ffae7816 */ /* 0x000fe200000000ae */
[----:B0-----:R-:W-:Y:S02]  /*20420*/  @P2 IMAD.MOV.U32 R158, RZ, RZ, R37 ;  /* 0x000000ffff9e2224 */ /* 0x001fe400078e0025 */
[----:B------:R-:W4:Y:S01]  /*20430*/  LDL.LU R37, [R1+0xcac] ;  /* 0x000cac0001257983 */ /* 0x000f220000300800 */
[----:B------:R-:W-:-:S03]  /*20440*/  ISETP.GT.AND P3, PT, R20, 0x7a, PT ;  /* 0x0000007a1400780c */ /* 0x000fc60003f64270 */
[----:B---3--:R0:W3:Y:S04]  /*20450*/  @P2 LDG.E.U16 R174, desc[UR60][R158.64] ;  /* 0x0000003c9eae2981 */ /* 0x0080e8000c1e1500 */
[----:B------:R-:W0:Y:S04]  /*20460*/  LDL R158, [R1+0xcb8] ;  /* 0x000cb800019e7983 */ /* 0x000e280000100800 */
[----:B------:R-:W0:Y:S01]  /*20470*/  LDL R159, [R1+0xcbc] ;  /* 0x000cbc00019f7983 */ /* 0x000e220000100800 */
[----:B------:R-:W-:Y:S02]  /*20480*/  PRMT R173, RZ, 0x7610, R173 ;  /* 0x00007610ffad7816 */ /* 0x000fe400000000ad */
[----:B0-----:R-:W-:-:S04]  /*20490*/  @P3 LOP3.LUT R159, R159, R158, RZ, 0x3c, !PT ;  /* 0x0000009e9f9f3212 */ /* 0x001fc800078e3cff */
[----:B------:R-:W-:-:S04]  /*204a0*/  @P3 LOP3.LUT R158, R159, R158, RZ, 0x3c, !PT ;  /* 0x0000009e9f9e3212 */ /* 0x000fc800078e3cff */
[----:B------:R-:W-:-:S05]  /*204b0*/  @P3 LOP3.LUT R159, R159, R158, RZ, 0x3c, !PT ;  /* 0x0000009e9f9f3212 */ /* 0x000fca00078e3cff */
[----:B------:R0:W3:Y:S04]  /*204c0*/  @P3 LDG.E.U16 R173, desc[UR60][R158.64] ;  /* 0x0000003c9ead3981 */ /* 0x0000e8000c1e1500 */
[----:B------:R-:W2:Y:S01]  /*204d0*/  LDL R159, [R1+0xcb0] ;  /* 0x000cb000019f7983 */ /* 0x000ea20000100800 */
[----:B------:R-:W-:Y:S01]  /*204e0*/  PRMT R172, RZ, 0x7610, R172 ;  /* 0x00007610ffac7816 */ /* 0x000fe200000000ac */
[----:B0-----:R-:W-:Y:S01]  /*204f0*/  @P3 IMAD.MOV.U32 R158, RZ, RZ, R36 ;  /* 0x000000ffff9e3224 */ /* 0x001fe200078e0024 */
[----:B------:R-:W-:Y:S01]  /*20500*/  ISETP.GT.AND P2, PT, R20, 0x73, PT ;  /* 0x000000731400780c */ /* 0x000fe20003f44270 */
[----:B------:R-:W3:Y:S04]  /*20510*/  LDL R36, [R1+0xd84] ;  /* 0x000d840001247983 */ /* 0x000ee80000100800 */
[----:B--2---:R0:W2:Y:S04]  /*20520*/  @P3 LDG.E.U16 R172, desc[UR60][R158.64] ;  /* 0x0000003c9eac3981 */ /* 0x0040a8000c1e1500 */
[----:B------:R-:W0:Y:S04]  /*20530*/  LDL R158, [R1+0xd28] ;  /* 0x000d2800019e7983 */ /* 0x000e280000100800 */
[----:B------:R-:W0:Y:S01]  /*20540*/  LDL R159, [R1+0xd2c] ;  /* 0x000d2c00019f7983 */ /* 0x000e220000100800 */
[----:B------:R-:W-:-:S02]  /*20550*/  PRMT R171, RZ, 0x7610, R171 ;  /* 0x00007610ffab7816 */ /* 0x000fc400000000ab */
[----:B0-----:R-:W-:-:S04]  /*20560*/  @P2 LOP3.LUT R159, R159, R158, RZ, 0x3c, !PT ;  /* 0x0000009e9f9f2212 */ /* 0x001fc800078e3cff */
[----:B------:R-:W-:-:S04]  /*20570*/  @P2 LOP3.LUT R158, R159, R158, RZ, 0x3c, !PT ;  /* 0x0000009e9f9e2212 */ /* 0x000fc800078e3cff */
[----:B------:R-:W-:-:S05]  /*20580*/  @P2 LOP3.LUT R159, R159, R158, RZ, 0x3c, !PT ;  /* 0x0000009e9f9f2212 */ /* 0x000fca00078e3cff */
[----:B------:R0:W2:Y:S04]  /*20590*/  @P2 LDG.E.U16 R171, desc[UR60][R158.64] ;  /* 0x0000003c9eab2981 */ /* 0x0000a8000c1e1500 */
        /* <DEDUP_REMOVED lines=10> */
[----:B----4-:R-:W-:-:S05]  /*20640*/  @P3 IMAD.MOV.U32 R158, RZ, RZ, R37 ;  /* 0x000000ffff9e3224 */ /* 0x010fca00078e0025 */
[----:B---3--:R0:W3:Y:S04]  /*20650*/  @P3 LDG.E.U16 R169, desc[UR60][R158.64] ;  /* 0x0000003c9ea93981 */ /* 0x0080e8000c1e1500 */
[----:B------:R-:W0:Y:S04]  /*20660*/  LDL R158, [R1+0xca0] ;  /* 0x000ca000019e7983 */ /* 0x000e280000100800 */
[----:B------:R-:W0:Y:S01]  /*20670*/  LDL R159, [R1+0xca4] ;  /* 0x000ca400019f7983 */ /* 0x000e220000100800 */
[----:B------:R-:W-:Y:S02]  /*20680*/  PRMT R168, RZ, 0x7610, R168 ;  /* 0x00007610ffa87816 */ /* 0x000fe400000000a8 */
[----:B0-----:R-:W-:-:S04]  /*20690*/  @P3 LOP3.LUT R159, R159, R158, RZ, 0x3c, !PT ;  /* 0x0000009e9f9f3212 */ /* 0x001fc800078e3cff */
[----:B------:R-:W-:-:S04]  /*206a0*/  @P3 LOP3.LUT R158, R159, R158, RZ, 0x3c, !PT ;  /* 0x0000009e9f9e3212 */ /* 0x000fc800078e3cff */
[----:B------:R-:W-:-:S05]  /*206b0*/  @P3 LOP3.LUT R159, R159, R158, RZ, 0x3c, !PT ;  /* 0x0000009e9f9f3212 */ /* 0x000fca00078e3cff */
[----:B------:R0:W4:Y:S04]  /*206c0*/  @P3 LDG.E.U16 R168, desc[UR60][R158.64] ;  /* 0x0000003c9ea83981 */ /* 0x000128000c1e1500 */
        /* <DEDUP_REMOVED lines=16> */
[----:B0-----:R-:W-:-:S04]  /*207d0*/  @P2 LOP3.LUT R159, R159, R158, RZ, 0x3c, !PT ;  /* 0x0000009e9f9f2212 */ /* 0x001fc800078e3cff */
[----:B------:R-:W-:-:S04]  /*207e0*/  @P2 LOP3.LUT R158, R159, R158, RZ, 0x3c, !PT ;  /* 0x0000009e9f9e2212 */ /* 0x000fc800078e3cff */
[----:B------:R-:W-:-:S05]  /*207f0*/  @P2 LOP3.LUT R159, R159, R158, RZ, 0x3c, !PT ;  /* 0x0000009e9f9f2212 */ /* 0x000fca00078e3cff */
[----:B------:R0:W2:Y:S04]  /*20800*/  @P2 LDG.E.U16 R165, desc[UR60][R158.64] ;  /* 0x0000003c9ea52981 */ /* 0x0000a8000c1e1500 */
[----:B------:R-:W0:Y:S04]  /*20810*/  LDL R158, [R1+0xc98] ;  /* 0x000c9800019e7983 */ /* 0x000e280000100800 */
[----:B------:R-:W0:Y:S01]  /*20820*/  LDL R159, [R1+0xc9c] ;  /* 0x000c9c00019f7983 */ /* 0x000e220000100800 */
[----:B------:R-:W-:Y:S02]  /*20830*/  ISETP.GT.AND P3, PT, R20, 0x7c, PT ;  /* 0x0000007c1400780c */ /* 0x000fe40003f64270 */
[----:B------:R-:W-:-:S11]  /*20840*/  PRMT R164, RZ, 0x7610, R164 ;  /* 0x00007610ffa47816 */ /* 0x000fd600000000a4 */
        /* <DEDUP_REMOVED lines=12> */
[----:B------:R-:W4:Y:S01]  /*20910*/  LDL R159, [R1+0xd08] ;  /* 0x000d0800019f7983 */ /* 0x000f220000100800 */
[----:B------:R-:W-:Y:S01]  /*20920*/  PRMT R162, RZ, 0x7610, R162 ;  /* 0x00007610ffa27816 */ /* 0x000fe200000000a2 */
[----:B---3--:R-:W-:Y:S01]  /*20930*/  @P1 IMAD.MOV.U32 R158, RZ, RZ, R36 ;  /* 0x000000ffff9e1224 */ /* 0x008fe200078e0024 */
[----:B------:R-:W-:Y:S01]  /*20940*/  PRMT R161, RZ, 0x7610, R161 ;  /* 0x00007610ffa17816 */ /* 0x000fe200000000a1 */
[----:B------:R-:W3:Y:S04]  /*20950*/  LDL R36, [R1+0xdec] ;  /* 0x000dec0001247983 */ /* 0x000ee80000100800 */
[----:B----4-:R0:W4:Y:S04]  /*20960*/  @P1 LDG.E.U16 R162, desc[UR60][R158.64] ;  /* 0x0000003c9ea21981 */ /* 0x010128000c1e1500 */
[----:B------:R-:W0:Y:S04]  /*20970*/  LDL R158, [R1+0xd00] ;  /* 0x000d0000019e7983 */ /* 0x000e280000100800 */
[----:B------:R-:W0:Y:S02]  /*20980*/  LDL R159, [R1+0xd04] ;  /* 0x000d0400019f7983 */ /* 0x000e240000100800 */
[----:B0-----:R-:W-:-:S04]  /*20990*/  @P1 LOP3.LUT R159, R159, R158, RZ, 0x3c, !PT ;  /* 0x0000009e9f9f1212 */ /* 0x001fc800078e3cff */
[----:B------:R-:W-:-:S04]  /*209a0*/  @P1 LOP3.LUT R158, R159, R158, RZ, 0x3c, !PT ;  /* 0x0000009e9f9e1212 */ /* 0x000fc800078e3cff */
[----:B------:R-:W-:-:S05]  /*209b0*/  @P1 LOP3.LUT R159, R159, R158, RZ, 0x3c, !PT ;  /* 0x0000009e9f9f1212 */ /* 0x000fca00078e3cff */
[----:B------:R0:W4:Y:S04]  /*209c0*/  @P1 LDG.E.U16 R161, desc[UR60][R158.64] ;  /* 0x0000003c9ea11981 */ /* 0x000128000c1e1500 */
[----:B------:R-:W0:Y:S01]  /*209d0*/  LDL R159, [R1+0xc8c] ;  /* 0x000c8c00019f7983 */ /* 0x000e220000100800 */
[----:B------:R-:W-:Y:S02]  /*209e0*/  ISETP.GT.AND P2, PT, R20, 0x7d, PT ;  /* 0x0000007d1400780c */ /* 0x000fe40003f44270 */
[----:B------:R-:W-:Y:S01]  /*209f0*/  PRMT R160, RZ, 0x7610, R160 ;  /* 0x00007610ffa07816 */ /* 0x000fe200000000a0 */
[----:B------:R1:W-:Y:S10]  /*20a00*/  STL [R1+0x1958], R22 ;  /* 0x0019581601007387 */ /* 0x0003f40000100800 */
[----:B0-----:R-:W-:-:S02]  /*20a10*/  @P2 IMAD.MOV.U32 R158, RZ, RZ, R159 ;  /* 0x000000ffff9e2224 */ /* 0x001fc400078e009f */
[----:B------:R-:W-:Y:S02]  /*20a20*/  @P2 IMAD.MOV.U32 R159, RZ, RZ, R22 ;  /* 0x000000ffff9f2224 */ /* 0x000fe400078e0016 */
[----:B-1----:R-:W2:Y:S04]  /*20a30*/  LDL R22, [R1+0xc84] ;  /* 0x000c840001167983 */ /* 0x002ea80000100800 */
[----:B------:R2:W4:Y:S04]  /*20a40*/  @P2 LDG.E.U16 R160, desc[UR60][R158.64] ;  /* 0x0000003c9ea02981 */ /* 0x000528000c1e1500 */
[----:B------:R-:W3:Y:S01]  /*20a50*/  LDL R159, [R1+0xc80] ;  /* 0x000c8000019f7983 */ /* 0x000ee20000100800 */
[----:B------:R-:W-:Y:S01]  /*20a60*/  PRMT R157, RZ, 0x7610, R157 ;  /* 0x00007610ff9d7816 */ /* 0x000fe2000000009d */
[----:B--2---:R-:W-:-:S02]  /*20a70*/  @P2 IMAD.MOV.U32 R158, RZ, RZ, R22 ;  /* 0x000000ffff9e2224 */ /* 0x004fc400078e0016 */
[----:B------:R-:W2:Y:S04]  /*20a80*/  LDL.LU R22, [R1+0xc64] ;  /* 0x000c640001167983 */ /* 0x000ea80000300800 */
[----:B---3--:R0:W3:Y:S04]  /*20a90*/  @P2 LDG.E.U16 R157, desc[UR60][R158.64] ;  /* 0x0000003c9e9d2981 */ /* 0x0080e8000c1e1500 */
[----:B------:R-:W0:Y:S04]  /*20aa0*/  LDL R158, [R1+0xdf0] ;  /* 0x000df000019e7983 */ /* 0x000e280000100800 */
[----:B------:R-:W0:Y:S01]  /*20ab0*/  LDL R159, [R1+0xdf4] ;  /* 0x000df400019f7983 */ /* 0x000e220000100800 */
[----:B------:R-:W-:-:S02]  /*20ac0*/  PRMT R136, RZ, 0x7610, R136 ;  /* 0x00007610ff887816 */ /* 0x000fc40000000088 */
[----:B------:R-:W-:Y:S02]  /*20ad0*/  ISETP.GT.AND P1, PT, R20, 0x67, PT ;  /* 0x000000671400780c */ /* 0x000fe40003f24270 */
        /* <DEDUP_REMOVED lines=8> */
[----:B------:R-:W2:Y:S04]  /*20b60*/  LDL R36, [R1+0xd64] ;  /* 0x000d640001247983 */ /* 0x000ea80000100800 */
[----:B----4-:R0:W4:Y:S04]  /*20b70*/  @P1 LDG.E.U16 R105, desc[UR60][R158.64] ;  /* 0x0000003c9e691981 */ /* 0x010128000c1e1500 */
        /* <DEDUP_REMOVED lines=8> */
[----:B------:R-:W-:Y:S02]  /*20c00*/  ISETP.GT.AND P0, PT, R20, 0x6e, PT ;  /* 0x0000006e1400780c */ /* 0x000fe40003f04270 */
[----:B------:R-:W-:-:S11]  /*20c10*/  PRMT R135, RZ, 0x7610, R135 ;  /* 0x00007610ff877816 */ /* 0x000fd60000000087 */
[----:B0-----:R-:W-:-:S04]  /*20c20*/  @P0 LOP3.LUT R159, R159, R158, RZ, 0x3c, !PT ;  /* 0x0000009e9f9f0212 */ /* 0x001fc800078e3cff */
[----:B------:R-:W-:-:S04]  /*20c30*/  @P0 LOP3.LUT R158, R159, R158, RZ, 0x3c, !PT ;  /* 0x0000009e9f9e0212 */ /* 0x000fc800078e3cff */
[----:B------:R-:W-:-:S05]  /*20c40*/  @P0 LOP3.LUT R159, R159, R158, RZ, 0x3c, !PT ;  /* 0x0000009e9f9f0212 */ /* 0x000fca00078e3cff */
[----:B------:R0:W4:Y:S04]  /*20c50*/  @P0 LDG.E.U16 R135, desc[UR60][R158.64] ;  /* 0x0000003c9e870981 */ /* 0x000128000c1e1500 */
[----:B------:R-:W0:Y:S04]  /*20c60*/  LDL R158, [R1+0xd70] ;  /* 0x000d7000019e7983 */ /* 0x000e280000100800 */
[----:B------:R-:W0:Y:S01]  /*20c70*/  LDL R159, [R1+0xd74] ;  /* 0x000d7400019f7983 */ /* 0x000e220000100800 */
[----:B------:R-:W-:Y:S02]  /*20c80*/  PRMT R134, RZ, 0x7610, R134 ;  /* 0x00007610ff867816 */ /* 0x000fe40000000086 */
        /* <DEDUP_REMOVED lines=12> */
[----:B------:R-:W3:Y:S01]  /*20d50*/  LDL R159, [R1+0xd60] ;  /* 0x000d6000019f7983 */ /* 0x000ee20000100800 */
[----:B------:R-:W-:Y:S01]  /*20d60*/  PRMT R102, RZ, 0x7610, R102 ;  /* 0x00007610ff667816 */ /* 0x000fe20000000066 */
[----:B--2---:R-:W-:Y:S02]  /*20d70*/  @P1 IMAD.MOV.U32 R158, RZ, RZ, R36 ;  /* 0x000000ffff9e1224 */ /* 0x004fe400078e0024 */
[----:B------:R-:W2:Y:S01]  /*20d80*/  LDL.LU R36, [R1+0xc7c] ;  /* 0x000c7c0001247983 */ /* 0x000ea20000300800 */
        /* <DEDUP_REMOVED lines=18> */
[----:B------:R-:W-:Y:S02]  /*20eb0*/  ISETP.GT.AND P1, PT, R20, 0x77, PT ;  /* 0x000000771400780c */ /* 0x000fe40003f24270 */
[----:B------:R-:W-:-:S11]  /*20ec0*/  PRMT R101, RZ, 0x7610, R101 ;  /* 0x00007610ff657816 */ /* 0x000fd60000000065 */
[----:B0-----:R-:W-:-:S04]  /*20ed0*/  @P1 LOP3.LUT R159, R159, R158, RZ, 0x3c, !PT ;  /* 0x0000009e9f9f1212 */ /* 0x001fc800078e3cff */
[----:B------:R-:W-:-:S04]  /*20ee0*/  @P1 LOP3.LUT R158, R159, R158, RZ, 0x3c, !PT ;  /* 0x0000009e9f9e1212 */ /* 0x000fc800078e3cff */
[----:B------:R-:W-:-:S05]  /*20ef0*/  @P1 LOP3.LUT R159, R159, R158, RZ, 0x3c, !PT ;  /* 0x0000009e9f9f1212 */ /* 0x000fca00078e3cff */
[----:B------:R0:W3:Y:S04]  /*20f00*/  @P1 LDG.E.U16 R101, desc[UR60][R158.64] ;  /* 0x0000003c9e651981 */ /* 0x0000e8000c1e1500 */
[----:B------:R-:W0:Y:S04]  /*20f10*/  LDL R158, [R1+0xce0] ;  /* 0x000ce000019e7983 */ /* 0x000e280000100800 */
[----:B------:R-:W0:Y:S01]  /*20f20*/  LDL R159, [R1+0xce4] ;  /* 0x000ce400019f7983 */ /* 0x000e220000100800 */
[----:B------:R-:W-:Y:S02]  /*20f30*/  PRMT R100, RZ, 0x7610, R100 ;  /* 0x00007610ff647816 */ /* 0x000fe40000000064 */
[----:B------:R-:W-:-:S02]  /*20f40*/  ISETP.GT.AND P0, PT, R20, 0x7e, PT ;  /* 0x0000007e1400780c */ /* 0x000fc40003f04270 */
[----:B0-----:R-:W-:-:S04]  /*20f50*/  @P1 LOP3.LUT R159, R159, R158, RZ, 0x3c, !PT ;  /* 0x0000009e9f9f1212 */ /* 0x001fc800078e3cff */
[----:B------:R-:W-:-:S04]  /*20f60*/  @P1 LOP3.LUT R158, R159, R158, RZ, 0x3c, !PT ;  /* 0x0000009e9f9e1212 */ /* 0x000fc800078e3cff */
[----:B------:R-:W-:-:S05]  /*20f70*/  @P1 LOP3.LUT R159, R159, R158, RZ, 0x3c, !PT ;  /* 0x0000009e9f9f1212 */ /* 0x000fca00078e3cff */
[----:B------:R2:W3:Y:S04]  /*20f80*/  @P1 LDG.E.U16 R100, desc[UR60][R158.64] ;  /* 0x0000003c9e641981 */ /* 0x0004e8000c1e1500 */
[----:B------:R-:W4:Y:S01]  /*20f90*/  LDL R159, [R1+0xc78] ;  /* 0x000c7800019f7983 */ /* 0x000f220000100800 */
[----:B------:R-:W-:Y:S01]  /*20fa0*/  PRMT R131, RZ, 0x7610, R131 ;  /* 0x00007610ff837816 */ /* 0x000fe20000000083 */
[----:B--2---:R-:W-:-:S05]  /*20fb0*/  @P0 IMAD.MOV.U32 R158, RZ, RZ, R36 ;  /* 0x000000ffff9e0224 */ /* 0x004fca00078e0024 */
[----:B----4-:R0:W2:Y:S04]  /*20fc0*/  @P0 LDG.E.U16 R131, desc[UR60][R158.64] ;  /* 0x0000003c9e830981 */ /* 0x0100a8000c1e1500 */
        /* <DEDUP_REMOVED lines=10> */
[----:B------:R-:W-:-:S02]  /*21070*/  PRMT R99, RZ, 0x7610, R99 ;  /* 0x00007610ff637816 */ /* 0x000fc40000000063 */
[----:B------:R-:W-:Y:S01]  /*21080*/  PRMT R98, RZ, 0x7610, R98 ;  /* 0x00007610ff627816 */ /* 0x000fe20000000062 */
[----:B------:R1:W-:Y:S08]  /*21090*/  STL [R1+0x195c], R22 ;  /* 0x00195c1601007387 */ /* 0x0003f00000100800 */
[----:B0-----:R-:W-:-:S04]  /*210a0*/  @P1 LOP3.LUT R159, R159, R158, RZ, 0x3c, !PT ;  /* 0x0000009e9f9f1212 */ /* 0x001fc800078e3cff */
[----:B------:R-:W-:-:S04]  /*210b0*/  @P1 LOP3.LUT R158, R159, R158, RZ, 0x3c, !PT ;  /* 0x0000009e9f9e1212 */ /* 0x000fc800078e3cff */
[----:B------:R-:W-:-:S05]  /*210c0*/  @P1 LOP3.LUT R159, R159, R158, RZ, 0x3c, !PT ;  /* 0x0000009e9f9f1212 */ /* 0x000fca00078e3cff */
[----:B------:R0:W4:Y:S02]  /*210d0*/  @P1 LDG.E.U16 R99, desc[UR60][R158.64] ;  /* 0x0000003c9e631981 */ /* 0x000124000c1e1500 */
[----:B0-----:R-:W-:Y:S02]  /*210e0*/  @P1 IMAD.MOV.U32 R158, RZ, RZ, R22 ;  /* 0x000000ffff9e1224 */ /* 0x001fe400078e0016 */
[----:B------:R-:W-:Y:S01]  /*210f0*/  @P1 IMAD.MOV.U32 R159, RZ, RZ, R2 ;  /* 0x000000ffff9f1224 */ /* 0x000fe200078e0002 */
[----:B-1----:R-:W3:Y:S04]  /*21100*/  LDL.LU R22, [R1+0x7dc] ;  /* 0x0007dc0001167983 */ /* 0x002ee80000300800 */
[----:B------:R0:W4:Y:S01]  /*21110*/  @P1 LDG.E.U16 R98, desc[UR60][R158.64] ;  /* 0x0000003c9e621981 */ /* 0x000122000c1e1500 */
[----:B------:R-:W-:Y:S06]  /*21120*/  BAR.SYNC.DEFER_BLOCKING 0x0 ;  /* 0x0000000000007b1d */ /* 0x000fec0000010000 */
[----:B------:R1:W-:Y:S04]  /*21130*/  STL [R1+0x1954], R2 ;  /* 0x0019540201007387 */ /* 0x0003e80000100800 */
[----:B-1----:R-:W2:Y:S04]  /*21140*/  LDL.LU R2, [R1+0x7e0] ;  /* 0x0007e00001027983 */ /* 0x002ea80000300800 */
[----:B------:R1:W-:Y:S04]  /*21150*/  STS.U16 [R19+0x400], R34 ;  /* 0x0004002213007388 */ /* 0x0003e80000000400 */
[----:B------:R0:W-:Y:S04]  /*21160*/  STS.U16 [R19+0x8400], R90 ;  /* 0x0084005a13007388 */ /* 0x0001e80000000400 */
[----:B------:R0:W-:Y:S04]  /*21170*/  STS.U16 [R19+0x800], R89 ;  /* 0x0008005913007388 */ /* 0x0001e80000000400 */
[----:B-1----:R-:W4:Y:S04]  /*21180*/  LDL.LU R34, [R1+0x1f24] ;  /* 0x001f240001227983 */ /* 0x002f280000300800 */
[----:B0-----:R-:W4:Y:S04]  /*21190*/  LDL.LU R90, [R1+0x1f20] ;  /* 0x001f2000015a7983 */ /* 0x001f280000300800 */
[----:B------:R-:W4:Y:S04]  /*211a0*/  LDL.LU R89, [R1+0x1f1c] ;  /* 0x001f1c0001597983 */ /* 0x000f280000300800 */
[----:B------:R0:W-:Y:S04]  /*211b0*/  STS.U16 [R19+0x8800], R75 ;  /* 0x0088004b13007388 */ /* 0x0001e80000000400 */
[----:B------:R1:W-:Y:S04]  /*211c0*/  STS.U16 [R19+0xc00], R74 ;  /* 0x000c004a13007388 */ /* 0x0003e80000000400 */
[----:B------:R1:W-:Y:S04]  /*211d0*/  STS.U16 [R19+0x8c00], R60 ;  /* 0x008c003c13007388 */ /* 0x0003e80000000400 */
[----:B0-----:R-:W4:Y:S04]  /*211e0*/  LDL.LU R75, [R1+0x1f18] ;  /* 0x001f1800014b7983 */ /* 0x001f280000300800 */
[----:B-1----:R-:W4:Y:S04]  /*211f0*/  LDL.LU R74, [R1+0x1f14] ;  /* 0x001f1400014a7983 */ /* 0x002f280000300800 */
        /* <DEDUP_REMOVED lines=20> */
[----:B0-----:R-:W4:Y:S04]  /*21340*/  LDL.LU R18, [R1+0x1ee8] ;  /* 0x001ee80001127983 */ /* 0x001f280000300800 */
[----:B------:R-:W-:Y:S04]  /*21350*/  STS.U16 [R19+0x2400], R242 ;  /* 0x002400f213007388 */ /* 0x000fe80000000400 */
        /* <DEDUP_REMOVED lines=13> */
[----:B------:R-:W-:Y:S04]  /*21430*/  STL [R1+0x18ac], R19 ;  /* 0x0018ac1301007387 */ /* 0x000fe80000100800 */
[----:B---3--:R-:W-:Y:S04]  /*21440*/  STS.U16 [R19+0x8000], R22 ;  /* 0x0080001613007388 */ /* 0x008fe80000000400 */
[----:B--2---:R-:W-:Y:S04]  /*21450*/  STS.U16 [R19], R2 ;  /* 0x0000000213007388 */ /* 0x004fe80000000400 */
[----:B----4-:R0:W-:Y:S04]  /*21460*/  STS.U16 [R18+0x80], R151 ;  /* 0x0000809712007388 */ /* 0x0101e80000000400 */
[----:B------:R1:W-:Y:S04]  /*21470*/  STS.U16 [R18+0x8080], R150 ;  /* 0x0080809612007388 */ /* 0x0003e80000000400 */
[----:B------:R2:W-:Y:S04]  /*21480*/  STS.U16 [R18+0x480], R146 ;  /* 0x0004809212007388 */ /* 0x0005e80000000400 */
[----:B0-----:R-:W3:Y:S04]  /*21490*/  LDL.LU R151, [R1+0x1ee4] ;  /* 0x001ee40001977983 */ /* 0x001ee80000300800 */
[----:B-1----:R-:W3:Y:S04]  /*214a0*/  LDL.LU R150, [R1+0x1ee0] ;  /* 0x001ee00001967983 */ /* 0x002ee80000300800 */
[----:B--2---:R-:W2:Y:S04]  /*214b0*/  LDL.LU R146, [R1+0x1edc] ;  /* 0x001edc0001927983 */ /* 0x004ea80000300800 */
[----:B------:R0:W-:Y:S04]  /*214c0*/  STS.U16 [R18+0x8480], R147 ;  /* 0x0084809312007388 */ /* 0x0001e80000000400 */
[----:B------:R1:W-:Y:S04]  /*214d0*/  STS.U16 [R18+0x880], R149 ;  /* 0x0008809512007388 */ /* 0x0003e80000000400 */
[----:B------:R4:W-:Y:S04]  /*214e0*/  STS.U16 [R18+0x8880], R148 ;  /* 0x0088809412007388 */ /* 0x0009e80000000400 */
[----:B0-----:R-:W2:Y:S04]  /*214f0*/  LDL.LU R147, [R1+0x1ed8] ;  /* 0x001ed80001937983 */ /* 0x001ea80000300800 */
[----:B-1----:R-:W2:Y:S04]  /*21500*/  LDL.LU R149, [R1+0x1ed4] ;  /* 0x001ed40001957983 */ /* 0x002ea80000300800 */
[----:B----4-:R-:W2:Y:S04]  /*21510*/  LDL.LU R148, [R1+0x1ed0] ;  /* 0x001ed00001947983 */ /* 0x010ea80000300800 */
[----:B------:R0:W-:Y:S04]  /*21520*/  STS.U16 [R18+0xc80], R3 ;  /* 0x000c800312007388 */ /* 0x0001e80000000400 */
[----:B------:R1:W-:Y:S04]  /*21530*/  STS.U16 [R18+0x8c80], R23 ;  /* 0x008c801712007388 */ /* 0x0003e80000000400 */
[----:B------:R4:W-:Y:S04]  /*21540*/  STS.U16 [R18+0x1080], R24 ;  /* 0x0010801812007388 */ /* 0x0009e80000000400 */
[----:B0-----:R-:W3:Y:S04]  /*21550*/  LDL.LU R3, [R1+0x1ecc] ;  /* 0x001ecc0001037983 */ /* 0x001ee80000300800 */
[----:B-1----:R-:W2:Y:S04]  /*21560*/  LDL.LU R23, [R1+0x1ec8] ;  /* 0x001ec80001177983 */ /* 0x002ea80000300800 */
[----:B----4-:R-:W4:Y:S04]  /*21570*/  LDL.LU R24, [R1+0x1ec4] ;  /* 0x001ec40001187983 */ /* 0x010f280000300800 */
[----:B------:R0:W-:Y:S04]  /*21580*/  STS.U16 [R18+0x9080], R33 ;  /* 0x0090802112007388 */ /* 0x0001e80000000400 */
[----:B------:R1:W-:Y:S04]  /*21590*/  STS.U16 [R18+0x1480], R35 ;  /* 0x0014802312007388 */ /* 0x0003e80000000400 */
[----:B------:R1:W-:Y:S04]  /*215a0*/  STS.U16 [R18+0x9480], R39 ;  /* 0x0094802712007388 */ /* 0x0003e80000000400 */
[----:B0-----:R-:W3:Y:S04]  /*215b0*/  LDL.LU R33, [R1+0x1ec0] ;  /* 0x001ec00001217983 */ /* 0x001ee80000300800 */
[----:B-1----:R-:W2:Y:S04]  /*215c0*/  LDL.LU R35, [R1+0x1ebc] ;  /* 0x001ebc0001237983 */ /* 0x002ea80000300800 */
[----:B------:R-:W4:Y:S04]  /*215d0*/  LDL.LU R39, [R1+0x1eb8] ;  /* 0x001eb80001277983 */ /* 0x000f280000300800 */
[----:B------:R0:W-:Y:S04]  /*215e0*/  STS.U16 [R18+0x1880], R41 ;  /* 0x0018802912007388 */ /* 0x0001e80000000400 */
[----:B------:R1:W-:Y:S04]  /*215f0*/  STS.U16 [R18+0x9880], R42 ;  /* 0x0098802a12007388 */ /* 0x0003e80000000400 */
[----:B------:R1:W-:Y:S04]  /*21600*/  STS.U16 [R18+0x1c80], R43 ;  /* 0x001c802b12007388 */ /* 0x0003e80000000400 */
[----:B0-----:R-:W3:Y:S04]  /*21610*/  LDL.LU R41, [R1+0x1eb4] ;  /* 0x001eb40001297983 */ /* 0x001ee80000300800 */
[----:B-1----:R-:W2:Y:S04]  /*21620*/  LDL.LU R42, [R1+0x1eb0] ;  /* 0x001eb000012a7983 */ /* 0x002ea80000300800 */
[----:B------:R-:W2:Y:S04]  /*21630*/  LDL.LU R43, [R1+0x1eac] ;  /* 0x001eac00012b7983 */ /* 0x000ea80000300800 */
        /* <DEDUP_REMOVED lines=19> */
[----:B----4-:R0:W-:Y:S04]  /*21770*/  STS.U16 [R17+0x100], R44 ;  /* 0x0001002c11007388 */ /* 0x0101e80000000400 */
[----:B------:R1:W-:Y:S04]  /*21780*/  STS.U16 [R17+0x8100], R45 ;  /* 0x0081002d11007388 */ /* 0x0003e80000000400 */
[----:B------:R4:W-:Y:S04]  /*21790*/  STS.U16 [R17+0x500], R46 ;  /* 0x0005002e11007388 */ /* 0x0009e80000000400 */
[----:B0-----:R-:W2:Y:S04]  /*217a0*/  LDL.LU R44, [R1+0x1ea4] ;  /* 0x001ea400012c7983 */ /* 0x001ea80000300800 */
[----:B-1----:R-:W2:Y:S04]  /*217b0*/  LDL.LU R45, [R1+0x1ea0] ;  /* 0x001ea000012d7983 */ /* 0x002ea80000300800 */
[----:B----4-:R-:W4:Y:S04]  /*217c0*/  LDL.LU R46, [R1+0x1e9c] ;  /* 0x001e9c00012e7983 */ /* 0x010f280000300800 */
[----:B------:R0:W-:Y:S04]  /*217d0*/  STS.U16 [R17+0x8500], R47 ;  /* 0x0085002f11007388 */ /* 0x0001e80000000400 */
[----:B------:R1:W-:Y:S04]  /*217e0*/  STS.U16 [R17+0x900], R48 ;  /* 0x0009003011007388 */ /* 0x0003e80000000400 */
[----:B------:R3:W-:Y:S04]  /*217f0*/  STS.U16 [R17+0x8900], R49 ;  /* 0x0089003111007388 */ /* 0x0007e80000000400 */
[----:B0-----:R-:W4:Y:S04]  /*21800*/  LDL.LU R47, [R1+0x1e98] ;  /* 0x001e9800012f7983 */ /* 0x001f280000300800 */
[----:B-1----:R-:W4:Y:S04]  /*21810*/  LDL.LU R48, [R1+0x1e94] ;  /* 0x001e940001307983 */ /* 0x002f280000300800 */
[----:B---3--:R-:W3:Y:S04]  /*21820*/  LDL.LU R49, [R1+0x1e90] ;  /* 0x001e900001317983 */ /* 0x008ee80000300800 */
[----:B------:R0:W-:Y:S04]  /*21830*/  STS.U16 [R17+0xd00], R50 ;  /* 0x000d003211007388 */ /* 0x0001e80000000400 */
[----:B------:R1:W-:Y:S04]  /*21840*/  STS.U16 [R17+0x8d00], R51 ;  /* 0x008d003311007388 */ /* 0x0003e80000000400 */
[----:B------:R1:W-:Y:S04]  /*21850*/  STS.U16 [R17+0x1100], R52 ;  /* 0x0011003411007388 */ /* 0x0003e80000000400 */
[----:B0-----:R-:W3:Y:S04]  /*21860*/  LDL.LU R50, [R1+0x1e8c] ;  /* 0x001e8c0001327983 */ /* 0x001ee80000300800 */
[----:B-1----:R-:W3:Y:S04]  /*21870*/  LDL.LU R51, [R1+0x1e88] ;  /* 0x001e880001337983 */ /* 0x002ee80000300800 */
[----:B------:R-:W4:Y:S04]  /*21880*/  LDL.LU R52, [R1+0x1e84] ;  /* 0x001e840001347983 */ /* 0x000f280000300800 */
[----:B------:R0:W-:Y:S04]  /*21890*/  STS.U16 [R17+0x9100], R53 ;  /* 0x0091003511007388 */ /* 0x0001e80000000400 */
[----:B------:R1:W-:Y:S04]  /*218a0*/  STS.U16 [R17+0x1500], R54 ;  /* 0x0015003611007388 */ /* 0x0003e80000000400 */
[----:B------:R1:W-:Y:S04]  /*218b0*/  STS.U16 [R17+0x9500], R55 ;  /* 0x0095003711007388 */ /* 0x0003e80000000400 */
[----:B0-----:R-:W3:Y:S04]  /*218c0*/  LDL.LU R53, [R1+0x1e80] ;  /* 0x001e800001357983 */ /* 0x001ee80000300800 */
[----:B-1----:R-:W3:Y:S04]  /*218d0*/  LDL.LU R54, [R1+0x1e7c] ;  /* 0x001e7c0001367983 */ /* 0x002ee80000300800 */
[----:B------:R-:W3:Y:S04]  /*218e0*/  LDL.LU R55, [R1+0x1e78] ;  /* 0x001e780001377983 */ /* 0x000ee80000300800 */
[----:B------:R0:W-:Y:S04]  /*218f0*/  STS.U16 [R17+0x1900], R56 ;  /* 0x0019003811007388 */ /* 0x0001e80000000400 */
[----:B------:R1:W-:Y:S04]  /*21900*/  STS.U16 [R17+0x9900], R57 ;  /* 0x0099003911007388 */ /* 0x0003e80000000400 */
[----:B------:R1:W-:Y:S04]  /*21910*/  STS.U16 [R17+0x1d00], R58 ;  /* 0x001d003a11007388 */ /* 0x0003e80000000400 */
[----:B0-----:R-:W3:Y:S04]  /*21920*/  LDL.LU R56, [R1+0x1e74] ;  /* 0x001e740001387983 */ /* 0x001ee80000300800 */
[----:B-1----:R-:W3:Y:S04]  /*21930*/  LDL.LU R57, [R1+0x1e70] ;  /* 0x001e700001397983 */ /* 0x002ee80000300800 */
[----:B------:R-:W4:Y:S04]  /*21940*/  LDL.LU R58, [R1+0x1e6c] ;  /* 0x001e6c00013a7983 */ /* 0x000f280000300800 */
[----:B------:R0:W-:Y:S04]  /*21950*/  STS.U16 [R17+0x9d00], R16 ;  /* 0x009d001011007388 */ /* 0x0001e80000000400 */
[----:B0-----:R-:W2:Y:S04]  /*21960*/  LDL.LU R16, [R1+0x1e68] ;  /* 0x001e680001107983 */ /* 0x001ea80000300800 */
        /* <DEDUP_REMOVED lines=17> */
[----:B--2---:R0:W-:Y:S04]  /*21a80*/  STS.U16 [R16+0x180], R59 ;  /* 0x0001803b10007388 */ /* 0x0041e80000000400 */
[----:B------:R1:W-:Y:S04]  /*21a90*/  STS.U16 [R16+0x8180], R60 ;  /* 0x0081803c10007388 */ /* 0x0003e80000000400 */
[----:B------:R2:W-:Y:S04]  /*21aa0*/  STS.U16 [R16+0x580], R61 ;  /* 0x0005803d10007388 */ /* 0x0005e80000000400 */
[----:B0-----:R-:W3:Y:S04]  /*21ab0*/  LDL.LU R59, [R1+0x1e64] ;  /* 0x001e6400013b7983 */ /* 0x001ee80000300800 */
[----:B-1----:R-:W4:Y:S04]  /*21ac0*/  LDL.LU R60, [R1+0x1e60] ;  /* 0x001e6000013c7983 */ /* 0x002f280000300800 */
[----:B--2---:R-:W2:Y:S04]  /*21ad0*/  LDL.LU R61, [R1+0x1e5c] ;  /* 0x001e5c00013d7983 */ /* 0x004ea80000300800 */
[----:B------:R0:W-:Y:S04]  /*21ae0*/  STS.U16 [R16+0x8580], R62 ;  /* 0x0085803e10007388 */ /* 0x0001e80000000400 */
[----:B------:R1:W-:Y:S04]  /*21af0*/  STS.U16 [R16+0x980], R63 ;  /* 0x0009803f10007388 */ /* 0x0003e80000000400 */
[----:B------:R1:W-:Y:S04]  /*21b00*/  STS.U16 [R16+0x8980], R64 ;  /* 0x0089804010007388 */ /* 0x0003e80000000400 */
[----:B0-----:R-:W3:Y:S04]  /*21b10*/  LDL.LU R62, [R1+0x1e58] ;  /* 0x001e5800013e7983 */ /* 0x001ee80000300800 */
[----:B-1----:R-:W4:Y:S04]  /*21b20*/  LDL.LU R63, [R1+0x1e54] ;  /* 0x001e5400013f7983 */ /* 0x002f280000300800 */
[----:B------:R-:W2:Y:S04]  /*21b30*/  LDL.LU R64, [R1+0x1e50] ;  /* 0x001e500001407983 */ /* 0x000ea80000300800 */
        /* <DEDUP_REMOVED lines=19> */
[----:B0-----:R-:W3:Y:S04]  /*21c70*/  LDL.LU R15, [R1+0x1e28] ;  /* 0x001e2800010f7983 */ /* 0x001ee80000300800 */
        /* <DEDUP_REMOVED lines=17> */
[----:B---3--:R0:W-:Y:S04]  /*21d90*/  STS.U16 [R15+0x200], R74 ;  /* 0x0002004a0f007388 */ /* 0x0081e80000000400 */
[----:B------:R1:W-:Y:S04]  /*21da0*/  STS.U16 [R15+0x8200], R75 ;  /* 0x0082004b0f007388 */ /* 0x0003e80000000400 */
[----:B------:R3:W-:Y:S04]  /*21db0*/  STS.U16 [R15+0x600], R76 ;  /* 0x0006004c0f007388 */ /* 0x0007e80000000400 */
[----:B0-----:R-:W4:Y:S04]  /*21dc0*/  LDL.LU R74, [R1+0x1e24] ;  /* 0x001e2400014a7983 */ /* 0x001f280000300800 */
[----:B-1----:R-:W2:Y:S04]  /*21dd0*/  LDL.LU R75, [R1+0x1e20] ;  /* 0x001e2000014b7983 */ /* 0x002ea80000300800 */
[----:B---3--:R-:W3:Y:S04]  /*21de0*/  LDL.LU R76, [R1+0x1e1c] ;  /* 0x001e1c00014c7983 */ /* 0x008ee80000300800 */
[----:B------:R0:W-:Y:S04]  /*21df0*/  STS.U16 [R15+0x8600], R77 ;  /* 0x0086004d0f007388 */ /* 0x0001e80000000400 */
[----:B------:R1:W-:Y:S04]  /*21e00*/  STS.U16 [R15+0xa00], R78 ;  /* 0x000a004e0f007388 */ /* 0x0003e80000000400 */
[----:B------:R1:W-:Y:S04]  /*21e10*/  STS.U16 [R15+0x8a00], R79 ;  /* 0x008a004f0f007388 */ /* 0x0003e80000000400 */
[----:B0-----:R-:W4:Y:S04]  /*21e20*/  LDL.LU R77, [R1+0x1e18] ;  /* 0x001e1800014d7983 */ /* 0x001f280000300800 */
[----:B-1----:R-:W2:Y:S04]  /*21e30*/  LDL.LU R78, [R1+0x1e14] ;  /* 0x001e1400014e7983 */ /* 0x002ea80000300800 */
[----:B------:R-:W3:Y:S04]  /*21e40*/  LDL.LU R79, [R1+0x1e10] ;  /* 0x001e1000014f7983 */ /* 0x000ee80000300800 */
        /* <DEDUP_REMOVED lines=41> */
[----:B-1----:R-:W3:Y:S04]  /*220e0*/  LDL.LU R90, [R1+0x1de0] ;  /* 0x001de000015a7983 */ /* 0x002ee80000300800 */
[----:B----4-:R-:W4:Y:S04]  /*220f0*/  LDL.LU R91, [R1+0x1ddc] ;  /* 0x001ddc00015b7983 */ /* 0x010f280000300800 */
[----:B------:R0:W-:Y:S04]  /*22100*/  STS.U16 [R14+0x8680], R92 ;  /* 0x0086805c0e007388 */ /* 0x0001e80000000400 */
[----:B------:R1:W-:Y:S04]  /*22110*/  STS.U16 [R14+0xa80], R93 ;  /* 0x000a805d0e007388 */ /* 0x0003e80000000400 */
[----:B------:R1:W-:Y:S04]  /*22120*/  STS.U16 [R14+0x8a80], R94 ;  /* 0x008a805e0e007388 */ /* 0x0003e80000000400 */
[----:B0-----:R-:W2:Y:S04]  /*22130*/  LDL.LU R92, [R1+0x1dd8] ;  /* 0x001dd800015c7983 */ /* 0x001ea80000300800 */
[----:B-1----:R-:W3:Y:S04]  /*22140*/  LDL.LU R93, [R1+0x1dd4] ;  /* 0x001dd400015d7983 */ /* 0x002ee80000300800 */
[----:B------:R-:W4:Y:S04]  /*22150*/  LDL.LU R94, [R1+0x1dd0] ;  /* 0x001dd000015e7983 */ /* 0x000f280000300800 */
[----:B------:R0:W-:Y:S04]  /*22160*/  STS.U16 [R14+0xe80], R95 ;  /* 0x000e805f0e007388 */ /* 0x0001e80000000400 */
[----:B------:R1:W-:Y:S04]  /*22170*/  STS.U16 [R14+0x8e80], R96 ;  /* 0x008e80600e007388 */ /* 0x0003e80000000400 */
[----:B------:R1:W-:Y:S04]  /*22180*/  STS.U16 [R14+0x1280], R97 ;  /* 0x001280610e007388 */ /* 0x0003e80000000400 */
[----:B0-----:R-:W2:Y:S04]  /*22190*/  LDL.LU R95, [R1+0x1dcc] ;  /* 0x001dcc00015f7983 */ /* 0x001ea80000300800 */
[----:B-1----:R-:W3:Y:S04]  /*221a0*/  LDL.LU R96, [R1+0x1dc8] ;  /* 0x001dc80001607983 */ /* 0x002ee80000300800 */
[----:B------:R-:W4:Y:S04]  /*221b0*/  LDL.LU R97, [R1+0x1dc4] ;  /* 0x001dc40001617983 */ /* 0x000f280000300800 */
[----:B------:R0:W-:Y:S04]  /*221c0*/  STS.U16 [R14+0x9280], R13 ;  /* 0x0092800d0e007388 */ /* 0x0001e80000000400 */
[----:B0-----:R-:W2:Y:S04]  /*221d0*/  LDL.LU R13, [R1+0x1dc0] ;  /* 0x001dc000010d7983 */ /* 0x001ea80000300800 */
[----:B------:R0:W-:Y:S04]  /*221e0*/  STS.U16 [R14+0x1680], R12 ;  /* 0x0016800c0e007388 */ /* 0x0001e80000000400 */
[----:B------:R1:W-:Y:S04]  /*221f0*/  STS.U16 [R14+0x9680], R11 ;  /* 0x0096800b0e007388 */ /* 0x0003e80000000400 */
[----:B------:R1:W-:Y:S04]  /*22200*/  STS.U16 [R14+0x1a80], R10 ;  /* 0x001a800a0e007388 */ /* 0x0003e80000000400 */
[----:B0-----:R-:W3:Y:S04]  /*22210*/  LDL.LU R12, [R1+0x1dbc] ;  /* 0x001dbc00010c7983 */ /* 0x001ee80000300800 */
[----:B-1----:R-:W3:Y:S04]  /*22220*/  LDL.LU R11, [R1+0x1db8] ;  /* 0x001db800010b7983 */ /* 0x002ee80000300800 */
[----:B------:R-:W3:Y:S04]  /*22230*/  LDL.LU R10, [R1+0x1db4] ;  /* 0x001db400010a7983 */ /* 0x000ee80000300800 */
[----:B------:R0:W-:Y:S04]  /*22240*/  STS.U16 [R14+0x9a80], R9 ;  /* 0x009a80090e007388 */ /* 0x0001e80000000400 */
[----:B0-----:R-:W3:Y:S04]  /*22250*/  LDL.LU R9, [R1+0x1db0] ;  /* 0x001db00001097983 */ /* 0x001ee80000300800 */
[----:B------:R-:W-:Y:S04]  /*22260*/  STL [R1+0x18c0], R14 ;  /* 0x0018c00e01007387 */ /* 0x000fe80000100800 */
[----:B------:R-:W4:Y:S01]  /*22270*/  LDL R2, [R1+0x1878] ;  /* 0x0018780001027983 */ /* 0x000f220000100800 */
[----:B------:R-:W0:Y:S03]  /*22280*/  S2R R159, SR_TID.X ;  /* 0x00000000009f7919 */ /* 0x000e260000002100 */
        /* <DEDUP_REMOVED lines=18> */
[----:B------:R-:W3:Y:S01]  /*223b0*/  LDL R22, [R1+0x1858] ;  /* 0x0018580001167983 */ /* 0x000ee20000100800 */
[----:B0-----:R-:W-:-:S04]  /*223c0*/  LOP3.LUT R159, R159, 0x7f, RZ, 0xc0, !PT ;  /* 0x0000007f9f9f7812 */ /* 0x001fc800078ec0ff */
[----:B------:R-:W-:Y:S01]  /*223d0*/  ISETP.GE.AND P0, PT, R159, R20, PT ;  /* 0x000000149f00720c */ /* 0x000fe20003f06270 */
[----:B--2---:R0:W-:Y:S04]  /*223e0*/  STS.U16 [R13+0x8300], R28 ;  /* 0x0083001c0d007388 */ /* 0x0041e80000000400 */
[----:B0-----:R-:W2:Y:S04]  /*223f0*/  LDL R28, [R1+0x1464] ;  /* 0x00146400011c7983 */ /* 0x001ea80000100800 */
[----:B------:R0:W-:Y:S04]  /*22400*/  STS.U16 [R13+0x8b00], R25 ;  /* 0x008b00190d007388 */ /* 0x0001e80000000400 */
[----:B0-----:R-:W2:Y:S04]  /*22410*/  LDL R25, [R1+0x1854] ;  /* 0x0018540001197983 */ /* 0x001ea80000100800 */
[----:B------:R0:W-:Y:S04]  /*22420*/  STS.U16 [R13+0x300], R34 ;  /* 0x000300220d007388 */ /* 0x0001e80000000400 */
[----:B------:R-:W-:Y:S04]  /*22430*/  STS.U16 [R13+0x700], R32 ;  /* 0x000700200d007388 */ /* 0x000fe80000000400 */
[----:B------:R-:W-:Y:S04]  /*22440*/  STS.U16 [R13+0x8700], R31 ;  /* 0x0087001f0d007388 */ /* 0x000fe80000000400 */
[----:B------:R-:W-:Y:S04]  /*22450*/  STS.U16 [R13+0xb00], R29 ;  /* 0x000b001d0d007388 */ /* 0x000fe80000000400 */
[----:B------:R1:W-:Y:S04]  /*22460*/  STS.U16 [R13+0xf00], R27 ;  /* 0x000f001b0d007388 */ /* 0x0003e80000000400 */
[----:B------:R4:W-:Y:S04]  /*22470*/  STS.U16 [R13+0x8f00], R26 ;  /* 0x008f001a0d007388 */ /* 0x0009e80000000400 */
[----:B0-----:R-:W2:Y:S04]  /*22480*/  LDL R34, [R1+0x17d4] ;  /* 0x0017d40001227983 */ /* 0x001ea80000100800 */
[----:B-1----:R-:W2:Y:S04]  /*22490*/  LDL R27, [R1+0x1814] ;  /* 0x00181400011b7983 */ /* 0x002ea80000100800 */
[----:B----4-:R-:W4:Y:S04]  /*224a0*/  LDL R26, [R1+0x1818] ;  /* 0x00181800011a7983 */ /* 0x010f280000100800 */
[----:B------:R-:W4:Y:S01]  /*224b0*/  LDL R32, [R1+0x17d8] ;  /* 0x0017d80001207983 */ /* 0x000f220000100800 */
[----:B------:R-:W-:-:S03]  /*224c0*/  @!P0 MOV R158, R2 ;  /* 0x00000002009e8202 */ /* 0x000fc60000000f00 */
[----:B------:R-:W4:Y:S04]  /*224d0*/  LDL.LU R15, [R1+0x8bc] ;  /* 0x0008bc00010f7983 */ /* 0x000f280000300800 */
[----:B------:R-:W4:Y:S04]  /*224e0*/  LDL.LU R17, [R1+0x8b4] ;  /* 0x0008b40001117983 */ /* 0x000f280000300800 */
[----:B------:R-:W4:Y:S04]  /*224f0*/  LDL.LU R18, [R1+0x8ac] ;  /* 0x0008ac0001127983 */ /* 0x000f280000300800 */
[----:B------:R-:W4:Y:S01]  /*22500*/  LDL R2, [R1+0x1798] ;  /* 0x0017980001027983 */ /* 0x000f220000100800 */
[----:B------:R-:W-:-:S03]  /*22510*/  PRMT R97, RZ, 0x7610, R97 ;  /* 0x00007610ff617816 */ /* 0x000fc60000000061 */
[----:B------:R-:W4:Y:S04]  /*22520*/  LDL R31, [R1+0x1754] ;  /* 0x00175400011f7983 */ /* 0x000f280000100800 */
[----:B------:R-:W4:Y:S01]  /*22530*/  LDL R29, [R1+0x1758] ;  /* 0x00175800011d7983 */ /* 0x000f220000100800 */
[----:B---3--:R-:W-:Y:S02]  /*22540*/  PRMT R96, RZ, 0x7610, R96 ;  /* 0x00007610ff607816 */ /* 0x008fe40000000060 */
[----:B------:R-:W-:Y:S02]  /*22550*/  PRMT R95, RZ, 0x7610, R95 ;  /* 0x00007610ff5f7816 */ /* 0x000fe4000000005f */
[----:B------:R-:W-:Y:S01]  /*22560*/  PRMT R94, RZ, 0x7610, R94 ;  /* 0x00007610ff5e7816 */ /* 0x000fe2000000005e */
[----:B--2---:R-:W-:-:S02]  /*22570*/  @!P0 IMAD.MOV.U32 R159, RZ, RZ, R28 ;  /* 0x000000ffff9f8224 */ /* 0x004fc400078e001c */
[----:B------:R-:W2:Y:S04]  /*22580*/  LDL R28, [R1+0x1794] ;  /* 0x00179400011c7983 */ /* 0x000ea80000100800 */
[----:B------:R0:W3:Y:S02]  /*22590*/  @!P0 LDG.E.U16 R97, desc[UR60][R158.64] ;  /* 0x0000003c9e618981 */ /* 0x0000e4000c1e1500 */
[----:B0-----:R-:W-:Y:S02]  /*225a0*/  @!P0 IMAD.MOV.U32 R158, RZ, RZ, R22 ;  /* 0x000000ffff9e8224 */ /* 0x001fe400078e0016 */
[----:B------:R-:W-:Y:S01]  /*225b0*/  @!P0 IMAD.MOV.U32 R159, RZ, RZ, R25 ;  /* 0x000000ffff9f8224 */ /* 0x000fe200078e0019 */
[----:B------:R-:W3:Y:S04]  /*225c0*/  LDL R22, [R1+0x1718] ;  /* 0x0017180001167983 */ /* 0x000ee80000100800 */
[----:B------:R-:W3:Y:S04]  /*225d0*/  LDL R25, [R1+0x1714] ;  /* 0x0017140001197983 */ /* 0x000ee80000100800 */
[----:B------:R0:W3:Y:S02]  /*225e0*/  @!P0 LDG.E.U16 R96, desc[UR60][R158.64] ;  /* 0x0000003c9e608981 */ /* 0x0000e4000c1e1500 */
[----:B0-----:R-:W-:-:S02]  /*225f0*/  @!P0 IMAD.MOV.U32 R159, RZ, RZ, R27 ;  /* 0x000000ffff9f8224 */ /* 0x001fc400078e001b */
[----:B------:R-:W3:Y:S01]  /*22600*/  LDL R27, [R1+0x16d4] ;  /* 0x0016d400011b7983 */ /* 0x000ee20000100800 */
[----:B----4-:R-:W-:-:S03]  /*22610*/  @!P0 IMAD.MOV.U32 R158, RZ, RZ, R26 ;  /* 0x000000ffff9e8224 */ /* 0x010fc600078e001a */
[----:B------:R-:W4:Y:S04]  /*22620*/  LDL R26, [R1+0x16d8] ;  /* 0x0016d800011a7983 */ /* 0x000f280000100800 */
[----:B------:R0:W4:Y:S02]  /*22630*/  @!P0 LDG.E.U16 R95, desc[UR60][R158.64] ;  /* 0x0000003c9e5f8981 */ /* 0x000124000c1e1500 */
[----:B0-----:R-:W-:Y:S02]  /*22640*/  @!P0 IMAD.MOV.U32 R158, RZ, RZ, R32 ;  /* 0x000000ffff9e8224 */ /* 0x001fe400078e0020 */
[----:B------:R-:W-:Y:S01]  /*22650*/  @!P0 IMAD.MOV.U32 R159, RZ, RZ, R34 ;  /* 0x000000ffff9f8224 */ /* 0x000fe200078e0022 */
[----:B------:R-:W-:Y:S01]  /*22660*/  PRMT R93, RZ, 0x7610, R93 ;  /* 0x00007610ff5d7816 */ /* 0x000fe2000000005d */
[----:B------:R-:W4:Y:S04]  /*22670*/  LDL R34, [R1+0x1614] ;  /* 0x0016140001227983 */ /* 0x000f280000100800 */
[----:B------:R0:W4:Y:S01]  /*22680*/  @!P0 LDG.E.U16 R94, desc[UR60][R158.64] ;  /* 0x0000003c9e5e8981 */ /* 0x000122000c1e1500 */
[----:B------:R-:W-:-:S02]  /*22690*/  PRMT R92, RZ, 0x7610, R92 ;  /* 0x00007610ff5c7816 */ /* 0x000fc4000000005c */
[----:B------:R-:W-:Y:S01]  /*226a0*/  PRMT R91, RZ, 0x7610, R91 ;  /* 0x00007610ff5b7816 */ /* 0x000fe2000000005b */
[----:B------:R-:W4:Y:S01]  /*226b0*/  LDL R32, [R1+0x1618] ;  /* 0x0016180001207983 */ /* 0x000f220000100800 */
[----:B0-----:R-:W-:-:S03]  /*226c0*/  @!P0 IMAD.MOV.U32 R158, RZ, RZ, R2 ;  /* 0x000000ffff9e8224 */ /* 0x001fc600078e0002 */
[----:B------:R-:W4:Y:S01]  /*226d0*/  LDL R2, [R1+0x1698] ;  /* 0x0016980001027983 */ /* 0x000f220000100800 */
[----:B------:R-:W-:Y:S01]  /*226e0*/  PRMT R90, RZ, 0x7610, R90 ;  /* 0x00007610ff5a7816 */ /* 0x000fe2000000005a */
[----:B--2---:R-:W-:Y:S02]  /*226f0*/  @!P0 IMAD.MOV.U32 R159, RZ, RZ, R28 ;  /* 0x000000ffff9f8224 */ /* 0x004fe400078e001c */
[----:B------:R-:W2:Y:S04]  /*22700*/  LDL R28, [R1+0x1694] ;  /* 0x00169400011c7983 */ /* 0x000ea80000100800 */
[----:B------:R0:W2:Y:S02]  /*22710*/  @!P0 LDG.E.U16 R93, desc[UR60][R158.64] ;  /* 0x0000003c9e5d8981 */ /* 0x0000a4000c1e1500 */
[----:B0-----:R-:W-:-:S02]  /*22720*/  @!P0 IMAD.MOV.U32 R158, RZ, RZ, R29 ;  /* 0x000000ffff9e8224 */ /* 0x001fc400078e001d */
[----:B------:R-:W-:Y:S01]  /*22730*/  @!P0 IMAD.MOV.U32 R159, RZ, RZ, R31 ;  /* 0x000000ffff9f8224 */ /* 0x000fe200078e001f */
[----:B------:R-:W2:Y:S04]  /*22740*/  LDL R29, [R1+0x1598] ;  /* 0x00159800011d7983 */ /* 0x000ea80000100800 */
[----:B------:R3:W2:Y:S04]  /*22750*/  @!P0 LDG.E.U16 R92, desc[UR60][R158.64] ;  /* 0x0000003c9e5c8981 */ /* 0x0006a8000c1e1500 */
[----:B------:R-:W2:Y:S01]  /*22760*/  LDL R31, [R1+0x1594] ;  /* 0x00159400011f7983 */ /* 0x000ea20000100800 */
[----:B---3--:R-:W-:-:S02]  /*22770*/  @!P0 IMAD.MOV.U32 R158, RZ, RZ, R22 ;  /* 0x000000ffff9e8224 */ /* 0x008fc400078e0016 */
[----:B------:R-:W-:Y:S01]  /*22780*/  @!P0 IMAD.MOV.U32 R159, RZ, RZ, R25 ;  /* 0x000000ffff9f8224 */ /* 0x000fe200078e0019 */
[----:B------:R-:W3:Y:S04]  /*22790*/  LDL R22, [R1+0x1658] ;  /* 0x0016580001167983 */ /* 0x000ee80000100800 */
[----:B------:R-:W3:Y:S04]  /*227a0*/  LDL R25, [R1+0x1654] ;  /* 0x0016540001197983 */ /* 0x000ee80000100800 */
[----:B------:R4:W3:Y:S02]  /*227b0*/  @!P0 LDG.E.U16 R91, desc[UR60][R158.64] ;  /* 0x0000003c9e5b8981 */ /* 0x0008e4000c1e1500 */
[----:B----4-:R-:W-:-:S02]  /*227c0*/  @!P0 IMAD.MOV.U32 R158, RZ, RZ, R26 ;  /* 0x000000ffff9e8224 */ /* 0x010fc400078e001a */
[----:B------:R-:W-:Y:S01]  /*227d0*/  @!P0 IMAD.MOV.U32 R159, RZ, RZ, R27 ;  /* 0x000000ffff9f8224 */ /* 0x000fe200078e001b */
[----:B------:R-:W4:Y:S04]  /*227e0*/  LDL R26, [R1+0x15d8] ;  /* 0x0015d800011a7983 */ /* 0x000f280000100800 */
[----:B------:R-:W4:Y:S04]  /*227f0*/  LDL R27, [R1+0x15d4] ;  /* 0x0015d400011b7983 */ /* 0x000f280000100800 */
[----:B------:R0:W4:Y:S02]  /*22800*/  @!P0 LDG.E.U16 R90, desc[UR60][R158.64] ;  /* 0x0000003c9e5a8981 */ /* 0x000124000c1e1500 */
[----:B0-----:R-:W-:-:S02]  /*22810*/  @!P0 IMAD.MOV.U32 R158, RZ, RZ, R2 ;  /* 0x000000ffff9e8224 */ /* 0x001fc400078e0002 */
[----:B------:R-:W4:Y:S01]  /*22820*/  LDL R2, [R1+0x1558] ;  /* 0x0015580001027983 */ /* 0x000f220000100800 */
[----:B------:R-:W-:Y:S02]  /*22830*/  PRMT R89, RZ, 0x7610, R89 ;  /* 0x00007610ff597816 */ /* 0x000fe40000000059 */
[----:B------:R-:W-:Y:S02]  /*22840*/  PRMT R88, RZ, 0x7610, R88 ;  /* 0x00007610ff587816 */ /* 0x000fe40000000058 */
[----:B------:R-:W-:Y:S02]  /*22850*/  PRMT R87, RZ, 0x7610, R87 ;  /* 0x00007610ff577816 */ /* 0x000fe40000000057 */
[----:B------:R-:W-:Y:S02]  /*22860*/  PRMT R86, RZ, 0x7610, R86 ;  /* 0x00007610ff567816 */ /* 0x000fe40000000056 */
[----:B------:R-:W-:Y:S01]  /*22870*/  PRMT R85, RZ, 0x7610, R85 ;  /* 0x00007610ff557816 */ /* 0x000fe20000000055 */
[----:B--2---:R-:W-:-:S02]  /*22880*/  @!P0 IMAD.MOV.U32 R159, RZ, RZ, R28 ;  /* 0x000000ffff9f8224 */ /* 0x004fc400078e001c */
[----:B------:R-:W2:Y:S04]  /*22890*/  LDL R28, [R1+0x1554] ;  /* 0x00155400011c7983 */ /* 0x000ea80000100800 */
[----:B------:R3:W2:Y:S02]  /*228a0*/  @!P0 LDG.E.U16 R89, desc[UR60][R158.64] ;  /* 0x0000003c9e598981 */ /* 0x0006a4000c1e1500 */
[----:B---3--:R-:W-:Y:S02]  /*228b0*/  @!P0 IMAD.MOV.U32 R158, RZ, RZ, R22 ;  /* 0x000000ffff9e8224 */ /* 0x008fe400078e0016 */
[----:B------:R-:W3:Y:S01]  /*228c0*/  LDL R22, [R1+0x1518] ;  /* 0x0015180001167983 */ /* 0x000ee20000100800 */
[----:B------:R-:W-:-:S03]  /*228d0*/  @!P0 IMAD.MOV.U32 R159, RZ, RZ, R25 ;  /* 0x000000ffff9f8224 */ /* 0x000fc600078e0019 */
[----:B------:R-:W3:Y:S04]  /*228e0*/  LDL R25, [R1+0x1514] ;  /* 0x0015140001197983 */ /* 0x000ee80000100800 */
[----:B------:R0:W3:Y:S02]  /*228f0*/  @!P0 LDG.E.U16 R88, desc[UR60][R158.64] ;  /* 0x0000003c9e588981 */ /* 0x0000e4000c1e1500 */
[----:B0-----:R-:W-:Y:S02]  /*22900*/  @!P0 IMAD.MOV.U32 R158, RZ, RZ, R32 ;  /* 0x000000ffff9e8224 */ /* 0x001fe400078e0020 */
[----:B------:R-:W-:Y:S01]  /*22910*/  @!P0 IMAD.MOV.U32 R159, RZ, RZ, R34 ;  /* 0x000000ffff9f8224 */ /* 0x000fe200078e0022 */
[----:B------:R-:W-:Y:S01]  /*22920*/  PRMT R84, RZ, 0x7610, R84 ;  /* 0x00007610ff547816 */ /* 0x000fe20000000054 */
[----:B------:R-:W3:Y:S04]  /*22930*/  LDL R34, [R1+0xc44] ;  /* 0x000c440001227983 */ /* 0x000ee80000100800 */
[----:B------:R4:W3:Y:S04]  /*22940*/  @!P0 LDG.E.U16 R87, desc[UR60][R158.64] ;  /* 0x0000003c9e578981 */ /* 0x0008e8000c1e1500 */
[----:B------:R-:W3:Y:S01]  /*22950*/  LDL R32, [R1+0xc48] ;  /* 0x000c480001207983 */ /* 0x000ee20000100800 */
[----:B----4-:R-:W-:-:S02]  /*22960*/  @!P0 IMAD.MOV.U32 R158, RZ, RZ, R26 ;  /* 0x000000ffff9e8224 */ /* 0x010fc400078e001a */
[----:B------:R-:W-:Y:S01]  /*22970*/  @!P0 IMAD.MOV.U32 R159, RZ, RZ, R27 ;  /* 0x000000ffff9f8224 */ /* 0x000fe200078e001b */
[----:B------:R-:W4:Y:S04]  /*22980*/  LDL R26, [R1+0x14d8] ;  /* 0x0014d800011a7983 */ /* 0x000f280000100800 */
[----:B------:R0:W4:Y:S04]  /*22990*/  @!P0 LDG.E.U16 R86, desc[UR60][R158.64] ;  /* 0x0000003c9e568981 */ /* 0x000128000c1e1500 */
[----:B------:R-:W4:Y:S01]  /*229a0*/  LDL R27, [R1+0x14d4] ;  /* 0x0014d400011b7983 */ /* 0x000f220000100800 */
[----:B0-----:R-:W-:-:S02]  /*229b0*/  @!P0 IMAD.MOV.U32 R158, RZ, RZ, R29 ;  /* 0x000000ffff9e8224 */ /* 0x001fc400078e001d */
[----:B------:R-:W-:Y:S01]  /*229c0*/  @!P0 IMAD.MOV.U32 R159, RZ, RZ, R31 ;  /* 0x000000ffff9f8224 */ /* 0x000fe200078e001f */
[----:B------:R-:W-:Y:S01]  /*229d0*/  PRMT R83, RZ, 0x7610, R83 ;  /* 0x00007610ff537816 */ /* 0x000fe20000000053 */
[----:B------:R-:W4:Y:S04]  /*229e0*/  LDL R31, [R1+0xbc4] ;  /* 0x000bc400011f7983 */ /* 0x000f280000100800 */
[----:B------:R0:W4:Y:S04]  /*229f0*/  @!P0 LDG.E.U16 R85, desc[UR60][R158.64] ;  /* 0x0000003c9e558981 */ /* 0x000128000c1e1500 */
[----:B------:R-:W4:Y:S01]  /*22a00*/  LDL R29, [R1+0xbc8] ;  /* 0x000bc800011d7983 */ /* 0x000f220000100800 */
[----:B0-----:R-:W-:-:S03]  /*22a10*/  @!P0 IMAD.MOV.U32 R158, RZ, RZ, R2 ;  /* 0x000000ffff9e8224 */ /* 0x001fc600078e0002 */
[----:B------:R-:W4:Y:S01]  /*22a20*/  LDL R2, [R1+0x1498] ;  /* 0x0014980001027983 */ /* 0x000f220000100800 */
[----:B------:R-:W-:Y:S01]  /*22a30*/  PRMT R82, RZ, 0x7610, R82 ;  /* 0x00007610ff527816 */ /* 0x000fe20000000052 */
[----:B--2---:R-:W-:Y:S02]  /*22a40*/  @!P0 IMAD.MOV.U32 R159, RZ, RZ, R28 ;  /* 0x000000ffff9f8224 */ /* 0x004fe400078e001c */
[----:B------:R-:W2:Y:S04]  /*22a50*/  LDL R28, [R1+0x1494] ;  /* 0x00149400011c7983 */ /* 0x000ea80000100800 */
[----:B------:R3:W2:Y:S02]  /*22a60*/  @!P0 LDG.E.U16 R84, desc[UR60][R158.64] ;  /* 0x0000003c9e548981 */ /* 0x0006a4000c1e1500 */
[----:B---3--:R-:W-:-:S02]  /*22a70*/  @!P0 IMAD.MOV.U32 R158, RZ, RZ, R22 ;  /* 0x000000ffff9e8224 */ /* 0x008fc400078e0016 */
[----:B------:R-:W3:Y:S01]  /*22a80*/  LDL R22, [R1+0xc08] ;  /* 0x000c080001167983 */ /* 0x000ee20000100800 */
[----:B------:R-:W-:-:S03]  /*22a90*/  @!P0 IMAD.MOV.U32 R159, RZ, RZ, R25 ;  /* 0x000000ffff9f8224 */ /* 0x000fc600078e0019 */
[----:B------:R-:W3:Y:S04]  /*22aa0*/  LDL R25, [R1+0xc04] ;  /* 0x000c040001197983 */ /* 0x000ee80000100800 */
[----:B------:R4:W3:Y:S02]  /*22ab0*/  @!P0 LDG.E.U16 R83, desc[UR60][R158.64] ;  /* 0x0000003c9e538981 */ /* 0x0008e4000c1e1500 */
[----:B----4-:R-:W-:Y:S02]  /*22ac0*/  @!P0 IMAD.MOV.U32 R158, RZ, RZ, R26 ;  /* 0x000000ffff9e8224 */ /* 0x010fe400078e001a */
[----:B------:R-:W4:Y:S01]  /*22ad0*/  LDL R26, [R1+0xb88] ;  /* 0x000b8800011a7983 */ /* 0x000f220000100800 */
[----:B------:R-:W-:-:S03]  /*22ae0*/  @!P0 IMAD.MOV.U32 R159, RZ, RZ, R27 ;  /* 0x000000ffff9f8224 */ /* 0x000fc600078e001b */
[----:B------:R-:W4:Y:S04]  /*22af0*/  LDL R27, [R1+0xb84] ;  /* 0x000b8400011b7983 */ /* 0x000f280000100800 */
[----:B------:R0:W4:Y:S02]  /*22b00*/  @!P0 LDG.E.U16 R82, desc[UR60][R158.64] ;  /* 0x0000003c9e528981 */ /* 0x000124000c1e1500 */
[----:B0-----:R-:W-:Y:S02]  /*22b10*/  @!P0 IMAD.MOV.U32 R158, RZ, RZ, R2 ;  /* 0x000000ffff9e8224 */ /* 0x001fe400078e0002 */
[----:B------:R-:W4:Y:S01]  /*22b20*/  LDL R2, [R1+0xb48] ;  /* 0x000b480001027983 */ /* 0x000f220000100800 */
[----:B------:R-:W-:Y:S02]  /*22b30*/  PRMT R81, RZ, 0x7610, R81 ;  /* 0x00007610ff517816 */ /* 0x000fe40000000051 */
[----:B------:R-:W-:-:S02]  /*22b40*/  PRMT R80, RZ, 0x7610, R80 ;  /* 0x00007610ff507816 */ /* 0x000fc40000000050 */
[----:B------:R-:W-:Y:S02]  /*22b50*/  PRMT R79, RZ, 0x7610, R79 ;  /* 0x00007610ff4f7816 */ /* 0x000fe4000000004f */
[----:B------:R-:W-:Y:S02]  /*22b60*/  PRMT R78, RZ, 0x7610, R78 ;  /* 0x00007610ff4e7816 */ /* 0x000fe4000000004e */
[----:B------:R-:W-:Y:S01]  /*22b70*/  PRMT R77, RZ, 0x7610, R77 ;  /* 0x00007610ff4d7816 */ /* 0x000fe2000000004d */
[----:B--2---:R-:W-:Y:S02]  /*22b80*/  @!P0 IMAD.MOV.U32 R159, RZ, RZ, R28 ;  /* 0x000000ffff9f8224 */ /* 0x004fe400078e001c */
[----:B------:R-:W2:Y:S04]  /*22b90*/  LDL R28, [R1+0xb44] ;  /* 0x000b4400011c7983 */ /* 0x000ea80000100800 */
[----:B------:R0:W2:Y:S02]  /*22ba0*/  @!P0 LDG.E.U16 R81, desc[UR60][R158.64] ;  /* 0x0000003c9e518981 */ /* 0x0000a4000c1e1500 */
[----:B0-----:R-:W-:-:S02]  /*22bb0*/  @!P0 IMAD.MOV.U32 R158, RZ, RZ, R32 ;  /* 0x000000ffff9e8224 */ /* 0x001fc400078e0020 */
[----:B------:R-:W-:Y:S01]  /*22bc0*/  @!P0 IMAD.MOV.U32 R159, RZ, RZ, R34 ;  /* 0x000000ffff9f8224 */ /* 0x000fe200078e0022 */
        /* <DEDUP_REMOVED lines=9> */
[----:B------:R-:W3:Y:S04]  /*22c60*/  LDL R29, [R1+0xa44] ;  /* 0x000a4400011d7983 */ /* 0x000ee80000100800 */
[----:B------:R4:W3:Y:S02]  /*22c70*/  @!P0 LDG.E.U16 R78, desc[UR60][R158.64] ;  /* 0x0000003c9e4e8981 */ /* 0x0008e4000c1e1500 */
[----:B----4-:R-:W-:-:S02]  /*22c80*/  @!P0 IMAD.MOV.U32 R158, RZ, RZ, R26 ;  /* 0x000000ffff9e8224 */ /* 0x010fc400078e001a */
        /* <DEDUP_REMOVED lines=9> */
[----:B------:R-:W-:Y:S01]  /*22d20*/  PRMT R73, RZ, 0x7610, R73 ;  /* 0x00007610ff497816 */ /* 0x000fe20000000049 */
[----:B--2---:R-:W-:Y:S02]  /*22d30*/  @!P0 IMAD.MOV.U32 R159, RZ, RZ, R28 ;  /* 0x000000ffff9f8224 */ /* 0x004fe400078e001c */
[----:B------:R-:W2:Y:S04]  /*22d40*/  LDL R28, [R1+0xa48] ;  /* 0x000a4800011c7983 */ /* 0x000ea80000100800 */
[----:B------:R3:W2:Y:S04]  /*22d50*/  @!P0 LDG.E.U16 R76, desc[UR60][R158.64] ;  /* 0x0000003c9e4c8981 */ /* 0x0006a8000c1e1500 */
[----:B------:R-:W2:Y:S01]  /*22d60*/  LDL.LU R31, [R1+0xa04] ;  /* 0x000a0400011f7983 */ /* 0x000ea20000300800 */
[----:B---3--:R-:W-:-:S03]  /*22d70*/  @!P0 IMAD.MOV.U32 R158, RZ, RZ, R22 ;  /* 0x000000ffff9e8224 */ /* 0x008fc600078e0016 */
[----:B------:R-:W3:Y:S01]  /*22d80*/  LDL R22, [R1+0xa08] ;  /* 0x000a080001167983 */ /* 0x000ee20000100800 */
[----:B------:R-:W-:-:S03]  /*22d90*/  @!P0 IMAD.MOV.U32 R159, RZ, RZ, R25 ;  /* 0x000000ffff9f8224 */ /* 0x000fc600078e0019 */
[----:B------:R-:W3:Y:S04]  /*22da0*/  LDL.LU R38, [R1+0x9c4] ;  /* 0x0009c40001267983 */ /* 0x000ee80000300800 */
[----:B------:R4:W3:Y:S04]  /*22db0*/  @!P0 LDG.E.U16 R75, desc[UR60][R158.64] ;  /* 0x0000003c9e4b8981 */ /* 0x0008e8000c1e1500 */
[----:B------:R-:W3:Y:S01]  /*22dc0*/  LDL.LU R25, [R1+0x988] ;  /* 0x0009880001197983 */ /* 0x000ee20000300800 */
[----:B----4-:R-:W-:-:S03]  /*22dd0*/  @!P0 IMAD.MOV.U32 R158, RZ, RZ, R26 ;  /* 0x000000ffff9e8224 */ /* 0x010fc600078e001a */
[----:B------:R-:W4:Y:S01]  /*22de0*/  LDL R26, [R1+0x9c8] ;  /* 0x0009c800011a7983 */ /* 0x000f220000100800 */
[----:B------:R-:W-:-:S03]  /*22df0*/  @!P0 IMAD.MOV.U32 R159, RZ, RZ, R27 ;  /* 0x000000ffff9f8224 */ /* 0x000fc600078e001b */
[----:B------:R-:W4:Y:S04]  /*22e00*/  LDL.LU R27, [R1+0x948] ;  /* 0x00094800011b7983 */ /* 0x000f280000300800 */
[----:B------:R0:W4:Y:S01]  /*22e10*/  @!P0 LDG.E.U16 R74, desc[UR60][R158.64] ;  /* 0x0000003c9e4a8981 */ /* 0x000122000c1e1500 */
[----:B------:R-:W-:Y:S02]  /*22e20*/  PRMT R72, RZ, 0x7610, R72 ;  /* 0x00007610ff487816 */ /* 0x000fe40000000048 */
[----:B------:R-:W-:Y:S01]  /*22e30*/  PRMT R71, RZ, 0x7610, R71 ;  /* 0x00007610ff477816 */ /* 0x000fe20000000047 */
[----:B------:R-:W4:Y:S04]  /*22e40*/  LDL R40, [R1+0x904] ;  /* 0x0009040001287983 */ /* 0x000f280000100800 */
[----:B------:R-:W4:Y:S01]  /*22e50*/  LDL R34, [R1+0x908] ;  /* 0x0009080001227983 */ /* 0x000f220000100800 */
[----:B0-----:R-:W-:Y:S01]  /*22e60*/  @!P0 IMAD.MOV.U32 R159, RZ, RZ, R32 ;  /* 0x000000ffff9f8224 */ /* 0x001fe200078e0020 */
[----:B------:R-:W-:-:S02]  /*22e70*/  PRMT R70, RZ, 0x7610, R70 ;  /* 0x00007610ff467816 */ /* 0x000fc40000000046 */
[----:B------:R-:W4:Y:S01]  /*22e80*/  LDL R32, [R1+0x184c] ;  /* 0x00184c0001207983 */ /* 0x000f220000100800 */
[----:B------:R-:W-:-:S03]  /*22e90*/  @!P0 IMAD.MOV.U32 R158, RZ, RZ, R2 ;  /* 0x000000ffff9e8224 */ /* 0x000fc600078e0002 */
[----:B------:R-:W4:Y:S04]  /*22ea0*/  LDL R2, [R1+0x984] ;  /* 0x0009840001027983 */ /* 0x000f280000100800 */
[----:B------:R0:W4:Y:S02]  /*22eb0*/  @!P0 LDG.E.U16 R73, desc[UR60][R158.64] ;  /* 0x0000003c9e498981 */ /* 0x000124000c1e1500 */
[----:B0-----:R-:W-:Y:S02]  /*22ec0*/  @!P0 IMAD.MOV.U32 R159, RZ, RZ, R29 ;  /* 0x000000ffff9f8224 */ /* 0x001fe400078e001d */
[----:B------:R-:W4:Y:S01]  /*22ed0*/  LDL R29, [R1+0x944] ;  /* 0x00094400011d7983 */ /* 0x000f220000100800 */
[----:B------:R-:W-:Y:S01]  /*22ee0*/  PRMT R69, RZ, 0x7610, R69 ;  /* 0x00007610ff457816 */ /* 0x000fe20000000045 */
[----:B--2---:R-:W-:-:S02]  /*22ef0*/  @!P0 IMAD.MOV.U32 R158, RZ, RZ, R28 ;  /* 0x000000ffff9e8224 */ /* 0x004fc400078e001c */
[----:B------:R-:W2:Y:S04]  /*22f00*/  LDL R28, [R1+0x8c4] ;  /* 0x0008c400011c7983 */ /* 0x000ea80000100800 */
[----:B------:R0:W2:Y:S02]  /*22f10*/  @!P0 LDG.E.U16 R72, desc[UR60][R158.64] ;  /* 0x0000003c9e488981 */ /* 0x0000a4000c1e1500 */
[----:B0-----:R-:W-:Y:S02]  /*22f20*/  @!P0 IMAD.MOV.U32 R159, RZ, RZ, R31 ;  /* 0x000000ffff9f8224 */ /* 0x001fe400078e001f */
[----:B---3--:R-:W-:Y:S02]  /*22f30*/  @!P0 IMAD.MOV.U32 R158, RZ, RZ, R22 ;  /* 0x000000ffff9e8224 */ /* 0x008fe400078e0016 */
[----:B------:R-:W3:Y:S04]  /*22f40*/  LDL R22, [R1+0x8c8] ;  /* 0x0008c80001167983 */ /* 0x000ee80000100800 */
[----:B------:R0:W3:Y:S02]  /*22f50*/  @!P0 LDG.E.U16 R71, desc[UR60][R158.64] ;  /* 0x0000003c9e478981 */ /* 0x0000e4000c1e1500 */
[----:B0-----:R-:W-:Y:S01]  /*22f60*/  @!P0 IMAD.MOV.U32 R159, RZ, RZ, R38 ;  /* 0x000000ffff9f8224 */ /* 0x001fe200078e0026 */
[----:B----4-:R-:W-:-:S02]  /*22f70*/  @!P0 MOV R158, R26 ;  /* 0x0000001a009e8202 */ /* 0x010fc40000000f00 */
[----:B------:R-:W4:Y:S04]  /*22f80*/  LDL R26, [R1+0xc5c] ;  /* 0x000c5c00011a7983 */ /* 0x000f280000100800 */
[----:B------:R0:W4:Y:S02]  /*22f90*/  @!P0 LDG.E.U16 R70, desc[UR60][R158.64] ;  /* 0x0000003c9e468981 */ /* 0x000124000c1e1500 */
[----:B0-----:R-:W-:Y:S02]  /*22fa0*/  @!P0 IMAD.MOV.U32 R158, RZ, RZ, R25 ;  /* 0x000000ffff9e8224 */ /* 0x001fe400078e0019 */
[----:B------:R-:W-:Y:S02]  /*22fb0*/  @!P0 IMAD.MOV.U32 R159, RZ, RZ, R2 ;  /* 0x000000ffff9f8224 */ /* 0x000fe400078e0002 */
[----:B------:R-:W4:Y:S04]  /*22fc0*/  LDL R2, [R1+0x1460] ;  /* 0x0014600001027983 */ /* 0x000f280000100800 */
[----:B------:R0:W4:Y:S02]  /*22fd0*/  @!P0 LDG.E.U16 R69, desc[UR60][R158.64] ;  /* 0x0000003c9e458981 */ /* 0x000124000c1e1500 */
[----:B0-----:R-:W-:-:S02]  /*22fe0*/  @!P0 IMAD.MOV.U32 R159, RZ, RZ, R29 ;  /* 0x000000ffff9f8224 */ /* 0x001fc400078e001d */
[----:B------:R-:W4:Y:S01]  /*22ff0*/  LDL R29, [R1+0x1850] ;  /* 0x00185000011d7983 */ /* 0x000f220000100800 */
[----:B------:R-:W-:Y:S01]  /*23000*/  PRMT R68, RZ, 0x7610, R68 ;  /* 0x00007610ff447816 */ /* 0x000fe20000000044 */
[----:B------:R-:W-:Y:S01]  /*23010*/  @!P0 IMAD.MOV.U32 R158, RZ, RZ, R27 ;  /* 0x000000ffff9e8224 */ /* 0x000fe200078e001b */
[----:B------:R-:W-:-:S04]  /*23020*/  PRMT R67, RZ, 0x7610, R67 ;  /* 0x00007610ff437816 */ /* 0x000fc80000000043 */
[----:B------:R0:W4:Y:S01]  /*23030*/  @!P0 LDG.E.U16 R68, desc[UR60][R158.64] ;  /* 0x0000003c9e448981 */ /* 0x000122000c1e1500 */
[----:B------:R-:W-:Y:S01]  /*23040*/  PRMT R66, RZ, 0x7610, R66 ;  /* 0x00007610ff427816 */ /* 0x000fe20000000042 */
[----:B0-----:R-:W-:Y:S02]  /*23050*/  @!P0 IMAD.MOV.U32 R158, RZ, RZ, R34 ;  /* 0x000000ffff9e8224 */ /* 0x001fe400078e0022 */
[----:B------:R-:W-:Y:S01]  /*23060*/  @!P0 IMAD.MOV.U32 R159, RZ, RZ, R40 ;  /* 0x000000ffff9f8224 */ /* 0x000fe200078e0028 */
[----:B------:R-:W-:Y:S01]  /*23070*/  PRMT R65, RZ, 0x7610, R65 ;  /* 0x00007610ff417816 */ /* 0x000fe20000000041 */
[----:B------:R-:W4:Y:S04]  /*23080*/  LDL R40, [R1+0x17cc] ;  /* 0x0017cc0001287983 */ /* 0x000f280000100800 */
[----:B------:R2:W4:Y:S01]  /*23090*/  @!P0 LDG.E.U16 R67, desc[UR60][R158.64] ;  /* 0x0000003c9e438981 */ /* 0x000522000c1e1500 */
[----:B------:R-:W-:-:S03]  /*230a0*/  PRMT R64, RZ, 0x7610, R64 ;  /* 0x00007610ff407816 */ /* 0x000fc60000000040 */
[----:B------:R-:W4:Y:S01]  /*230b0*/  LDL R34, [R1+0x17d0] ;  /* 0x0017d00001227983 */ /* 0x000f220000100800 */
[----:B--2---:R-:W-:-:S03]  /*230c0*/  @!P0 IMAD.MOV.U32 R159, RZ, RZ, R28 ;  /* 0x000000ffff9f8224 */ /* 0x004fc600078e001c */
[----:B------:R-:W2:Y:S01]  /*230d0*/  LDL R28, [R1+0x178c] ;  /* 0x00178c00011c7983 */ /* 0x000ea20000100800 */
[----:B---3--:R-:W-:-:S03]  /*230e0*/  @!P0 IMAD.MOV.U32 R158, RZ, RZ, R22 ;  /* 0x000000ffff9e8224 */ /* 0x008fc600078e0016 */
[----:B------:R-:W3:Y:S04]  /*230f0*/  LDL R22, [R1+0x1790] ;  /* 0x0017900001167983 */ /* 0x000ee80000100800 */
[----:B------:R4:W2:Y:S02]  /*23100*/  @!P0 LDG.E.U16 R66, desc[UR60][R158.64] ;  /* 0x0000003c9e428981 */ /* 0x0008a4000c1e1500 */
[----:B----4-:R-:W-:Y:S02]  /*23110*/  @!P0 IMAD.MOV.U32 R159, RZ, RZ, R26 ;  /* 0x000000ffff9f8224 */ /* 0x010fe400078e001a */
[----:B------:R-:W4:Y:S01]  /*23120*/  LDL R26, [R1+0x174c] ;  /* 0x00174c00011a7983 */ /* 0x000f220000100800 */
[----:B------:R-:W-:-:S03]  /*23130*/  @!P0 IMAD.MOV.U32 R158, RZ, RZ, R2 ;  /* 0x000000ffff9e8224 */ /* 0x000fc600078e0002 */
[----:B------:R-:W4:Y:S04]  /*23140*/  LDL R2, [R1+0x1750] ;  /* 0x0017500001027983 */ /* 0x000f280000100800 */
[----:B------:R0:W4:Y:S02]  /*23150*/  @!P0 LDG.E.U16 R65, desc[UR60][R158.64] ;  /* 0x0000003c9e418981 */ /* 0x000124000c1e1500 */
[----:B0-----:R-:W-:Y:S02]  /*23160*/  @!P0 IMAD.MOV.U32 R158, RZ, RZ, R29 ;  /* 0x000000ffff9e8224 */ /* 0x001fe400078e001d */
[----:B------:R-:W-:Y:S01]  /*23170*/  @!P0 IMAD.MOV.U32 R159, RZ, RZ, R32 ;  /* 0x000000ffff9f8224 */ /* 0x000fe200078e0020 */
[----:B------:R-:W4:Y:S04]  /*23180*/  LDL R29, [R1+0x1710] ;  /* 0x00171000011d7983 */ /* 0x000f280000100800 */
[----:B------:R0:W4:Y:S04]  /*23190*/  @!P0 LDG.E.U16 R64, desc[UR60][R158.64] ;  /* 0x0000003c9e408981 */ /* 0x000128000c1e1500 */
[----:B------:R-:W4:Y:S04]  /*231a0*/  LDL R32, [R1+0x170c] ;  /* 0x00170c0001207983 */ /* 0x000f280000100800 */
[----:B------:R-:W0:Y:S04]  /*231b0*/  LDL R158, [R1+0x180c] ;  /* 0x00180c00019e7983 */ /* 0x000e280000100800 */
[----:B------:R-:W0:Y:S01]  /*231c0*/  LDL R159, [R1+0x1810] ;  /* 0x00181000019f7983 */ /* 0x000e220000100800 */
[----:B------:R-:W-:-:S02]  /*231d0*/  PRMT R63, RZ, 0x7610, R63 ;  /* 0x00007610ff3f7816 */ /* 0x000fc4000000003f */
[----:B------:R-:W-:Y:S02]  /*231e0*/  PRMT R62, RZ, 0x7610, R62 ;  /* 0x00007610ff3e7816 */ /* 0x000fe4000000003e */
[----:B------:R-:W-:Y:S02]  /*231f0*/  PRMT R61, RZ, 0x7610, R61 ;  /* 0x00007610ff3d7816 */ /* 0x000fe4000000003d */
[----:B------:R-:W-:Y:S02]  /*23200*/  PRMT R60, RZ, 0x7610, R60 ;  /* 0x00007610ff3c7816 */ /* 0x000fe4000000003c */
[----:B------:R-:W-:Y:S02]  /*23210*/  PRMT R59, RZ, 0x7610, R59 ;  /* 0x00007610ff3b7816 */ /* 0x000fe4000000003b */
[----:B0-----:R-:W-:-:S04]  /*23220*/  @!P0 LOP3.LUT R159, R159, R158, RZ, 0x3c, !PT ;  /* 0x0000009e9f9f8212 */ /* 0x001fc800078e3cff */
[----:B------:R-:W-:-:S04]  /*23230*/  @!P0 LOP3.LUT R158, R159, R158, RZ, 0x3c, !PT ;  /* 0x0000009e9f9e8212 */ /* 0x000fc800078e3cff */
[----:B------:R-:W-:-:S05]  /*23240*/  @!P0 LOP3.LUT R159, R159, R158, RZ, 0x3c, !PT ;  /* 0x0000009e9f9f8212 */ /* 0x000fca00078e3cff */
[----:B------:R0:W4:Y:S02]  /*23250*/  @!P0 LDG.E.U16 R63, desc[UR60][R158.64] ;  /* 0x0000003c9e3f8981 */ /* 0x000124000c1e1500 */
[----:B0-----:R-:W-:Y:S02]  /*23260*/  @!P0 IMAD.MOV.U32 R158, RZ, RZ, R34 ;  /* 0x000000ffff9e8224 */ /* 0x001fe400078e0022 */
[----:B------:R-:W-:Y:S01]  /*23270*/  @!P0 IMAD.MOV.U32 R159, RZ, RZ, R40 ;  /* 0x000000ffff9f8224 */ /* 0x000fe200078e0028 */
[----:B------:R-:W4:Y:S04]  /*23280*/  LDL R34, [R1+0x1610] ;  /* 0x0016100001227983 */ /* 0x000f280000100800 */
[----:B------:R3:W4:Y:S04]  /*23290*/  @!P0 LDG.E.U16 R62, desc[UR60][R158.64] ;  /* 0x0000003c9e3e8981 */ /* 0x000728000c1e1500 */
[----:B------:R-:W4:Y:S01]  /*232a0*/  LDL R40, [R1+0x160c] ;  /* 0x00160c0001287983 */ /* 0x000f220000100800 */
[----:B---3--:R-:W-:-:S02]  /*232b0*/  @!P0 IMAD.MOV.U32 R158, RZ, RZ, R22 ;  /* 0x000000ffff9e8224 */ /* 0x008fc400078e0016 */
[----:B--2---:R-:W-:Y:S01]  /*232c0*/  @!P0 IMAD.MOV.U32 R159, RZ, RZ, R28 ;  /* 0x000000ffff9f8224 */ /* 0x004fe200078e001c */
[----:B------:R-:W2:Y:S04]  /*232d0*/  LDL R22, [R1+0x1690] ;  /* 0x0016900001167983 */ /* 0x000ea80000100800 */
        /* <DEDUP_REMOVED lines=12> */
[----:B------:R-:W4:Y:S04]  /*233a0*/  LDL R29, [R1+0x15d0] ;  /* 0x0015d000011d7983 */ /* 0x000f280000100800 */
[----:B------:R-:W0:Y:S04]  /*233b0*/  LDL R158, [R1+0x16cc] ;  /* 0x0016cc00019e7983 */ /* 0x000e280000100800 */
[----:B------:R-:W0:Y:S01]  /*233c0*/  LDL R159, [R1+0x16d0] ;  /* 0x0016d000019f7983 */ /* 0x000e220000100800 */
[----:B------:R-:W-:-:S02]  /*233d0*/  PRMT R39, RZ, 0x7610, R39 ;  /* 0x00007610ff277816 */ /* 0x000fc40000000027 */
[----:B------:R-:W-:Y:S02]  /*233e0*/  PRMT R35, RZ, 0x7610, R35 ;  /* 0x00007610ff237816 */ /* 0x000fe40000000023 */
[----:B0-----:R-:W-:-:S04]  /*233f0*/  @!P0 LOP3.LUT R159, R159, R158, RZ, 0x3c, !PT ;  /* 0x0000009e9f9f8212 */ /* 0x001fc800078e3cff */
[----:B------:R-:W-:-:S04]  /*23400*/  @!P0 LOP3.LUT R158, R159, R158, RZ, 0x3c, !PT ;  /* 0x0000009e9f9e8212 */ /* 0x000fc800078e3cff */
[----:B------:R-:W-:-:S05]  /*23410*/  @!P0 LOP3.LUT R159, R159, R158, RZ, 0x3c, !PT ;  /* 0x0000009e9f9f8212 */ /* 0x000fca00078e3cff */
[----:B------:R2:W4:Y:S02]  /*23420*/  @!P0 LDG.E.U16 R41, desc[UR60][R158.64] ;  /* 0x0000003c9e298981 */ /* 0x000524000c1e1500 */
[----:B--2---:R-:W-:Y:S02]  /*23430*/  @!P0 IMAD.MOV.U32 R158, RZ, RZ, R22 ;  /* 0x000000ffff9e8224 */ /* 0x004fe400078e0016 */
[----:B---3--:R-:W-:Y:S01]  /*23440*/  @!P0 IMAD.MOV.U32 R159, RZ, RZ, R28 ;  /* 0x000000ffff9f8224 */ /* 0x008fe200078e001c */
[----:B------:R-:W2:Y:S04]  /*23450*/  LDL R22, [R1+0x1590] ;  /* 0x0015900001167983 */ /* 0x000ea80000100800 */
[----:B------:R-:W3:Y:S04]  /*23460*/  LDL R28, [R1+0x158c] ;  /* 0x00158c00011c7983 */ /* 0x000ee80000100800 */
[----:B------:R4:W3:Y:S02]  /*23470*/  @!P0 LDG.E.U16 R39, desc[UR60][R158.64] ;  /* 0x0000003c9e278981 */ /* 0x0008e4000c1e1500 */
[----:B----4-:R-:W-:-:S02]  /*23480*/  @!P0 IMAD.MOV.U32 R158, RZ, RZ, R2 ;  /* 0x000000ffff9e8224 */ /* 0x010fc400078e0002 */
[----:B------:R-:W-:Y:S01]  /*23490*/  @!P0 IMAD.MOV.U32 R159, RZ, RZ, R26 ;  /* 0x000000ffff9f8224 */ /* 0x000fe200078e001a */
[----:B------:R-:W4:Y:S04]  /*234a0*/  LDL R2, [R1+0x1550] ;  /* 0x0015500001027983 */ /* 0x000f280000100800 */
[----:B------:R-:W4:Y:S01]  /*234b0*/  LDL R26, [R1+0x154c] ;  /* 0x00154c00011a7983 */ /* 0x000f220000100800 */
[----:B------:R-:W-:-:S03]  /*234c0*/  PRMT R33, RZ, 0x7610, R33 ;  /* 0x00007610ff217816 */ /* 0x000fc60000000021 */
        /* <DEDUP_REMOVED lines=9> */
[----:B0-----:R-:W-:Y:S02]  /*23560*/  @!P0 IMAD.MOV.U32 R158, RZ, RZ, R29 ;  /* 0x000000ffff9e8224 */ /* 0x001fe400078e001d */
[----:B------:R-:W-:Y:S01]  /*23570*/  @!P0 IMAD.MOV.U32 R159, RZ, RZ, R32 ;  /* 0x000000ffff9f8224 */ /* 0x000fe200078e0020 */
[----:B------:R-:W4:Y:S04]  /*23580*/  LDL R29, [R1+0x1490] ;  /* 0x00149000011d7983 */ /* 0x000f280000100800 */
[----:B------:R2:W4:Y:S04]  /*23590*/  @!P0 LDG.E.U16 R24, desc[UR60][R158.64] ;  /* 0x0000003c9e188981 */ /* 0x000528000c1e1500 */
[----:B------:R-:W4:Y:S01]  /*235a0*/  LDL R32, [R1+0x148c] ;  /* 0x00148c0001207983 */ /* 0x000f220000100800 */
[----:B--2---:R-:W-:-:S03]  /*235b0*/  @!P0 IMAD.MOV.U32 R158, RZ, RZ, R22 ;  /* 0x000000ffff9e8224 */ /* 0x004fc600078e0016 */
[----:B------:R-:W2:Y:S01]  /*235c0*/  LDL R22, [R1+0xc40] ;  /* 0x000c400001167983 */ /* 0x000ea20000100800 */
[----:B---3--:R-:W-:-:S03]  /*235d0*/  @!P0 IMAD.MOV.U32 R159, RZ, RZ, R28 ;  /* 0x000000ffff9f8224 */ /* 0x008fc600078e001c */
[----:B------:R-:W3:Y:S04]  /*235e0*/  LDL R28, [R1+0xc3c] ;  /* 0x000c3c00011c7983 */ /* 0x000ee80000100800 */
[----:B------:R4:W3:Y:S02]  /*235f0*/  @!P0 LDG.E.U16 R23, desc[UR60][R158.64] ;  /* 0x0000003c9e178981 */ /* 0x0008e4000c1e1500 */
[----:B----4-:R-:W-:Y:S02]  /*23600*/  @!P0 IMAD.MOV.U32 R158, RZ, RZ, R2 ;  /* 0x000000ffff9e8224 */ /* 0x010fe400078e0002 */
[----:B------:R-:W4:Y:S01]  /*23610*/  LDL R2, [R1+0xc00] ;  /* 0x000c000001027983 */ /* 0x000f220000100800 */
[----:B------:R-:W-:-:S03]  /*23620*/  @!P0 IMAD.MOV.U32 R159, RZ, RZ, R26 ;  /* 0x000000ffff9f8224 */ /* 0x000fc600078e001a */
[----:B------:R-:W4:Y:S04]  /*23630*/  LDL R26, [R1+0xbfc] ;  /* 0x000bfc00011a7983 */ /* 0x000f280000100800 */
[----:B------:R0:W4:Y:S04]  /*23640*/  @!P0 LDG.E.U16 R19, desc[UR60][R158.64] ;  /* 0x0000003c9e138981 */ /* 0x000128000c1e1500 */
        /* <DEDUP_REMOVED lines=16> */
[----:B0-----:R-:W-:-:S02]  /*23750*/  @!P0 IMAD.MOV.U32 R158, RZ, RZ, R29 ;  /* 0x000000ffff9e8224 */ /* 0x001fc400078e001d */
[----:B------:R-:W-:Y:S01]  /*23760*/  @!P0 IMAD.MOV.U32 R159, RZ, RZ, R32 ;  /* 0x000000ffff9f8224 */ /* 0x000fe200078e0020 */
[----:B------:R-:W4:Y:S04]  /*23770*/  LDL R29, [R1+0xb00] ;  /* 0x000b0000011d7983 */ /* 0x000f280000100800 */
[----:B------:R2:W4:Y:S04]  /*23780*/  @!P0 LDG.E.U16 R3, desc[UR60][R158.64] ;  /* 0x0000003c9e038981 */ /* 0x000528000c1e1500 */
[----:B------:R-:W4:Y:S01]  /*23790*/  LDL R32, [R1+0xb80] ;  /* 0x000b800001207983 */ /* 0x000f220000100800 */
[----:B--2---:R-:W-:-:S02]  /*237a0*/  @!P0 IMAD.MOV.U32 R158, RZ, RZ, R22 ;  /* 0x000000ffff9e8224 */ /* 0x004fc400078e0016 */
[----:B---3--:R-:W-:Y:S01]  /*237b0*/  @!P0 IMAD.MOV.U32 R159, RZ, RZ, R28 ;  /* 0x000000ffff9f8224 */ /* 0x008fe200078e001c */
[----:B------:R-:W2:Y:S04]  /*237c0*/  LDL R22, [R1+0xb40] ;  /* 0x000b400001167983 */ /* 0x000ea80000100800 */
[----:B------:R4:W3:Y:S04]  /*237d0*/  @!P0 LDG.E.U16 R252, desc[UR60][R158.64] ;  /* 0x0000003c9efc8981 */ /* 0x0008e8000c1e1500 */
[----:B------:R-:W3:Y:S01]  /*237e0*/  LDL R28, [R1+0xb3c] ;  /* 0x000b3c00011c7983 */ /* 0x000ee20000100800 */
[----:B----4-:R-:W-:-:S02]  /*237f0*/  @!P0 IMAD.MOV.U32 R158, RZ, RZ, R2 ;  /* 0x000000ffff9e8224 */ /* 0x010fc400078e0002 */
        /* <DEDUP_REMOVED lines=25> */
[----:B0-----:R-:W-:-:S02]  /*23990*/  @!P0 IMAD.MOV.U32 R158, RZ, RZ, R29 ;  /* 0x000000ffff9e8224 */ /* 0x001fc400078e001d */
[----:B------:R-:W-:Y:S01]  /*239a0*/  @!P0 IMAD.MOV.U32 R159, RZ, RZ, R34 ;  /* 0x000000ffff9f8224 */ /* 0x000fe200078e0022 */
[----:B------:R-:W3:Y:S04]  /*239b0*/  LDL R29, [R1+0x97c] ;  /* 0x00097c00011d7983 */ /* 0x000ee80000100800 */
[----:B------:R4:W3:Y:S02]  /*239c0*/  @!P0 LDG.E.U16 R247, desc[UR60][R158.64] ;  /* 0x0000003c9ef78981 */ /* 0x0008e4000c1e1500 */
[----:B----4-:R-:W-:Y:S02]  /*239d0*/  @!P0 IMAD.MOV.U32 R158, RZ, RZ, R2 ;  /* 0x000000ffff9e8224 */ /* 0x010fe400078e0002 */
[----:B------:R-:W-:Y:S01]  /*239e0*/  @!P0 IMAD.MOV.U32 R159, RZ, RZ, R26 ;  /* 0x000000ffff9f8224 */ /* 0x000fe200078e001a */
[----:B------:R-:W4:Y:S04]  /*239f0*/  LDL R2, [R1+0x9c0] ;  /* 0x0009c00001027983 */ /* 0x000f280000100800 */
[----:B------:R-:W4:Y:S04]  /*23a00*/  LDL R26, [R1+0x980] ;  /* 0x00098000011a7983 */ /* 0x000f280000100800 */
[----:B------:R-:W4:Y:S04]  /*23a10*/  LDL.LU R34, [R1+0x93c] ;  /* 0x00093c0001227983 */ /* 0x000f280000300800 */
[----:B------:R0:W4:Y:S04]  /*23a20*/  @!P0 LDG.E.U16 R246, desc[UR60][R158.64] ;  /* 0x0000003c9ef68981 */ /* 0x000128000c1e1500 */
[----:B------:R-:W2:Y:S01]  /*23a30*/  LDL R159, [R1+0xa7c] ;  /* 0x000a7c00019f7983 */ /* 0x000ea20000100800 */
[----:B------:R-:W-:-:S02]  /*23a40*/  PRMT R245, RZ, 0x7610, R245 ;  /* 0x00007610fff57816 */ /* 0x000fc400000000f5 */
[----:B------:R-:W-:Y:S01]  /*23a50*/  PRMT R244, RZ, 0x7610, R244 ;  /* 0x00007610fff47816 */ /* 0x000fe200000000f4 */
[----:B0-----:R-:W-:Y:S02]  /*23a60*/  @!P0 IMAD.MOV.U32 R158, RZ, RZ, R32 ;  /* 0x000000ffff9e8224 */ /* 0x001fe400078e0020 */
[----:B------:R-:W4:Y:S04]  /*23a70*/  LDL R32, [R1+0x940] ;  /* 0x0009400001207983 */ /* 0x000f280000100800 */
[----:B--2---:R0:W2:Y:S02]  /*23a80*/  @!P0 LDG.E.U16 R245, desc[UR60][R158.64] ;  /* 0x0000003c9ef58981 */ /* 0x0040a4000c1e1500 */
[----:B0-----:R-:W-:Y:S02]  /*23a90*/  @!P0 IMAD.MOV.U32 R158, RZ, RZ, R22 ;  /* 0x000000ffff9e8224 */ /* 0x001fe400078e0016 */
[----:B---3--:R-:W-:Y:S01]  /*23aa0*/  @!P0 IMAD.MOV.U32 R159, RZ, RZ, R28 ;  /* 0x000000ffff9f8224 */ /* 0x008fe200078e001c */
[----:B------:R-:W-:Y:S01]  /*23ab0*/  PRMT R243, RZ, 0x7610, R243 ;  /* 0x00007610fff37816 */ /* 0x000fe200000000f3 */
[----:B------:R-:W3:Y:S04]  /*23ac0*/  LDL R28, [R1+0x8fc] ;  /* 0x0008fc00011c7983 */ /* 0x000ee80000100800 */
[----:B------:R0:W2:Y:S04]  /*23ad0*/  @!P0 LDG.E.U16 R244, desc[UR60][R158.64] ;  /* 0x0000003c9ef48981 */ /* 0x0000a8000c1e1500 */
[----:B------:R-:W3:Y:S04]  /*23ae0*/  LDL R22, [R1+0x900] ;  /* 0x0009000001167983 */ /* 0x000ee80000100800 */
[----:B------:R-:W0:Y:S04]  /*23af0*/  LDL R158, [R1+0x9fc] ;  /* 0x0009fc00019e7983 */ /* 0x000e280000100800 */
[----:B------:R-:W0:Y:S01]  /*23b00*/  LDL R159, [R1+0xa00] ;  /* 0x000a0000019f7983 */ /* 0x000e220000100800 */
[----:B------:R-:W-:-:S02]  /*23b10*/  PRMT R242, RZ, 0x7610, R242 ;  /* 0x00007610fff27816 */ /* 0x000fc400000000f2 */
[----:B------:R-:W-:Y:S02]  /*23b20*/  PRMT R241, RZ, 0x7610, R241 ;  /* 0x00007610fff17816 */ /* 0x000fe400000000f1 */
[----:B0-----:R-:W-:-:S04]  /*23b30*/  @!P0 LOP3.LUT R159, R159, R158, RZ, 0x3c, !PT ;  /* 0x0000009e9f9f8212 */ /* 0x001fc800078e3cff */
[----:B------:R-:W-:-:S04]  /*23b40*/  @!P0 LOP3.LUT R158, R159, R158, RZ, 0x3c, !PT ;  /* 0x0000009e9f9e8212 */ /* 0x000fc800078e3cff */
[----:B------:R-:W-:-:S05]  /*23b50*/  @!P0 LOP3.LUT R159, R159, R158, RZ, 0x3c, !PT ;  /* 0x0000009e9f9f8212 */ /* 0x000fca00078e3cff */
[----:B------:R4:W2:Y:S02]  /*23b60*/  @!P0 LDG.E.U16 R243, desc[UR60][R158.64] ;  /* 0x0000003c9ef38981 */ /* 0x0008a4000c1e1500 */
[----:B----4-:R-:W-:Y:S02]  /*23b70*/  @!P0 IMAD.MOV.U32 R158, RZ, RZ, R2 ;  /* 0x000000ffff9e8224 */ /* 0x010fe400078e0002 */
[----:B------:R-:W4:Y:S01]  /*23b80*/  LDL R2, [R1+0x8c0] ;  /* 0x0008c00001027983 */ /* 0x000f220000100800 */
[----:B------:R-:W-:Y:S02]  /*23b90*/  @!P0 MOV R159, R40 ;  /* 0x00000028009f8202 */ /* 0x000fe40000000f00 */
[----:B------:R-:W-:Y:S01]  /*23ba0*/  PRMT R240, RZ, 0x7610, R240 ;  /* 0x00007610fff07816 */ /* 0x000fe200000000f0 */
[----:B------:R-:W2:Y:S04]  /*23bb0*/  LDL R40, [R1+0x1848] ;  /* 0x0018480001287983 */ /* 0x000ea80000100800 */
[----:B------:R0:W2:Y:S02]  /*23bc0*/  @!P0 LDG.E.U16 R242, desc[UR60][R158.64] ;  /* 0x0000003c9ef28981 */ /* 0x0000a4000c1e1500 */
[----:B0-----:R-:W-:-:S02]  /*23bd0*/  @!P0 IMAD.MOV.U32 R158, RZ, RZ, R26 ;  /* 0x000000ffff9e8224 */ /* 0x001fc400078e001a */
[----:B------:R-:W-:Y:S01]  /*23be0*/  @!P0 IMAD.MOV.U32 R159, RZ, RZ, R29 ;  /* 0x000000ffff9f8224 */ /* 0x000fe200078e001d */
[----:B------:R-:W2:Y:S04]  /*23bf0*/  LDL R26, [R1+0x1874] ;  /* 0x00187400011a7983 */ /* 0x000ea80000100800 */
[----:B------:R-:W2:Y:S04]  /*23c00*/  LDL R29, [R1+0x145c] ;  /* 0x00145c00011d7983 */ /* 0x000ea80000100800 */
[----:B------:R0:W2:Y:S01]  /*23c10*/  @!P0 LDG.E.U16 R241, desc[UR60][R158.64] ;  /* 0x0000003c9ef18981 */ /* 0x0000a2000c1e1500 */
[----:B------:R-:W-:Y:S01]  /*23c20*/  PRMT R239, RZ, 0x7610, R239 ;  /* 0x00007610ffef7816 */ /* 0x000fe200000000ef */
[----:B0-----:R-:W-:-:S02]  /*23c30*/  @!P0 IMAD.MOV.U32 R158, RZ, RZ, R32 ;  /* 0x000000ffff9e8224 */ /* 0x001fc400078e0020 */
[----:B------:R-:W-:Y:S01]  /*23c40*/  @!P0 IMAD.MOV.U32 R159, RZ, RZ, R34 ;  /* 0x000000ffff9f8224 */ /* 0x000fe200078e0022 */
[----:B------:R-:W2:Y:S04]  /*23c50*/  LDL R32, [R1+0x17c4] ;  /* 0x0017c40001207983 */ /* 0x000ea80000100800 */
[----:B------:R3:W2:Y:S02]  /*23c60*/  @!P0 LDG.E.U16 R240, desc[UR60][R158.64] ;  /* 0x0000003c9ef08981 */ /* 0x0006a4000c1e1500 */
[----:B---3--:R-:W-:Y:S02]  /*23c70*/  @!P0 IMAD.MOV.U32 R158, RZ, RZ, R22 ;  /* 0x000000ffff9e8224 */ /* 0x008fe400078e0016 */
[----:B------:R-:W-:Y:S01]  /*23c80*/  @!P0 IMAD.MOV.U32 R159, RZ, RZ, R28 ;  /* 0x000000ffff9f8224 */ /* 0x000fe200078e001c */
[----:B------:R-:W3:Y:S04]  /*23c90*/  LDL R22, [R1+0x1808] ;  /* 0x0018080001167983 */ /* 0x000ee80000100800 */
[----:B------:R0:W3:Y:S04]  /*23ca0*/  @!P0 LDG.E.U16 R239, desc[UR60][R158.64] ;  /* 0x0000003c9eef8981 */ /* 0x0000e8000c1e1500 */
[----:B------:R-:W3:Y:S01]  /*23cb0*/  LDL R28, [R1+0x1804] ;  /* 0x00180400011c7983 */ /* 0x000ee20000100800 */
[----:B0-----:R-:W-:Y:S01]  /*23cc0*/  @!P0 IMAD.MOV.U32 R159, RZ, RZ, R15 ;  /* 0x000000ffff9f8224 */ /* 0x001fe200078e000f */
[----:B------:R-:W-:Y:S01]  /*23cd0*/  PRMT R238, RZ, 0x7610, R238 ;  /* 0x00007610ffee7816 */ /* 0x000fe200000000ee */
[----:B----4-:R-:W-:-:S02]  /*23ce0*/  @!P0 IMAD.MOV.U32 R158, RZ, RZ, R2 ;  /* 0x000000ffff9e8224 */ /* 0x010fc400078e0002 */
[----:B------:R-:W4:Y:S04]  /*23cf0*/  LDL R2, [R1+0x17c8] ;  /* 0x0017c80001027983 */ /* 0x000f280000100800 */
[----:B------:R0:W-:Y:S04]  /*23d00*/  STL [R1+0x18cc], R15 ;  /* 0x0018cc0f01007387 */ /* 0x0001e80000100800 */
[----:B------:R2:W4:Y:S04]  /*23d10*/  @!P0 LDG.E.U16 R238, desc[UR60][R158.64] ;  /* 0x0000003c9eee8981 */ /* 0x000528000c1e1500 */
[----:B0-----:R-:W3:Y:S01]  /*23d20*/  LDL R15, [R1+0x1844] ;  /* 0x00184400010f7983 */ /* 0x001ee20000100800 */
[----:B--2---:R-:W-:-:S03]  /*23d30*/  @!P0 IMAD.MOV.U32 R158, RZ, RZ, R26 ;  /* 0x000000ffff9e8224 */ /* 0x004fc600078e001a */
[----:B------:R-:W2:Y:S01]  /*23d40*/  LDL R26, [R1+0x1788] ;  /* 0x00178800011a7983 */ /* 0x000ea20000100800 */
[----:B------:R-:W-:-:S03]  /*23d50*/  @!P0 IMAD.MOV.U32 R159, RZ, RZ, R29 ;  /* 0x000000ffff9f8224 */ /* 0x000fc600078e001d */
[----:B------:R-:W2:Y:S01]  /*23d60*/  LDL R29, [R1+0x1784] ;  /* 0x00178400011d7983 */ /* 0x000ea20000100800 */
[----:B------:R-:W-:Y:S02]  /*23d70*/  PRMT R237, RZ, 0x7610, R237 ;  /* 0x00007610ffed7816 */ /* 0x000fe400000000ed */
[----:B------:R-:W-:-:S04]  /*23d80*/  PRMT R236, RZ, 0x7610, R236 ;  /* 0x00007610ffec7816 */ /* 0x000fc800000000ec */
[----:B------:R0:W2:Y:S01]  /*23d90*/  @!P0 LDG.E.U16 R237, desc[UR60][R158.64] ;  /* 0x0000003c9eed8981 */ /* 0x0000a2000c1e1500 */
[----:B------:R-:W-:Y:S01]  /*23da0*/  PRMT R235, RZ, 0x7610, R235 ;  /* 0x00007610ffeb7816 */ /* 0x000fe200000000eb */
[----:B0-----:R-:W-:Y:S01]  /*23db0*/  @!P0 IMAD.MOV.U32 R158, RZ, RZ, R40 ;  /* 0x000000ffff9e8224 */ /* 0x001fe200078e0028 */
[----:B------:R-:W-:Y:S01]  /*23dc0*/  PRMT R234, RZ, 0x7610, R234 ;  /* 0x00007610ffea7816 */ /* 0x000fe200000000ea */
[----:B------:R-:W2:Y:S01]  /*23dd0*/  LDL R40, [R1+0x16c4] ;  /* 0x0016c40001287983 */ /* 0x000ea20000100800 */
[----:B------:R-:W-:Y:S01]  /*23de0*/  PRMT R233, RZ, 0x7610, R233 ;  /* 0x00007610ffe97816 */ /* 0x000fe200000000e9 */
[----:B---3--:R-:W-:Y:S02]  /*23df0*/  @!P0 IMAD.MOV.U32 R159, RZ, RZ, R15 ;  /* 0x000000ffff9f8224 */ /* 0x008fe400078e000f */
[----:B------:R-:W3:Y:S04]  /*23e00*/  LDL R15, [R1+0x1684] ;  /* 0x00168400010f7983 */ /* 0x000ee80000100800 */
[----:B------:R0:W3:Y:S02]  /*23e10*/  @!P0 LDG.E.U16 R236, desc[UR60][R158.64] ;  /* 0x0000003c9eec8981 */ /* 0x0000e4000c1e1500 */
[----:B0-----:R-:W-:-:S02]  /*23e20*/  @!P0 IMAD.MOV.U32 R158, RZ, RZ, R22 ;  /* 0x000000ffff9e8224 */ /* 0x001fc400078e0016 */
[----:B------:R-:W-:Y:S01]  /*23e30*/  @!P0 IMAD.MOV.U32 R159, RZ, RZ, R28 ;  /* 0x000000ffff9f8224 */ /* 0x000fe200078e001c */
        /* <DEDUP_REMOVED lines=8> */
[----:B--2---:R-:W-:-:S02]  /*23ec0*/  @!P0 IMAD.MOV.U32 R158, RZ, RZ, R26 ;  /* 0x000000ffff9e8224 */ /* 0x004fc400078e001a */
[----:B------:R-:W-:Y:S01]  /*23ed0*/  @!P0 IMAD.MOV.U32 R159, RZ, RZ, R29 ;  /* 0x000000ffff9f8224 */ /* 0x000fe200078e001d */
[----:B------:R-:W-:Y:S01]  /*23ee0*/  PRMT R232, RZ, 0x7610, R232 ;  /* 0x00007610ffe87816 */ /* 0x000fe200000000e8 */
[----:B------:R-:W2:Y:S04]  /*23ef0*/  LDL R29, [R1+0x1644] ;  /* 0x00164400011d7983 */ /* 0x000ea80000100800 */
[----:B------:R0:W2:Y:S04]  /*23f00*/  @!P0 LDG.E.U16 R233, desc[UR60][R158.64] ;  /* 0x0000003c9ee98981 */ /* 0x0000a8000c1e1500 */
[----:B------:R-:W2:Y:S04]  /*23f10*/  LDL R26, [R1+0x1648] ;  /* 0x00164800011a7983 */ /* 0x000ea80000100800 */
        /* <DEDUP_REMOVED lines=8> */
[----:B---3--:R-:W-:Y:S02]  /*23fa0*/  @!P0 IMAD.MOV.U32 R158, RZ, RZ, R22 ;  /* 0x000000ffff9e8224 */ /* 0x008fe400078e0016 */
[----:B------:R-:W-:Y:S01]  /*23fb0*/  @!P0 IMAD.MOV.U32 R159, RZ, RZ, R28 ;  /* 0x000000ffff9f8224 */ /* 0x000fe200078e001c */
[----:B------:R-:W3:Y:S04]  /*23fc0*/  LDL R22, [R1+0x1608] ;  /* 0x0016080001167983 */ /* 0x000ee80000100800 */
[----:B------:R-:W3:Y:S04]  /*23fd0*/  LDL R28, [R1+0x1604] ;  /* 0x00160400011c7983 */ /* 0x000ee80000100800 */
[----:B------:R4:W3:Y:S01]  /*23fe0*/  @!P0 LDG.E.U16 R231, desc[UR60][R158.64] ;  /* 0x0000003c9ee78981 */ /* 0x0008e2000c1e1500 */
[----:B------:R-:W-:Y:S01]  /*23ff0*/  PRMT R229, RZ, 0x7610, R229 ;  /* 0x00007610ffe57816 */ /* 0x000fe200000000e5 */
[----:B----4-:R-:W-:-:S02]  /*24000*/  @!P0 IMAD.MOV.U32 R158, RZ, RZ, R32 ;  /* 0x000000ffff9e8224 */ /* 0x010fc400078e0020 */
        /* <DEDUP_REMOVED lines=11> */
[----:B--2---:R-:W-:-:S02]  /*240c0*/  @!P0 IMAD.MOV.U32 R158, RZ, RZ, R26 ;  /* 0x000000ffff9e8224 */ /* 0x004fc400078e001a */
[----:B------:R-:W-:Y:S01]  /*240d0*/  @!P0 IMAD.MOV.U32 R159, RZ, RZ, R29 ;  /* 0x000000ffff9f8224 */ /* 0x000fe200078e001d */
[----:B------:R-:W2:Y:S04]  /*240e0*/  LDL R26, [R1+0x1508] ;  /* 0x00150800011a7983 */ /* 0x000ea80000100800 */
[----:B------:R3:W2:Y:S04]  /*240f0*/  @!P0 LDG.E.U16 R228, desc[UR60][R158.64] ;  /* 0x0000003c9ee48981 */ /* 0x0006a8000c1e1500 */
[----:B------:R-:W2:Y:S01]  /*24100*/  LDL R29, [R1+0x1504] ;  /* 0x00150400011d7983 */ /* 0x000ea20000100800 */
[----:B---3--:R-:W-:Y:S01]  /*24110*/  @!P0 IMAD.MOV.U32 R158, RZ, RZ, R22 ;  /* 0x000000ffff9e8224 */ /* 0x008fe200078e0016 */
[----:B------:R-:W-:-:S02]  /*24120*/  PRMT R226, RZ, 0x7610, R226 ;  /* 0x00007610ffe27816 */ /* 0x000fc400000000e2 */
[----:B------:R-:W3:Y:S01]  /*24130*/  LDL R22, [R1+0x14c8] ;  /* 0x0014c80001167983 */ /* 0x000ee20000100800 */
[----:B------:R-:W-:-:S03]  /*24140*/  @!P0 IMAD.MOV.U32 R159, RZ, RZ, R28 ;  /* 0x000000ffff9f8224 */ /* 0x000fc600078e001c */
[----:B------:R-:W3:Y:S04]  /*24150*/  LDL R28, [R1+0x14c4] ;  /* 0x0014c400011c7983 */ /* 0x000ee80000100800 */
[----:B------:R0:W3:Y:S04]  /*24160*/  @!P0 LDG.E.U16 R227, desc[UR60][R158.64] ;  /* 0x0000003c9ee38981 */ /* 0x0000e8000c1e1500 */
[----:B------:R-:W0:Y:S04]  /*24170*/  LDL R158, [R1+0x15c4] ;  /* 0x0015c400019e7983 */ /* 0x000e280000100800 */
[----:B------:R-:W0:Y:S01]  /*24180*/  LDL R159, [R1+0x15c8] ;  /* 0x0015c800019f7983 */ /* 0x000e220000100800 */
[----:B------:R-:W-:-:S02]  /*24190*/  PRMT R225, RZ, 0x7610, R225 ;  /* 0x00007610ffe17816 */ /* 0x000fc400000000e1 */
[----:B------:R-:W-:Y:S02]  /*241a0*/  PRMT R224, RZ, 0x7610, R224 ;  /* 0x00007610ffe07816 */ /* 0x000fe400000000e0 */
[----:B0-----:R-:W-:-:S04]  /*241b0*/  @!P0 LOP3.LUT R159, R159, R158, RZ, 0x3c, !PT ;  /* 0x0000009e9f9f8212 */ /* 0x001fc800078e3cff */
[----:B------:R-:W-:-:S04]  /*241c0*/  @!P0 LOP3.LUT R158, R159, R158, RZ, 0x3c, !PT ;  /* 0x0000009e9f9e8212 */ /* 0x000fc800078e3cff */
[----:B------:R-:W-:-:S05]  /*241d0*/  @!P0 LOP3.LUT R159, R159, R158, RZ, 0x3c, !PT ;  /* 0x0000009e9f9f8212 */ /* 0x000fca00078e3cff */
[----:B------:R4:W3:Y:S02]  /*241e0*/  @!P0 LDG.E.U16 R226, desc[UR60][R158.64] ;  /* 0x0000003c9ee28981 */ /* 0x0008e4000c1e1500 */
[----:B----4-:R-:W-:Y:S02]  /*241f0*/  @!P0 IMAD.MOV.U32 R158, RZ, RZ, R2 ;  /* 0x000000ffff9e8224 */ /* 0x010fe400078e0002 */
[----:B------:R-:W-:Y:S01]  /*24200*/  @!P0 IMAD.MOV.U32 R159, RZ, RZ, R15 ;  /* 0x000000ffff9f8224 */ /* 0x000fe200078e000f */
[----:B------:R-:W4:Y:S04]  /*24210*/  LDL R2, [R1+0x1488] ;  /* 0x0014880001027983 */ /* 0x000f280000100800 */
[----:B------:R-:W4:Y:S04]  /*24220*/  LDL R15, [R1+0x1484] ;  /* 0x00148400010f7983 */ /* 0x000f280000100800 */
[----:B------:R0:W4:Y:S01]  /*24230*/  @!P0 LDG.E.U16 R225, desc[UR60][R158.64] ;  /* 0x0000003c9ee18981 */ /* 0x000122000c1e1500 */
[----:B------:R-:W-:Y:S01]  /*24240*/  PRMT R223, RZ, 0x7610, R223 ;  /* 0x00007610ffdf7816 */ /* 0x000fe200000000df */
[----:B0-----:R-:W-:-:S02]  /*24250*/  @!P0 IMAD.MOV.U32 R158, RZ, RZ, R32 ;  /* 0x000000ffff9e8224 */ /* 0x001fc400078e0020 */
[----:B------:R-:W-:Y:S01]  /*24260*/  @!P0 IMAD.MOV.U32 R159, RZ, RZ, R40 ;  /* 0x000000ffff9f8224 */ /* 0x000fe200078e0028 */
[----:B------:R-:W-:Y:S01]  /*24270*/  PRMT R222, RZ, 0x7610, R222 ;  /* 0x00007610ffde7816 */ /* 0x000fe200000000de */
[----:B------:R-:W4:Y:S04]  /*24280*/  LDL R40, [R1+0xbf4] ;  /* 0x000bf40001287983 */ /* 0x000f280000100800 */
[----:B------:R2:W4:Y:S01]  /*24290*/  @!P0 LDG.E.U16 R224, desc[UR60][R158.64] ;  /* 0x0000003c9ee08981 */ /* 0x000522000c1e1500 */
[----:B------:R-:W-:-:S03]  /*242a0*/  PRMT R221, RZ, 0x7610, R221 ;  /* 0x00007610ffdd7816 */ /* 0x000fc600000000dd */
[----:B------:R-:W4:Y:S01]  /*242b0*/  LDL R32, [R1+0xbb4] ;  /* 0x000bb40001207983 */ /* 0x000f220000100800 */
[----:B--2---:R-:W-:Y:S02]  /*242c0*/  @!P0 IMAD.MOV.U32 R158, RZ, RZ, R26 ;  /* 0x000000ffff9e8224 */ /* 0x004fe400078e001a */
[----:B------:R-:W-:Y:S01]  /*242d0*/  @!P0 IMAD.MOV.U32 R159, RZ, RZ, R29 ;  /* 0x000000ffff9f8224 */ /* 0x000fe200078e001d */
[----:B------:R-:W2:Y:S04]  /*242e0*/  LDL R26, [R1+0xbf8] ;  /* 0x000bf800011a7983 */ /* 0x000ea80000100800 */
[----:B------:R3:W2:Y:S04]  /*242f0*/  @!P0 LDG.E.U16 R223, desc[UR60][R158.64] ;  /* 0x0000003c9edf8981 */ /* 0x0006a8000c1e1500 */
[----:B------:R-:W2:Y:S01]  /*24300*/  LDL R29, [R1+0xb74] ;  /* 0x000b7400011d7983 */ /* 0x000ea20000100800 */
[----:B---3--:R-:W-:-:S02]  /*24310*/  @!P0 IMAD.MOV.U32 R158, RZ, RZ, R22 ;  /* 0x000000ffff9e8224 */ /* 0x008fc400078e0016 */
[----:B------:R-:W-:Y:S01]  /*24320*/  @!P0 IMAD.MOV.U32 R159, RZ, RZ, R28 ;  /* 0x000000ffff9f8224 */ /* 0x000fe200078e001c */
[----:B------:R-:W3:Y:S04]  /*24330*/  LDL R22, [R1+0xb78] ;  /* 0x000b780001167983 */ /* 0x000ee80000100800 */
[----:B------:R4:W3:Y:S04]  /*24340*/  @!P0 LDG.E.U16 R222, desc[UR60][R158.64] ;  /* 0x0000003c9ede8981 */ /* 0x0008e8000c1e1500 */
[----:B------:R-:W3:Y:S01]  /*24350*/  LDL R28, [R1+0xbb8] ;  /* 0x000bb800011c7983 */ /* 0x000ee20000100800 */
[----:B----4-:R-:W-:-:S03]  /*24360*/  @!P0 IMAD.MOV.U32 R158, RZ, RZ, R2 ;  /* 0x000000ffff9e8224 */ /* 0x010fc600078e0002 */
        /* <DEDUP_REMOVED lines=23> */
[----:B------:R0:W3:Y:S02]  /*244e0*/  @!P0 LDG.E.U16 R218, desc[UR60][R158.64] ;  /* 0x0000003c9eda8981 */ /* 0x0000e4000c1e1500 */
[----:B0-----:R-:W-:Y:S02]  /*244f0*/  @!P0 IMAD.MOV.U32 R158, RZ, RZ, R22 ;  /* 0x000000ffff9e8224 */ /* 0x001fe400078e0016 */
[----:B------:R-:W-:Y:S02]  /*24500*/  @!P0 IMAD.MOV.U32 R159, RZ, RZ, R29 ;  /* 0x000000ffff9f8224 */ /* 0x000fe400078e001d */
[----:B------:R-:W3:Y:S04]  /*24510*/  LDL R29, [R1+0xa78] ;  /* 0x000a7800011d7983 */ /* 0x000ee80000100800 */
[----:B------:R4:W3:Y:S02]  /*24520*/  @!P0 LDG.E.U16 R217, desc[UR60][R158.64] ;  /* 0x0000003c9ed98981 */ /* 0x0008e4000c1e1500 */
[----:B----4-:R-:W-:-:S02]  /*24530*/  @!P0 IMAD.MOV.U32 R158, RZ, RZ, R2 ;  /* 0x000000ffff9e8224 */ /* 0x010fc400078e0002 */
[----:B------:R-:W-:Y:S01]  /*24540*/  @!P0 IMAD.MOV.U32 R159, RZ, RZ, R15 ;  /* 0x000000ffff9f8224 */ /* 0x000fe200078e000f */
[----:B------:R-:W4:Y:S04]  /*24550*/  LDL R2, [R1+0xa38] ;  /* 0x000a380001027983 */ /* 0x000f280000100800 */
[----:B------:R-:W4:Y:S04]  /*24560*/  LDL R15, [R1+0xa34] ;  /* 0x000a3400010f7983 */ /* 0x000f280000100800 */
[----:B------:R-:W4:Y:S04]  /*24570*/  LDL.LU R22, [R1+0x9f4] ;  /* 0x0009f40001167983 */ /* 0x000f280000300800 */
[----:B------:R-:W4:Y:S04]  /*24580*/  LDL.LU R32, [R1+0x9f8] ;  /* 0x0009f80001207983 */ /* 0x000f280000300800 */
[----:B------:R2:W4:Y:S04]  /*24590*/  @!P0 LDG.E.U16 R216, desc[UR60][R158.64] ;  /* 0x0000003c9ed88981 */ /* 0x000528000c1e1500 */
[----:B------:R-:W3:Y:S01]  /*245a0*/  LDL R159, [R1+0xaf4] ;  /* 0x000af400019f7983 */ /* 0x000ee20000100800 */
[----:B------:R-:W-:Y:S01]  /*245b0*/  PRMT R215, RZ, 0x7610, R215 ;  /* 0x00007610ffd77816 */ /* 0x000fe200000000d7 */
[----:B--2---:R-:W-:-:S02]  /*245c0*/  @!P0 IMAD.MOV.U32 R158, RZ, RZ, R26 ;  /* 0x000000ffff9e8224 */ /* 0x004fc400078e001a */
[----:B------:R-:W2:Y:S04]  /*245d0*/  LDL.LU R26, [R1+0x9b4] ;  /* 0x0009b400011a7983 */ /* 0x000ea80000300800 */
[----:B---3--:R0:W3:Y:S04]  /*245e0*/  @!P0 LDG.E.U16 R215, desc[UR60][R158.64] ;  /* 0x0000003c9ed78981 */ /* 0x0080e8000c1e1500 */
[----:B------:R-:W4:Y:S01]  /*245f0*/  LDL R159, [R1+0xab4] ;  /* 0x000ab400019f7983 */ /* 0x000f220000100800 */
[----:B------:R-:W-:Y:S01]  /*24600*/  PRMT R214, RZ, 0x7610, R214 ;  /* 0x00007610ffd67816 */ /* 0x000fe200000000d6 */
[----:B0-----:R-:W-:Y:S01]  /*24610*/  @!P0 IMAD.MOV.U32 R158, RZ, RZ, R28 ;  /* 0x000000ffff9e8224 */ /* 0x001fe200078e001c */
[----:B------:R-:W-:Y:S01]  /*24620*/  PRMT R213, RZ, 0x7610, R213 ;  /* 0x00007610ffd57816 */ /* 0x000fe200000000d5 */
[----:B------:R-:W3:Y:S01]  /*24630*/  LDL.LU R28, [R1+0x974] ;  /* 0x00097400011c7983 */ /* 0x000ee20000300800 */
[----:B------:R-:W-:-:S02]  /*24640*/  PRMT R212, RZ, 0x7610, R212 ;  /* 0x00007610ffd47816 */ /* 0x000fc400000000d4 */
[----:B------:R-:W-:Y:S01]  /*24650*/  PRMT R211, RZ, 0x7610, R211 ;  /* 0x00007610ffd37816 */ /* 0x000fe200000000d3 */
[----:B----4-:R0:W4:Y:S02]  /*24660*/  @!P0 LDG.E.U16 R214, desc[UR60][R158.64] ;  /* 0x0000003c9ed68981 */ /* 0x010124000c1e1500 */
[----:B0-----:R-:W-:Y:S02]  /*24670*/  @!P0 IMAD.MOV.U32 R158, RZ, RZ, R29 ;  /* 0x000000ffff9e8224 */ /* 0x001fe400078e001d */
[----:B------:R-:W-:Y:S01]  /*24680*/  @!P0 IMAD.MOV.U32 R159, RZ, RZ, R40 ;  /* 0x000000ffff9f8224 */ /* 0x000fe200078e0028 */
[----:B------:R-:W4:Y:S04]  /*24690*/  LDL R29, [R1+0x8f8] ;  /* 0x0008f800011d7983 */ /* 0x000f280000100800 */
[----:B------:R0:W4:Y:S04]  /*246a0*/  @!P0 LDG.E.U16 R213, desc[UR60][R158.64] ;  /* 0x0000003c9ed58981 */ /* 0x000128000c1e1500 */
[----:B------:R-:W4:Y:S01]  /*246b0*/  LDL.LU R40, [R1+0x938] ;  /* 0x0009380001287983 */ /* 0x000f220000300800 */
[----:B0-----:R-:W-:-:S02]  /*246c0*/  @!P0 IMAD.MOV.U32 R158, RZ, RZ, R2 ;  /* 0x000000ffff9e8224 */ /* 0x001fc400078e0002 */
[----:B------:R-:W-:Y:S02]  /*246d0*/  @!P0 IMAD.MOV.U32 R159, RZ, RZ, R15 ;  /* 0x000000ffff9f8224 */ /* 0x000fe400078e000f */
[----:B------:R-:W4:Y:S04]  /*246e0*/  LDL R15, [R1+0x8b8] ;  /* 0x0008b800010f7983 */ /* 0x000f280000100800 */
[----:B------:R0:W4:Y:S04]  /*246f0*/  @!P0 LDG.E.U16 R212, desc[UR60][R158.64] ;  /* 0x0000003c9ed48981 */ /* 0x000128000c1e1500 */
[----:B------:R-:W4:Y:S01]  /*24700*/  LDL.LU R2, [R1+0x1870] ;  /* 0x0018700001027983 */ /* 0x000f220000300800 */
[----:B0-----:R-:W-:Y:S01]  /*24710*/  @!P0 IMAD.MOV.U32 R158, RZ, RZ, R32 ;  /* 0x000000ffff9e8224 */ /* 0x001fe200078e0020 */
[----:B------:R-:W-:-:S05]  /*24720*/  @!P0 MOV R159, R22 ;  /* 0x00000016009f8202 */ /* 0x000fca0000000f00 */
[----:B------:R0:W4:Y:S04]  /*24730*/  @!P0 LDG.E.U16 R211, desc[UR60][R158.64] ;  /* 0x0000003c9ed38981 */ /* 0x000128000c1e1500 */
[----:B------:R-:W0:Y:S01]  /*24740*/  LDL R159, [R1+0x9b8] ;  /* 0x0009b800019f7983 */ /* 0x000e220000100800 */
[----:B------:R-:W-:Y:S01]  /*24750*/  PRMT R210, RZ, 0x7610, R210 ;  /* 0x00007610ffd27816 */ /* 0x000fe200000000d2 */
[----:B0-----:R-:W-:Y:S02]  /*24760*/  @!P0 IMAD.MOV.U32 R158, RZ, RZ, R159 ;  /* 0x000000ffff9e8224 */ /* 0x001fe400078e009f */
[----:B--2---:R-:W-:-:S05]  /*24770*/  @!P0 IMAD.MOV.U32 R159, RZ, RZ, R26 ;  /* 0x000000ffff9f8224 */ /* 0x004fca00078e001a */
[----:B------:R0:W2:Y:S04]  /*24780*/  @!P0 LDG.E.U16 R210, desc[UR60][R158.64] ;  /* 0x0000003c9ed28981 */ /* 0x0000a8000c1e1500 */
[----:B------:R-:W0:Y:S01]  /*24790*/  LDL R159, [R1+0x978] ;  /* 0x00097800019f7983 */ /* 0x000e220000100800 */
[----:B------:R-:W-:Y:S01]  /*247a0*/  PRMT R209, RZ, 0x7610, R209 ;  /* 0x00007610ffd17816 */ /* 0x000fe200000000d1 */
[----:B0-----:R-:W-:Y:S02]  /*247b0*/  @!P0 IMAD.MOV.U32 R158, RZ, RZ, R159 ;  /* 0x000000ffff9e8224 */ /* 0x001fe400078e009f */
[----:B---3--:R-:W-:-:S05]  /*247c0*/  @!P0 IMAD.MOV.U32 R159, RZ, RZ, R28 ;  /* 0x000000ffff9f8224 */ /* 0x008fca00078e001c */
[----:B------:R4:W3:Y:S04]  /*247d0*/  @!P0 LDG.E.U16 R209, desc[UR60][R158.64] ;  /* 0x0000003c9ed18981 */ /* 0x0008e8000c1e1500 */
[----:B------:R-:W2:Y:S01]  /*247e0*/  LDL R159, [R1+0x934] ;  /* 0x00093400019f7983 */ /* 0x000ea20000100800 */
[----:B------:R-:W-:Y:S01]  /*247f0*/  PRMT R208, RZ, 0x7610, R208 ;  /* 0x00007610ffd07816 */ /* 0x000fe200000000d0 */
[----:B----4-:R-:W-:Y:S01]  /*24800*/  @!P0 IMAD.MOV.U32 R158, RZ, RZ, R40 ;  /* 0x000000ffff9e8224 */ /* 0x010fe200078e0028 */
[----:B------:R-:W-:-:S04]  /*24810*/  PRMT R207, RZ, 0x7610, R207 ;  /* 0x00007610ffcf7816 */ /* 0x000fc800000000cf */
[----:B--2---:R0:W2:Y:S04]  /*24820*/  @!P0 LDG.E.U16 R208, desc[UR60][R158.64] ;  /* 0x0000003c9ed08981 */ /* 0x0040a8000c1e1500 */
[----:B------:R-:W4:Y:S01]  /*24830*/  LDL R159, [R1+0x8f4] ;  /* 0x0008f400019f7983 */ /* 0x000f220000100800 */
[----:B0-----:R-:W-:Y:S01]  /*24840*/  @!P0 IMAD.MOV.U32 R158, RZ, RZ, R29 ;  /* 0x000000ffff9e8224 */ /* 0x001fe200078e001d */
[----:B------:R-:W-:Y:S02]  /*24850*/  PRMT R206, RZ, 0x7610, R206 ;  /* 0x00007610ffce7816 */ /* 0x000fe400000000ce */
[----:B------:R-:W3:Y:S04]  /*24860*/  LDL R29, [R1+0x173c] ;  /* 0x00173c00011d7983 */ /* 0x000ee80000100800 */
[----:B----4-:R0:W4:Y:S02]  /*24870*/  @!P0 LDG.E.U16 R207, desc[UR60][R158.64] ;  /* 0x0000003c9ecf8981 */ /* 0x010124000c1e1500 */
[----:B0-----:R-:W-:-:S02]  /*24880*/  @!P0 IMAD.MOV.U32 R158, RZ, RZ, R15 ;  /* 0x000000ffff9e8224 */ /* 0x001fc400078e000f */
[----:B------:R-:W-:Y:S01]  /*24890*/  @!P0 IMAD.MOV.U32 R159, RZ, RZ, R17 ;  /* 0x000000ffff9f8224 */ /* 0x000fe200078e0011 */
[----:B------:R-:W2:Y:S04]  /*248a0*/  LDL R15, [R1+0x1740] ;  /* 0x00174000010f7983 */ /* 0x000ea80000100800 */
[----:B------:R0:W-:Y:S04]  /*248b0*/  STL [R1+0x18c4], R17 ;  /* 0x0018c41101007387 */ /* 0x0001e80000100800 */
[----:B------:R1:W4:Y:S01]  /*248c0*/  @!P0 LDG.E.U16 R206, desc[UR60][R158.64] ;  /* 0x0000003c9ece8981 */ /* 0x000322000c1e1500 */
[----:B------:R-:W-:-:S03]  /*248d0*/  PRMT R205, RZ, 0x7610, R205 ;  /* 0x00007610ffcd7816 */ /* 0x000fc600000000cd */
[----:B0-----:R-:W3:Y:S04]  /*248e0*/  LDL R17, [R1+0x1780] ;  /* 0x0017800001117983 */ /* 0x001ee80000100800 */
[----:B------:R-:W2:Y:S01]  /*248f0*/  LDL R159, [R1+0x1458] ;  /* 0x00145800019f7983 */ /* 0x000ea20000100800 */
[----:B-1----:R-:W-:-:S03]  /*24900*/  @!P0 IMAD.MOV.U32 R158, RZ, RZ, R2 ;  /* 0x000000ffff9e8224 */ /* 0x002fc600078e0002 */
[----:B------:R0:W-:Y:S01]  /*24910*/  STL [R1+0x1960], R2 ;  /* 0x0019600201007387 */ /* 0x0001e20000100800 */
[----:B------:R-:W-:Y:S02]  /*24920*/  PRMT R204, RZ, 0x7610, R204 ;  /* 0x00007610ffcc7816 */ /* 0x000fe400000000cc */
[----:B------:R-:W-:Y:S01]  /*24930*/  PRMT R203, RZ, 0x7610, R203 ;  /* 0x00007610ffcb7816 */ /* 0x000fe200000000cb */
[----:B0-----:R-:W4:Y:S04]  /*24940*/  LDL R2, [R1+0x177c] ;  /* 0x00177c0001027983 */ /* 0x001f280000100800 */
[----:B--2---:R0:W2:Y:S04]  /*24950*/  @!P0 LDG.E.U16 R205, desc[UR60][R158.64] ;  /* 0x0000003c9ecd8981 */ /* 0x0040a8000c1e1500 */
[----:B------:R-:W0:Y:S04]  /*24960*/  LDL R158, [R1+0x183c] ;  /* 0x00183c00019e7983 */ /* 0x000e280000100800 */
[----:B------:R-:W0:Y:S02]  /*24970*/  LDL R159, [R1+0x1840] ;  /* 0x00184000019f7983 */ /* 0x000e240000100800 */
[----:B0-----:R-:W-:-:S04]  /*24980*/  @!P0 LOP3.LUT R159, R159, R158, RZ, 0x3c, !PT ;  /* 0x0000009e9f9f8212 */ /* 0x001fc800078e3cff */
[----:B------:R-:W-:-:S04]  /*24990*/  @!P0 LOP3.LUT R158, R159, R158, RZ, 0x3c, !PT ;  /* 0x0000009e9f9e8212 */ /* 0x000fc800078e3cff */
[----:B------:R-:W-:-:S05]  /*249a0*/  @!P0 LOP3.LUT R159, R159, R158, RZ, 0x3c, !PT ;  /* 0x0000009e9f9f8212 */ /* 0x000fca00078e3cff */
[----:B------:R0:W2:Y:S04]  /*249b0*/  @!P0 LDG.E.U16 R204, desc[UR60][R158.64] ;  /* 0x0000003c9ecc8981 */ /* 0x0000a8000c1e1500 */
[----:B------:R-:W0:Y:S04]  /*249c0*/  LDL R158, [R1+0x17fc] ;  /* 0x0017fc00019e7983 */ /* 0x000e280000100800 */
[----:B------:R-:W0:Y:S02]  /*249d0*/  LDL R159, [R1+0x1800] ;  /* 0x00180000019f7983 */ /* 0x000e240000100800 */
[----:B0-----:R-:W-:-:S04]  /*249e0*/  @!P0 LOP3.LUT R159, R159, R158, RZ, 0x3c, !PT ;  /* 0x0000009e9f9f8212 */ /* 0x001fc800078e3cff */
[----:B------:R-:W-:-:S04]  /*249f0*/  @!P0 LOP3.LUT R158, R159, R158, RZ, 0x3c, !PT ;  /* 0x0000009e9f9e8212 */ /* 0x000fc800078e3cff */
[----:B------:R-:W-:-:S05]  /*24a00*/  @!P0 LOP3.LUT R159, R159, R158, RZ, 0x3c, !PT ;  /* 0x0000009e9f9f8212 */ /* 0x000fca00078e3cff */
[----:B------:R0:W2:Y:S04]  /*24a10*/  @!P0 LDG.E.U16 R203, desc[UR60][R158.64] ;  /* 0x0000003c9ecb8981 */ /* 0x0000a8000c1e1500 */
[----:B------:R-:W0:Y:S04]  /*24a20*/  LDL R158, [R1+0x17bc] ;  /* 0x0017bc00019e7983 */ /* 0x000e280000100800 */
[----:B------:R-:W0:Y:S01]  /*24a30*/  LDL R159, [R1+0x17c0] ;  /* 0x0017c000019f7983 */ /* 0x000e220000100800 */
[----:B------:R-:W-:Y:S02]  /*24a40*/  PRMT R202, RZ, 0x7610, R202 ;  /* 0x00007610ffca7816 */ /* 0x000fe400000000ca */
[----:B------:R-:W-:-:S02]  /*24a50*/  PRMT R201, RZ, 0x7610, R201 ;  /* 0x00007610ffc97816 */ /* 0x000fc400000000c9 */
[----:B------:R-:W-:Y:S02]  /*24a60*/  PRMT R200, RZ, 0x7610, R200 ;  /* 0x00007610ffc87816 */ /* 0x000fe400000000c8 */
[----:B0-----:R-:W-:-:S04]  /*24a70*/  @!P0 LOP3.LUT R159, R159, R158, RZ, 0x3c, !PT ;  /* 0x0000009e9f9f8212 */ /* 0x001fc800078e3cff */
[----:B------:R-:W-:-:S04]  /*24a80*/  @!P0 LOP3.LUT R158, R159, R158, RZ, 0x3c, !PT ;  /* 0x0000009e9f9e8212 */ /* 0x000fc800078e3cff */
[----:B------:R-:W-:-:S05]  /*24a90*/  @!P0 LOP3.LUT R159, R159, R158, RZ, 0x3c, !PT ;  /* 0x0000009e9f9f8212 */ /* 0x000fca00078e3cff */
[----:B------:R3:W2:Y:S02]  /*24aa0*/  @!P0 LDG.E.U16 R202, desc[UR60][R158.64] ;  /* 0x0000003c9eca8981 */ /* 0x0006a4000c1e1500 */
[----:B---3--:R-:W-:Y:S02]  /*24ab0*/  @!P0 IMAD.MOV.U32 R158, RZ, RZ, R17 ;  /* 0x000000ffff9e8224 */ /* 0x008fe400078e0011 */
[----:B----4-:R-:W-:Y:S01]  /*24ac0*/  @!P0 IMAD.MOV.U32 R159, RZ, RZ, R2 ;  /* 0x000000ffff9f8224 */ /* 0x010fe200078e0002 */
[----:B------:R-:W-:Y:S01]  /*24ad0*/  PRMT R199, RZ, 0x7610, R199 ;  /* 0x00007610ffc77816 */ /* 0x000fe200000000c7 */
[----:B------:R-:W3:Y:S04]  /*24ae0*/  LDL R17, [R1+0x1600] ;  /* 0x0016000001117983 */ /* 0x000ee80000100800 */
[----:B------:R0:W4:Y:S01]  /*24af0*/  @!P0 LDG.E.U16 R201, desc[UR60][R158.64] ;  /* 0x0000003c9ec98981 */ /* 0x000122000c1e1500 */
[----:B------:R-:W-:-:S02]  /*24b00*/  PRMT R198, RZ, 0x7610, R198 ;  /* 0x00007610ffc67816 */ /* 0x000fc400000000c6 */
[----:B------:R-:W-:Y:S01]  /*24b10*/  PRMT R197, RZ, 0x7610, R197 ;  /* 0x00007610ffc57816 */ /* 0x000fe200000000c5 */
[----:B------:R-:W2:Y:S01]  /*24b20*/  LDL R2, [R1+0x15c0] ;  /* 0x0015c00001027983 */ /* 0x000ea20000100800 */
[----:B0-----:R-:W-:Y:S02]  /*24b30*/  @!P0 IMAD.MOV.U32 R158, RZ, RZ, R15 ;  /* 0x000000ffff9e8224 */ /* 0x001fe400078e000f */
[----:B------:R-:W-:Y:S01]  /*24b40*/  @!P0 IMAD.MOV.U32 R159, RZ, RZ, R29 ;  /* 0x000000ffff9f8224 */ /* 0x000fe200078e001d */
[----:B------:R-:W4:Y:S04]  /*24b50*/  LDL R15, [R1+0x15bc] ;  /* 0x0015bc00010f7983 */ /* 0x000f280000100800 */
[----:B------:R0:W4:Y:S04]  /*24b60*/  @!P0 LDG.E.U16 R200, desc[UR60][R158.64] ;  /* 0x0000003c9ec88981 */ /* 0x000128000c1e1500 */
[----:B------:R-:W2:Y:S04]  /*24b70*/  LDL R29, [R1+0x15fc] ;  /* 0x0015fc00011d7983 */ /* 0x000ea80000100800 */
[----:B------:R-:W0:Y:S04]  /*24b80*/  LDL R158, [R1+0x16fc] ;  /* 0x0016fc00019e7983 */ /* 0x000e280000100800 */
[----:B------:R-:W0:Y:S02]  /*24b90*/  LDL R159, [R1+0x1700] ;  /* 0x00170000019f7983 */ /* 0x000e240000100800 */
[----:B0-----:R-:W-:-:S04]  /*24ba0*/  @!P0 LOP3.LUT R159, R159, R158, RZ, 0x3c, !PT ;  /* 0x0000009e9f9f8212 */ /* 0x001fc800078e3cff */
[----:B------:R-:W-:-:S04]  /*24bb0*/  @!P0 LOP3.LUT R158, R159, R158, RZ, 0x3c, !PT ;  /* 0x0000009e9f9e8212 */ /* 0x000fc800078e3cff */
[----:B------:R-:W-:-:S05]  /*24bc0*/  @!P0 LOP3.LUT R159, R159, R158, RZ, 0x3c, !PT ;  /* 0x0000009e9f9f8212 */ /* 0x000fca00078e3cff */
[----:B------:R0:W4:Y:S04]  /*24bd0*/  @!P0 LDG.E.U16 R199, desc[UR60][R158.64] ;  /* 0x0000003c9ec78981 */ /* 0x000128000c1e1500 */
        /* <DEDUP_REMOVED lines=20> */
[----:B------:R3:W4:Y:S02]  /*24d20*/  @!P0 LDG.E.U16 R196, desc[UR60][R158.64] ;  /* 0x0000003c9ec48981 */ /* 0x000724000c1e1500 */
[----:B---3--:R-:W-:Y:S02]  /*24d30*/  @!P0 IMAD.MOV.U32 R158, RZ, RZ, R17 ;  /* 0x000000ffff9e8224 */ /* 0x008fe400078e0011 */
[----:B--2---:R-:W-:Y:S01]  /*24d40*/  @!P0 IMAD.MOV.U32 R159, RZ, RZ, R29 ;  /* 0x000000ffff9f8224 */ /* 0x004fe200078e001d */
[----:B------:R-:W-:Y:S01]  /*24d50*/  PRMT R193, RZ, 0x7610, R193 ;  /* 0x00007610ffc17816 */ /* 0x000fe200000000c1 */
[----:B------:R-:W2:Y:S04]  /*24d60*/  LDL R29, [R1+0x147c] ;  /* 0x00147c00011d7983 */ /* 0x000ea80000100800 */
[----:B------:R0:W3:Y:S01]  /*24d70*/  @!P0 LDG.E.U16 R195, desc[UR60][R158.64] ;  /* 0x0000003c9ec38981 */ /* 0x0000e2000c1e1500 */
[----:B------:R-:W-:-:S02]  /*24d80*/  PRMT R192, RZ, 0x7610, R192 ;  /* 0x00007610ffc07816 */ /* 0x000fc400000000c0 */
[----:B------:R-:W-:Y:S01]  /*24d90*/  PRMT R191, RZ, 0x7610, R191 ;  /* 0x00007610ffbf7816 */ /* 0x000fe200000000bf */
[----:B------:R-:W2:Y:S01]  /*24da0*/  LDL R17, [R1+0x1480] ;  /* 0x0014800001117983 */ /* 0x000ea20000100800 */
[----:B0-----:R-:W-:Y:S02]  /*24db0*/  @!P0 IMAD.MOV.U32 R158, RZ, RZ, R2 ;  /* 0x000000ffff9e8224 */ /* 0x001fe400078e0002 */
[----:B----4-:R-:W-:Y:S01]  /*24dc0*/  @!P0 IMAD.MOV.U32 R159, RZ, RZ, R15 ;  /* 0x000000ffff9f8224 */ /* 0x010fe200078e000f */
[----:B------:R-:W4:Y:S04]  /*24dd0*/  LDL R2, [R1+0xc30] ;  /* 0x000c300001027983 */ /* 0x000f280000100800 */
[----:B------:R0:W3:Y:S04]  /*24de0*/  @!P0 LDG.E.U16 R194, desc[UR60][R158.64] ;  /* 0x0000003c9ec28981 */ /* 0x0000e8000c1e1500 */
[----:B------:R-:W3:Y:S04]  /*24df0*/  LDL R15, [R1+0xc2c] ;  /* 0x000c2c00010f7983 */ /* 0x000ee80000100800 */
[----:B------:R-:W0:Y:S04]  /*24e00*/  LDL R158, [R1+0x157c] ;  /* 0x00157c00019e7983 */ /* 0x000e280000100800 */
[----:B------:R-:W0:Y:S02]  /*24e10*/  LDL R159, [R1+0x1580] ;  /* 0x00158000019f7983 */ /* 0x000e240000100800 */
[----:B0-----:R-:W-:-:S04]  /*24e20*/  @!P0 LOP3.LUT R159, R159, R158, RZ, 0x3c, !PT ;  /* 0x0000009e9f9f8212 */ /* 0x001fc800078e3cff */
[----:B------:R-:W-:-:S04]  /*24e30*/  @!P0 LOP3.LUT R158, R159, R158, RZ, 0x3c, !PT ;  /* 0x0000009e9f9e8212 */ /* 0x000fc800078e3cff */
[----:B------:R-:W-:-:S05]  /*24e40*/  @!P0 LOP3.LUT R159, R159, R158, RZ, 0x3c, !PT ;  /* 0x0000009e9f9f8212 */ /* 0x000fca00078e3cff */
[----:B------:R0:W3:Y:S04]  /*24e50*/  @!P0 LDG.E.U16 R193, desc[UR60][R158.64] ;  /* 0x0000003c9ec18981 */ /* 0x0000e8000c1e1500 */
        /* <DEDUP_REMOVED lines=20> */
[----:B------:R2:W3:Y:S02]  /*24fa0*/  @!P0 LDG.E.U16 R190, desc[UR60][R158.64] ;  /* 0x0000003c9ebe8981 */ /* 0x0004e4000c1e1500 */
[----:B--2---:R-:W-:Y:S02]  /*24fb0*/  @!P0 IMAD.MOV.U32 R158, RZ, RZ, R17 ;  /* 0x000000ffff9e8224 */ /* 0x004fe400078e0011 */
[----:B------:R-:W-:Y:S01]  /*24fc0*/  @!P0 IMAD.MOV.U32 R159, RZ, RZ, R29 ;  /* 0x000000ffff9f8224 */ /* 0x000fe200078e001d */
[----:B------:R-:W-:Y:S01]  /*24fd0*/  PRMT R187, RZ, 0x7610, R187 ;  /* 0x00007610ffbb7816 */ /* 0x000fe200000000bb */
[----:B------:R-:W2:Y:S04]  /*24fe0*/  LDL R29, [R1+0xaec] ;  /* 0x000aec00011d7983 */ /* 0x000ea80000100800 */
[----:B------:R4:W2:Y:S01]  /*24ff0*/  @!P0 LDG.E.U16 R189, desc[UR60][R158.64] ;  /* 0x0000003c9ebd8981 */ /* 0x0008a2000c1e1500 */
[----:B------:R-:W-:-:S02]  /*25000*/  PRMT R186, RZ, 0x7610, R186 ;  /* 0x00007610ffba7816 */ /* 0x000fc400000000ba */
[----:B------:R-:W-:Y:S01]  /*25010*/  PRMT R185, RZ, 0x7610, R185 ;  /* 0x00007610ffb97816 */ /* 0x000fe200000000b9 */
[----:B------:R-:W2:Y:S01]  /*25020*/  LDL R17, [R1+0xaf0] ;  /* 0x000af00001117983 */ /* 0x000ea20000100800 */
[----:B----4-:R-:W-:Y:S02]  /*25030*/  @!P0 IMAD.MOV.U32 R158, RZ, RZ, R2 ;  /* 0x000000ffff9e8224 */ /* 0x010fe400078e0002 */
[----:B---3--:R-:W-:Y:S01]  /*25040*/  @!P0 IMAD.MOV.U32 R159, RZ, RZ, R15 ;  /* 0x000000ffff9f8224 */ /* 0x008fe200078e000f */
[----:B------:R-:W3:Y:S04]  /*25050*/  LDL R2, [R1+0xab0] ;  /* 0x000ab00001027983 */ /* 0x000ee80000100800 */
[----:B------:R0:W4:Y:S04]  /*25060*/  @!P0 LDG.E.U16 R188, desc[UR60][R158.64] ;  /* 0x0000003c9ebc8981 */ /* 0x000128000c1e1500 */
[----:B------:R-:W4:Y:S04]  /*25070*/  LDL R15, [R1+0xaac] ;  /* 0x000aac00010f7983 */ /* 0x000f280000100800 */
        /* <DEDUP_REMOVED lines=30> */
[----:B------:R3:W2:Y:S02]  /*25260*/  @!P0 LDG.E.U16 R183, desc[UR60][R158.64] ;  /* 0x0000003c9eb78981 */ /* 0x0006a4000c1e1500 */
[----:B---3--:R-:W-:-:S02]  /*25270*/  @!P0 IMAD.MOV.U32 R158, RZ, RZ, R2 ;  /* 0x000000ffff9e8224 */ /* 0x008fc400078e0002 */
[----:B----4-:R-:W-:Y:S01]  /*25280*/  @!P0 IMAD.MOV.U32 R159, RZ, RZ, R15 ;  /* 0x000000ffff9f8224 */ /* 0x010fe200078e000f */
[----:B------:R-:W3:Y:S04]  /*25290*/  LDL R2, [R1+0x92c] ;  /* 0x00092c0001027983 */ /* 0x000ee80000100800 */
[----:B------:R-:W4:Y:S04]  /*252a0*/  LDL R15, [R1+0x970] ;  /* 0x00097000010f7983 */ /* 0x000f280000100800 */
[----:B------:R-:W3:Y:S04]  /*252b0*/  LDL.LU R29, [R1+0x930] ;  /* 0x00093000011d7983 */ /* 0x000ee80000300800 */
[----:B------:R0:W3:Y:S04]  /*252c0*/  @!P0 LDG.E.U16 R182, desc[UR60][R158.64] ;  /* 0x0000003c9eb68981 */ /* 0x0000e8000c1e1500 */
[----:B------:R-:W0:Y:S04]  /*252d0*/  LDL R158, [R1+0xa6c] ;  /* 0x000a6c00019e7983 */ /* 0x000e280000100800 */
[----:B------:R-:W0:Y:S01]  /*252e0*/  LDL R159, [R1+0xa70] ;  /* 0x000a7000019f7983 */ /* 0x000e220000100800 */
[----:B------:R-:W-:-:S02]  /*252f0*/  PRMT R181, RZ, 0x7610, R181 ;  /* 0x00007610ffb57816 */ /* 0x000fc400000000b5 */
[----:B0-----:R-:W-:-:S04]  /*25300*/  @!P0 LOP3.LUT R159, R159, R158, RZ, 0x3c, !PT ;  /* 0x0000009e9f9f8212 */ /* 0x001fc800078e3cff */
[----:B------:R-:W-:-:S04]  /*25310*/  @!P0 LOP3.LUT R158, R159, R158, RZ, 0x3c, !PT ;  /* 0x0000009e9f9e8212 */ /* 0x000fc800078e3cff */
[----:B------:R-:W-:-:S05]  /*25320*/  @!P0 LOP3.LUT R159, R159, R158, RZ, 0x3c, !PT ;  /* 0x0000009e9f9f8212 */ /* 0x000fca00078e3cff */
[----:B------:R0:W3:Y:S04]  /*25330*/  @!P0 LDG.E.U16 R181, desc[UR60][R158.64] ;  /* 0x0000003c9eb58981 */ /* 0x0000e8000c1e1500 */
[----:B------:R-:W0:Y:S04]  /*25340*/  LDL R158, [R1+0xa2c] ;  /* 0x000a2c00019e7983 */ /* 0x000e280000100800 */
[----:B------:R-:W0:Y:S01]  /*25350*/  LDL R159, [R1+0xa30] ;  /* 0x000a3000019f7983 */ /* 0x000e220000100800 */
[----:B------:R-:W-:Y:S02]  /*25360*/  PRMT R180, RZ, 0x7610, R180 ;  /* 0x00007610ffb47816 */ /* 0x000fe400000000b4 */
        /* <DEDUP_REMOVED lines=20> */
[----:B----4-:R-:W-:Y:S02]  /*254b0*/  @!P0 IMAD.MOV.U32 R158, RZ, RZ, R15 ;  /* 0x000000ffff9e8224 */ /* 0x010fe400078e000f */
[----:B--2---:R-:W-:Y:S01]  /*254c0*/  @!P0 IMAD.MOV.U32 R159, RZ, RZ, R17 ;  /* 0x000000ffff9f8224 */ /* 0x004fe200078e0011 */
[----:B------:R-:W-:Y:S01]  /*254d0*/  PRMT R175, RZ, 0x7610, R175 ;  /* 0x00007610ffaf7816 */ /* 0x000fe200000000af */
[----:B------:R-:W2:Y:S04]  /*254e0*/  LDL R17, [R1+0x17f8] ;  /* 0x0017f80001117983 */ /* 0x000ea80000100800 */
[----:B------:R3:W4:Y:S01]  /*254f0*/  @!P0 LDG.E.U16 R177, desc[UR60][R158.64] ;  /* 0x0000003c9eb18981 */ /* 0x000722000c1e1500 */
[----:B------:R-:W-:-:S03]  /*25500*/  PRMT R174, RZ, 0x7610, R174 ;  /* 0x00007610ffae7816 */ /* 0x000fc600000000ae */
[----:B------:R-:W4:Y:S01]  /*25510*/  LDL R15, [R1+0x17b4] ;  /* 0x0017b400010f7983 */ /* 0x000f220000100800 */
[----:B---3--:R-:W-:Y:S02]  /*25520*/  @!P0 IMAD.MOV.U32 R158, RZ, RZ, R29 ;  /* 0x000000ffff9e8224 */ /* 0x008fe400078e001d */
[----:B------:R-:W-:Y:S02]  /*25530*/  @!P0 IMAD.MOV.U32 R159, RZ, RZ, R2 ;  /* 0x000000ffff9f8224 */ /* 0x000fe400078e0002 */
[----:B------:R-:W3:Y:S04]  /*25540*/  LDL R2, [R1+0x17b8] ;  /* 0x0017b80001027983 */ /* 0x000ee80000100800 */
        /* <DEDUP_REMOVED lines=8> */
[----:B------:R1:W-:Y:S01]  /*255d0*/  STL [R1+0x18c8], R18 ;  /* 0x0018c81201007387 */ /* 0x0003e20000100800 */
[----:B0-----:R-:W-:Y:S02]  /*255e0*/  @!P0 IMAD.MOV.U32 R158, RZ, RZ, R159 ;  /* 0x000000ffff9e8224 */ /* 0x001fe400078e009f */
[----:B------:R-:W-:Y:S01]  /*255f0*/  @!P0 IMAD.MOV.U32 R159, RZ, RZ, R18 ;  /* 0x000000ffff9f8224 */ /* 0x000fe200078e0012 */
[----:B------:R-:W-:Y:S01]  /*25600*/  PRMT R173, RZ, 0x7610, R173 ;  /* 0x00007610ffad7816 */ /* 0x000fe200000000ad */
[----:B-1----:R-:W3:Y:S04]  /*25610*/  LDL R18, [R1+0x17f4] ;  /* 0x0017f40001127983 */ /* 0x002ee80000100800 */
        /* <DEDUP_REMOVED lines=89> */
[----:B------:R-:W-:-:S03]  /*25bb0*/  PRMT R160, RZ, 0x7610, R160 ;  /* 0x00007610ffa07816 */ /* 0x000fc600000000a0 */
[----:B------:R1:W-:Y:S01]  /*25bc0*/  STS.U16 [R13+0x1300], R8 ;  /* 0x001300080d007388 */ /* 0x0003e20000000400 */
[----:B------:R-:W-:-:S03]  /*25bd0*/  PRMT R157, RZ, 0x7610, R157 ;  /* 0x00007610ff9d7816 */ /* 0x000fc6000000009d */
[----:B------:R2:W-:Y:S04]  /*25be0*/  STS.U16 [R13+0x9300], R7 ;  /* 0x009300070d007388 */ /* 0x0005e80000000400 */
[----:B------:R3:W-:Y:S04]  /*25bf0*/  STS.U16 [R13+0x1700], R6 ;  /* 0x001700060d007388 */ /* 0x0007e80000000400 */
[----:B-1----:R-:W4:Y:S04]  /*25c00*/  LDL.LU R8, [R1+0x1dac] ;  /* 0x001dac0001087983 */ /* 0x002f280000300800 */
[----:B--2---:R-:W2:Y:S04]  /*25c10*/  LDL.LU R7, [R1+0x1da8] ;  /* 0x001da80001077983 */ /* 0x004ea80000300800 */
[----:B---3--:R-:W3:Y:S04]  /*25c20*/  LDL.LU R6, [R1+0x1da4] ;  /* 0x001da40001067983 */ /* 0x008ee80000300800 */
[----:B------:R1:W-:Y:S04]  /*25c30*/  STS.U16 [R13+0x9700], R5 ;  /* 0x009700050d007388 */ /* 0x0003e80000000400 */
[----:B------:R1:W-:Y:S01]  /*25c40*/  STS.U16 [R13+0x1b00], R4 ;  /* 0x001b00040d007388 */ /* 0x0003e20000000400 */
[----:B------:R-:W-:-:S03]  /*25c50*/  PRMT R20, RZ, 0x7610, R20 ;  /* 0x00007610ff147816 */ /* 0x000fc60000000014 */
[----:B------:R1:W-:Y:S04]  /*25c60*/  STS.U16 [R13+0x9b00], R0 ;  /* 0x009b00000d007388 */ /* 0x0003e80000000400 */
[----:B-1----:R-:W3:Y:S04]  /*25c70*/  LDL.LU R5, [R1+0x1da0] ;  /* 0x001da00001057983 */ /* 0x002ee80000300800 */
[----:B------:R-:W3:Y:S04]  /*25c80*/  LDL.LU R4, [R1+0x1d9c] ;  /* 0x001d9c0001047983 */ /* 0x000ee80000300800 */
[----:B------:R-:W3:Y:S04]  /*25c90*/  LDL.LU R0, [R1+0x1d98] ;  /* 0x001d980001007983 */ /* 0x000ee80000300800 */
[----:B------:R1:W-:Y:S04]  /*25ca0*/  STS.U16 [R13+0x1f00], R21 ;  /* 0x001f00150d007388 */ /* 0x0003e80000000400 */
[----:B------:R-:W-:Y:S04]  /*25cb0*/  STS.U16 [R13+0x9f00], R156 ;  /* 0x009f009c0d007388 */ /* 0x000fe80000000400 */
[----:B------:R-:W-:Y:S01]  /*25cc0*/  STS.U16 [R13+0x2300], R145 ;  /* 0x002300910d007388 */ /* 0x000fe20000000400 */
[----:B------:R-:W-:Y:S01]  /*25cd0*/  PRMT R58, RZ, 0x7610, R58 ;  /* 0x00007610ff3a7816 */ /* 0x000fe2000000003a */
[----:B-1----:R-:W1:Y:S02]  /*25ce0*/  LDC R21, c[0x0][0x238] ;  /* 0x00008e00ff157b82 */ /* 0x002e640000000800 */
        /* <DEDUP_REMOVED lines=54> */
[----:B------:R-:W-:Y:S01]  /*26050*/  STS.U16 [R11+0x11400], R92 ;  /* 0x0114005c0b007388 */ /* 0x000fe20000000400 */
[----:B0-----:R-:W-:-:S04]  /*26060*/  @!P0 LOP3.LUT R159, R159, R158, RZ, 0x3c, !PT ;  /* 0x0000009e9f9f8212 */ /* 0x001fc800078e3cff */
[----:B------:R-:W-:-:S04]  /*26070*/  @!P0 LOP3.LUT R158, R159, R158, RZ, 0x3c, !PT ;  /* 0x0000009e9f9e8212 */ /* 0x000fc800078e3cff */
[----:B------:R-:W-:-:S05]  /*26080*/  @!P0 LOP3.LUT R159, R159, R158, RZ, 0x3c, !PT ;  /* 0x0000009e9f9f8212 */ /* 0x000fca00078e3cff */
[----:B------:R0:W3:Y:S04]  /*26090*/  @!P0 LDG.E.U16 R160, desc[UR60][R158.64] ;  /* 0x0000003c9ea08981 */ /* 0x0000e8000c1e1500 */
[----:B------:R-:W-:Y:S01]  /*260a0*/  STS.U16 [R11+0x11800], R91 ;  /* 0x0118005b0b007388 */ /* 0x000fe20000000400 */
[----:B0-----:R-:W-:Y:S02]  /*260b0*/  @!P0 IMAD.MOV.U32 R158, RZ, RZ, R17 ;  /* 0x000000ffff9e8224 */ /* 0x001fe400078e0011 */
[----:B------:R-:W-:Y:S01]  /*260c0*/  @!P0 IMAD.MOV.U32 R159, RZ, RZ, R18 ;  /* 0x000000ffff9f8224 */ /* 0x000fe200078e0012 */
[----:B------:R-:W-:Y:S04]  /*260d0*/  STS.U16 [R11+0x11c00], R90 ;  /* 0x011c005a0b007388 */ /* 0x000fe80000000400 */
[----:B------:R0:W3:Y:S04]  /*260e0*/  @!P0 LDG.E.U16 R157, desc[UR60][R158.64] ;  /* 0x0000003c9e9d8981 */ /* 0x0000e8000c1e1500 */
[----:B------:R-:W-:Y:S04]  /*260f0*/  STS.U16 [R11+0x12000], R89 ;  /* 0x012000590b007388 */ /* 0x000fe80000000400 */
[----:B------:R-:W-:Y:S01]  /*26100*/  STS.U16 [R11+0x12400], R88 ;  /* 0x012400580b007388 */ /* 0x000fe20000000400 */
[----:B0-----:R-:W-:-:S03]  /*26110*/  @!P0 IMAD.MOV.U32 R158, RZ, RZ, R2 ;  /* 0x000000ffff9e8224 */ /* 0x001fc600078e0002 */
[----:B------:R-:W-:Y:S01]  /*26120*/  STS.U16 [R11+0x12800], R87 ;  /* 0x012800570b007388 */ /* 0x000fe20000000400 */
[----:B----4-:R-:W-:-:S03]  /*26130*/  @!P0 IMAD.MOV.U32 R159, RZ, RZ, R15 ;  /* 0x000000ffff9f8224 */ /* 0x010fc600078e000f */
        /* <DEDUP_REMOVED lines=21> */
[----:B------:R0:W-:Y:S04]  /*26290*/  STL [R1+0x18d8], R11 ;  /* 0x0018d80b01007387 */ /* 0x0001e80000100800 */
[----:B------:R4:W-:Y:S04]  /*262a0*/  STS.U16 [R10+0x10480], R64 ;  /* 0x010480400a007388 */ /* 0x0009e80000000400 */
[----:B------:R1:W3:Y:S04]  /*262b0*/  @!P0 LDG.E.U16 R20, desc[UR60][R158.64] ;  /* 0x0000003c9e148981 */ /* 0x0002e8000c1e1500 */
[----:B0-----:R-:W1:Y:S04]  /*262c0*/  LDL R11, [R1+0x1868] ;  /* 0x00186800010b7983 */ /* 0x001e680000100800 */
[----:B----4-:R-:W4:Y:S04]  /*262d0*/  LDL R64, [R1+0x1450] ;  /* 0x0014500001407983 */ /* 0x010f280000100800 */
[----:B------:R0:W-:Y:S04]  /*262e0*/  STS.U16 [R10+0x11880], R59 ;  /* 0x0118803b0a007388 */ /* 0x0001e80000000400 */
[----:B------:R2:W-:Y:S04]  /*262f0*/  STS.U16 [R10+0x11c80], R41 ;  /* 0x011c80290a007388 */ /* 0x0005e80000000400 */
[----:B------:R2:W-:Y:S04]  /*26300*/  STS.U16 [R10+0x12080], R39 ;  /* 0x012080270a007388 */ /* 0x0005e80000000400 */
[----:B0-----:R-:W3:Y:S04]  /*26310*/  LDL R59, [R1+0xc58] ;  /* 0x000c5800013b7983 */ /* 0x001ee80000100800 */
[----:B--2---:R-:W2:Y:S04]  /*26320*/  LDL R41, [R1+0x1864] ;  /* 0x0018640001297983 */ /* 0x004ea80000100800 */
[----:B------:R0:W-:Y:S04]  /*26330*/  STS.U16 [R10+0x12480], R35 ;  /* 0x012480230a007388 */ /* 0x0001e80000000400 */
[----:B------:R-:W2:Y:S04]  /*26340*/  LDL R39, [R1+0x185c] ;  /* 0x00185c0001277983 */ /* 0x000ea80000100800 */
[----:B------:R0:W-:Y:S04]  /*26350*/  STS.U16 [R10+0x11080], R61 ;  /* 0x0110803d0a007388 */ /* 0x0001e80000000400 */
[----:B0-----:R-:W2:Y:S04]  /*26360*/  LDL R35, [R1+0x1860] ;  /* 0x0018600001237983 */ /* 0x001ea80000100800 */
        /* <DEDUP_REMOVED lines=10> */
[----:B------:R-:W2:Y:S04]  /*26410*/  LDL R12, [R1+0x17ec] ;  /* 0x0017ec00010c7983 */ /* 0x000ea80000100800 */
[----:B0-----:R-:W2:Y:S04]  /*26420*/  LDL R24, [R1+0x1820] ;  /* 0x0018200001187983 */ /* 0x001ea80000100800 */
[----:B------:R-:W2:Y:S04]  /*26430*/  LDL R2, [R1+0x17f0] ;  /* 0x0017f00001027983 */ /* 0x000ea80000100800 */
[----:B------:R-:W2:Y:S04]  /*26440*/  LDL.LU R13, [R1+0x8d4] ;  /* 0x0008d400010d7983 */ /* 0x000ea80000300800 */
[----:B------:R-:W2:Y:S04]  /*26450*/  LDL.LU R15, [R1+0x8a8] ;  /* 0x0008a800010f7983 */ /* 0x000ea80000300800 */
[----:B------:R-:W2:Y:S04]  /*26460*/  LDL.LU R18, [R1+0x8cc] ;  /* 0x0008cc0001127983 */ /* 0x000ea80000300800 */
[----:B------:R0:W-:Y:S04]  /*26470*/  STS.U16 [R10+0x13c80], R14 ;  /* 0x013c800e0a007388 */ /* 0x0001e80000000400 */
[----:B------:R-:W2:Y:S04]  /*26480*/  LDL.LU R17, [R1+0x8a0] ;  /* 0x0008a00001117983 */ /* 0x000ea80000300800 */
[----:B------:R0:W-:Y:S04]  /*26490*/  STS.U16 [R10+0x13880], R16 ;  /* 0x013880100a007388 */ /* 0x0001e80000000400 */
[----:B0-----:R-:W2:Y:S04]  /*264a0*/  LDL.LU R14, [R1+0x898] ;  /* 0x00089800010e7983 */ /* 0x001ea80000300800 */
[----:B------:R0:W-:Y:S04]  /*264b0*/  STS.U16 [R10+0x13480], R19 ;  /* 0x013480130a007388 */ /* 0x0001e80000000400 */
[----:B------:R-:W2:Y:S04]  /*264c0*/  LDL.LU R16, [R1+0x890] ;  /* 0x0008900001107983 */ /* 0x000ea80000300800 */
[----:B------:R0:W-:Y:S04]  /*264d0*/  STS.U16 [R10+0x13080], R23 ;  /* 0x013080170a007388 */ /* 0x0001e80000000400 */
[----:B0-----:R-:W2:Y:S04]  /*264e0*/  LDL.LU R19, [R1+0x8a4] ;  /* 0x0008a40001137983 */ /* 0x001ea80000300800 */
[----:B------:R-:W2:Y:S04]  /*264f0*/  LDL.LU R156, [R1+0x89c] ;  /* 0x00089c00019c7983 */ /* 0x000ea80000300800 */
[----:B------:R0:W-:Y:S04]  /*26500*/  STS.U16 [R10+0x14080], R3 ;  /* 0x014080030a007388 */ /* 0x0001e80000000400 */
[----:B------:R-:W2:Y:S04]  /*26510*/  LDL.LU R23, [R1+0x894] ;  /* 0x0008940001177983 */ /* 0x000ea80000300800 */
[----:B0-----:R-:W2:Y:S04]  /*26520*/  LDL.LU R3, [R1+0x88c] ;  /* 0x00088c0001037983 */ /* 0x001ea80000300800 */
[----:B------:R-:W-:Y:S04]  /*26530*/  STL [R1+0x18dc], R10 ;  /* 0x0018dc0a01007387 */ /* 0x000fe80000100800 */
        /* <DEDUP_REMOVED lines=16> */
[----:B------:R0:W-:Y:S04]  /*26640*/  STS.U16 [R10+0x17c80], R238 ;  /* 0x017c80ee0a007388 */ /* 0x0001e80000000400 */
[----:B------:R-:W-:Y:S01]  /*26650*/  STL [R1+0x18e4], R8 ;  /* 0x0018e40801007387 */ /* 0x000fe20000100800 */
[----:B------:R-:W-:-:S03]  /*26660*/  PRMT R52, RZ, 0x7610, R52 ;  /* 0x00007610ff347816 */ /* 0x000fc60000000034 */
[----:B------:R-:W-:Y:S04]  /*26670*/  STS.U16 [R9+0x10100], R237 ;  /* 0x010100ed09007388 */ /* 0x000fe80000000400 */
[----:B0-----:R-:W2:Y:S04]  /*26680*/  LDL R10, [R1+0x17e8] ;  /* 0x0017e800010a7983 */ /* 0x001ea80000100800 */
        /* <DEDUP_REMOVED lines=14> */
[----:B------:R-:W-:Y:S01]  /*26770*/  STS.U16 [R9+0x13d00], R222 ;  /* 0x013d00de09007388 */ /* 0x000fe20000000400 */
[----:B-1----:R-:W-:-:S03]  /*26780*/  @!P0 IMAD.MOV.U32 R158, RZ, RZ, R11 ;  /* 0x000000ffff9e8224 */ /* 0x002fc600078e000b */
[----:B------:R-:W2:Y:S01]  /*26790*/  LDL R11, [R1+0x17e4] ;  /* 0x0017e400010b7983 */ /* 0x000ea20000100800 */
        /* <DEDUP_REMOVED lines=62> */
[----:B---3--:R-:W-:Y:S04]  /*26b80*/  STS.U16 [R7+0x13600], R160 ;  /* 0x013600a007007388 */ /* 0x008fe80000000400 */
[----:B------:R-:W-:Y:S04]  /*26b90*/  STS.U16 [R7+0x13a00], R157 ;  /* 0x013a009d07007388 */ /* 0x000fe80000000400 */
[----:B------:R-:W-:Y:S04]  /*26ba0*/  STS.U16 [R7+0x13e00], R20 ;  /* 0x013e001407007388 */ /* 0x000fe80000000400 */
[----:B------:R2:W3:Y:S01]  /*26bb0*/  @!P0 LDG.E.U16 R58, desc[UR60][R158.64] ;  /* 0x0000003c9e3a8981 */ /* 0x0004e2000c1e1500 */
[----:B------:R-:W-:-:S02]  /*26bc0*/  PRMT R46, RZ, 0x7610, R46 ;  /* 0x00007610ff2e7816 */ /* 0x000fc4000000002e */
[----:B------:R-:W-:Y:S01]  /*26bd0*/  PRMT R57, RZ, 0x7610, R57 ;  /* 0x00007610ff397816 */ /* 0x000fe20000000039 */
[----:B0-----:R-:W4:Y:S01]  /*26be0*/  LDL R9, [R1+0x17a0] ;  /* 0x0017a00001097983 */ /* 0x001f220000100800 */
[----:B------:R-:W-:-:S03]  /*26bf0*/  PRMT R51, RZ, 0x7610, R51 ;  /* 0x00007610ff337816 */ /* 0x000fc60000000033 */
[----:B-1----:R-:W3:Y:S01]  /*26c00*/  LDL R8, [R1+0x1770] ;  /* 0x0017700001087983 */ /* 0x002ee20000100800 */
[----:B--2---:R-:W-:Y:S02]  /*26c10*/  @!P0 IMAD.MOV.U32 R158, RZ, RZ, R41 ;  /* 0x000000ffff9e8224 */ /* 0x004fe400078e0029 */
[----:B------:R-:W-:Y:S01]  /*26c20*/  @!P0 IMAD.MOV.U32 R159, RZ, RZ, R59 ;  /* 0x000000ffff9f8224 */ /* 0x000fe200078e003b */
[----:B------:R-:W2:Y:S04]  /*26c30*/  LDL R41, [R1+0x17e0] ;  /* 0x0017e00001297983 */ /* 0x000ea80000100800 */
[----:B------:R-:W4:Y:S04]  /*26c40*/  LDL R59, [R1+0x17dc] ;  /* 0x0017dc00013b7983 */ /* 0x000f280000100800 */
[----:B------:R0:W3:Y:S02]  /*26c50*/  @!P0 LDG.E.U16 R52, desc[UR60][R158.64] ;  /* 0x0000003c9e348981 */ /* 0x0000e4000c1e1500 */
[----:B0-----:R-:W-:-:S02]  /*26c60*/  @!P0 IMAD.MOV.U32 R158, RZ, RZ, R35 ;  /* 0x000000ffff9e8224 */ /* 0x001fc400078e0023 */
[----:B------:R-:W-:Y:S01]  /*26c70*/  @!P0 IMAD.MOV.U32 R159, RZ, RZ, R39 ;  /* 0x000000ffff9f8224 */ /* 0x000fe200078e0027 */
[----:B------:R-:W3:Y:S04]  /*26c80*/  LDL R35, [R1+0x17b0] ;  /* 0x0017b00001237983 */ /* 0x000ee80000100800 */
[----:B------:R-:W3:Y:S04]  /*26c90*/  LDL R39, [R1+0x17ac] ;  /* 0x0017ac0001277983 */ /* 0x000ee80000100800 */
[----:B------:R0:W3:Y:S02]  /*26ca0*/  @!P0 LDG.E.U16 R46, desc[UR60][R158.64] ;  /* 0x0000003c9e2e8981 */ /* 0x0000e4000c1e1500 */
[----:B0-----:R-:W-:-:S02]  /*26cb0*/  @!P0 IMAD.MOV.U32 R158, RZ, RZ, R60 ;  /* 0x000000ffff9e8224 */ /* 0x001fc400078e003c */
[----:B------:R-:W-:Y:S01]  /*26cc0*/  @!P0 IMAD.MOV.U32 R159, RZ, RZ, R61 ;  /* 0x000000ffff9f8224 */ /* 0x000fe200078e003d */
[----:B------:R-:W3:Y:S04]  /*26cd0*/  LDL R60, [R1+0x17a8] ;  /* 0x0017a800013c7983 */ /* 0x000ee80000100800 */
[----:B------:R-:W3:Y:S04]  /*26ce0*/  LDL R61, [R1+0x17a4] ;  /* 0x0017a400013d7983 */ /* 0x000ee80000100800 */
[----:B------:R0:W3:Y:S02]  /*26cf0*/  @!P0 LDG.E.U16 R57, desc[UR60][R158.64] ;  /* 0x0000003c9e398981 */ /* 0x0000e4000c1e1500 */
[----:B0-----:R-:W-:-:S02]  /*26d00*/  @!P0 MOV R158, R33 ;  /* 0x00000021009e8202 */ /* 0x001fc40000000f00 */
[----:B------:R-:W3:Y:S01]  /*26d10*/  LDL R33, [R1+0x179c] ;  /* 0x00179c0001217983 */ /* 0x000ee20000100800 */
[----:B------:R-:W-:Y:S01]  /*26d20*/  @!P0 IMAD.MOV.U32 R159, RZ, RZ, R63 ;  /* 0x000000ffff9f8224 */ /* 0x000fe200078e003f */
[----:B------:R-:W-:Y:S02]  /*26d30*/  PRMT R45, RZ, 0x7610, R45 ;  /* 0x00007610ff2d7816 */ /* 0x000fe4000000002d */
[----:B------:R-:W-:Y:S01]  /*26d40*/  PRMT R56, RZ, 0x7610, R56 ;  /* 0x00007610ff387816 */ /* 0x000fe20000000038 */
[----:B------:R-:W3:Y:S04]  /*26d50*/  LDL R63, [R1+0xb54] ;  /* 0x000b5400013f7983 */ /* 0x000ee80000100800 */
[----:B------:R0:W3:Y:S02]  /*26d60*/  @!P0 LDG.E.U16 R51, desc[UR60][R158.64] ;  /* 0x0000003c9e338981 */ /* 0x0000e4000c1e1500 */
[----:B0-----:R-:W-:-:S02]  /*26d70*/  @!P0 IMAD.MOV.U32 R158, RZ, RZ, R24 ;  /* 0x000000ffff9e8224 */ /* 0x001fc400078e0018 */
[----:B------:R-:W-:Y:S01]  /*26d80*/  @!P0 IMAD.MOV.U32 R159, RZ, RZ, R62 ;  /* 0x000000ffff9f8224 */ /* 0x000fe200078e003e */
[----:B------:R-:W3:Y:S04]  /*26d90*/  LDL R24, [R1+0x176c] ;  /* 0x00176c0001187983 */ /* 0x000ee80000100800 */
[----:B------:R0:W3:Y:S01]  /*26da0*/  @!P0 LDG.E.U16 R45, desc[UR60][R158.64] ;  /* 0x0000003c9e2d8981 */ /* 0x0000e2000c1e1500 */
[----:B------:R-:W-:Y:S02]  /*26db0*/  PRMT R50, RZ, 0x7610, R50 ;  /* 0x00007610ff327816 */ /* 0x000fe40000000032 */
[----:B------:R-:W-:Y:S01]  /*26dc0*/  PRMT R44, RZ, 0x7610, R44 ;  /* 0x00007610ff2c7816 */ /* 0x000fe2000000002c */
[----:B------:R-:W3:Y:S01]  /*26dd0*/  LDL R62, [R1+0xb24] ;  /* 0x000b2400013e7983 */ /* 0x000ee20000100800 */
        /* <DEDUP_REMOVED lines=9> */
[----:B------:R2:W3:Y:S01]  /*26e70*/  @!P0 LDG.E.U16 R50, desc[UR60][R158.64] ;  /* 0x0000003c9e328981 */ /* 0x0004e2000c1e1500 */
[----:B------:R-:W-:-:S02]  /*26e80*/  PRMT R55, RZ, 0x7610, R55 ;  /* 0x00007610ff377816 */ /* 0x000fc40000000037 */
[----:B------:R-:W-:Y:S02]  /*26e90*/  PRMT R49, RZ, 0x7610, R49 ;  /* 0x00007610ff317816 */ /* 0x000fe40000000031 */
[----:B------:R-:W-:Y:S02]  /*26ea0*/  PRMT R43, RZ, 0x7610, R43 ;  /* 0x00007610ff2b7816 */ /* 0x000fe4000000002b */
[----:B------:R-:W-:Y:S01]  /*26eb0*/  PRMT R54, RZ, 0x7610, R54 ;  /* 0x00007610ff367816 */ /* 0x000fe20000000036 */
[----:B--2---:R-:W-:Y:S02]  /*26ec0*/  @!P0 IMAD.MOV.U32 R158, RZ, RZ, R41 ;  /* 0x000000ffff9e8224 */ /* 0x004fe400078e0029 */
[----:B------:R-:W2:Y:S01]  /*26ed0*/  LDL R41, [R1+0x1730] ;  /* 0x0017300001297983 */ /* 0x000ea20000100800 */
[----:B----4-:R-:W-:-:S03]  /*26ee0*/  @!P0 IMAD.MOV.U32 R159, RZ, RZ, R59 ;  /* 0x000000ffff9f8224 */ /* 0x010fc600078e003b */
[----:B------:R-:W4:Y:S04]  /*26ef0*/  LDL R59, [R1+0x172c] ;  /* 0x00172c00013b7983 */ /* 0x000f280000100800 */
[----:B------:R3:W4:Y:S02]  /*26f00*/  @!P0 LDG.E.U16 R44, desc[UR60][R158.64] ;  /* 0x0000003c9e2c8981 */ /* 0x000724000c1e1500 */
[----:B---3--:R-:W-:Y:S02]  /*26f10*/  @!P0 IMAD.MOV.U32 R158, RZ, RZ, R35 ;  /* 0x000000ffff9e8224 */ /* 0x008fe400078e0023 */
[----:B------:R-:W3:Y:S01]  /*26f20*/  LDL R35, [R1+0x1728] ;  /* 0x0017280001237983 */ /* 0x000ee20000100800 */
[----:B------:R-:W-:-:S03]  /*26f30*/  @!P0 IMAD.MOV.U32 R159, RZ, RZ, R39 ;  /* 0x000000ffff9f8224 */ /* 0x000fc600078e0027 */
[----:B------:R-:W3:Y:S04]  /*26f40*/  LDL R39, [R1+0x1724] ;  /* 0x0017240001277983 */ /* 0x000ee80000100800 */
[----:B------:R0:W3:Y:S02]  /*26f50*/  @!P0 LDG.E.U16 R55, desc[UR60][R158.64] ;  /* 0x0000003c9e378981 */ /* 0x0000e4000c1e1500 */
[----:B0-----:R-:W-:Y:S02]  /*26f60*/  @!P0 IMAD.MOV.U32 R158, RZ, RZ, R60 ;  /* 0x000000ffff9e8224 */ /* 0x001fe400078e003c */
[----:B------:R-:W3:Y:S01]  /*26f70*/  LDL R60, [R1+0x1720] ;  /* 0x00172000013c7983 */ /* 0x000ee20000100800 */
[----:B------:R-:W-:-:S03]  /*26f80*/  @!P0 IMAD.MOV.U32 R159, RZ, RZ, R61 ;  /* 0x000000ffff9f8224 */ /* 0x000fc600078e003d */
[----:B------:R-:W3:Y:S04]  /*26f90*/  LDL R61, [R1+0x171c] ;  /* 0x00171c00013d7983 */ /* 0x000ee80000100800 */
        /* <DEDUP_REMOVED lines=8> */
[----:B------:R-:W-:-:S03]  /*27020*/  @!P0 IMAD.MOV.U32 R159, RZ, RZ, R24 ;  /* 0x000000ffff9f8224 */ /* 0x000fc600078e0018 */
[----:B------:R-:W3:Y:S04]  /*27030*/  LDL R24, [R1+0x16e4] ;  /* 0x0016e40001187983 */ /* 0x000ee80000100800 */
[----:B------:R0:W3:Y:S02]  /*27040*/  @!P0 LDG.E.U16 R54, desc[UR60][R158.64] ;  /* 0x0000003c9e368981 */ /* 0x0000e4000c1e1500 */
[----:B0-----:R-:W-:Y:S02]  /*27050*/  @!P0 IMAD.MOV.U32 R159, RZ, RZ, R12 ;  /* 0x000000ffff9f8224 */ /* 0x001fe400078e000c */
[----:B------:R-:W-:Y:S01]  /*27060*/  @!P0 IMAD.MOV.U32 R158, RZ, RZ, R2 ;  /* 0x000000ffff9e8224 */ /* 0x000fe200078e0002 */
[----:B------:R-:W3:Y:S04]  /*27070*/  LDL R12, [R1+0x16dc] ;  /* 0x0016dc00010c7983 */ /* 0x000ee80000100800 */
[----:B------:R-:W3:Y:S01]  /*27080*/  LDL R2, [R1+0x16e0] ;  /* 0x0016e00001027983 */ /* 0x000ee20000100800 */
[----:B------:R-:W-:-:S02]  /*27090*/  PRMT R48, RZ, 0x7610, R48 ;  /* 0x00007610ff307816 */ /* 0x000fc40000000030 */
[----:B------:R-:W-:-:S04]  /*270a0*/  PRMT R42, RZ, 0x7610, R42 ;  /* 0x00007610ff2a7816 */ /* 0x000fc8000000002a */
[----:B------:R0:W3:Y:S01]  /*270b0*/  @!P0 LDG.E.U16 R48, desc[UR60][R158.64] ;  /* 0x0000003c9e308981 */ /* 0x0000e2000c1e1500 */
[----:B------:R-:W-:Y:S01]  /*270c0*/  PRMT R53, RZ, 0x7610, R53 ;  /* 0x00007610ff357816 */ /* 0x000fe20000000035 */
[----:B0-----:R-:W-:Y:S02]  /*270d0*/  @!P0 IMAD.MOV.U32 R158, RZ, RZ, R10 ;  /* 0x000000ffff9e8224 */ /* 0x001fe400078e000a */
        /* <DEDUP_REMOVED lines=36> */
[----:B------:R-:W3:Y:S01]  /*27320*/  LDL R2, [R1+0x1630] ;  /* 0x0016300001027983 */ /* 0x000ee20000100800 */
[----:B------:R-:W-:Y:S02]  /*27330*/  PRMT R249, RZ, 0x7610, R249 ;  /* 0x00007610fff97816 */ /* 0x000fe400000000f9 */
[----:B------:R-:W-:-:S04]  /*27340*/  PRMT R248, RZ, 0x7610, R248 ;  /* 0x00007610fff87816 */ /* 0x000fc800000000f8 */
[----:B------:R0:W3:Y:S01]  /*27350*/  @!P0 LDG.E.U16 R249, desc[UR60][R158.64] ;  /* 0x0000003c9ef98981 */ /* 0x0000e2000c1e1500 */
[----:B------:R-:W-:Y:S01]  /*27360*/  PRMT R247, RZ, 0x7610, R247 ;  /* 0x00007610fff77816 */ /* 0x000fe200000000f7 */
[----:B0-----:R-:W-:Y:S02]  /*27370*/  @!P0 IMAD.MOV.U32 R158, RZ, RZ, R10 ;  /* 0x000000ffff9e8224 */ /* 0x001fe400078e000a */
[----:B------:R-:W3:Y:S01]  /*27380*/  LDL R10, [R1+0x1628] ;  /* 0x00162800010a7983 */ /* 0x000ee20000100800 */
[----:B------:R-:W-:-:S03]  /*27390*/  @!P0 IMAD.MOV.U32 R159, RZ, RZ, R11 ;  /* 0x000000ffff9f8224 */ /* 0x000fc600078e000b */
[----:B------:R-:W3:Y:S04]  /*273a0*/  LDL R11, [R1+0x1624] ;  /* 0x00162400010b7983 */ /* 0x000ee80000100800 */
[----:B------:R2:W3:Y:S01]  /*273b0*/  @!P0 LDG.E.U16 R248, desc[UR60][R158.64] ;  /* 0x0000003c9ef88981 */ /* 0x0004e2000c1e1500 */
[----:B------:R-:W-:Y:S02]  /*273c0*/  PRMT R246, RZ, 0x7610, R246 ;  /* 0x00007610fff67816 */ /* 0x000fe400000000f6 */
[----:B------:R-:W-:Y:S02]  /*273d0*/  PRMT R245, RZ, 0x7610, R245 ;  /* 0x00007610fff57816 */ /* 0x000fe400000000f5 */
[----:B------:R-:W-:Y:S02]  /*273e0*/  PRMT R244, RZ, 0x7610, R244 ;  /* 0x00007610fff47816 */ /* 0x000fe400000000f4 */
[----:B------:R-:W-:Y:S01]  /*273f0*/  PRMT R243, RZ, 0x7610, R243 ;  /* 0x00007610fff37816 */ /* 0x000fe200000000f3 */
[----:B--2---:R-:W-:-:S02]  /*27400*/  @!P0 IMAD.MOV.U32 R158, RZ, RZ, R41 ;  /* 0x000000ffff9e8224 */ /* 0x004fc400078e0029 */
        /* <DEDUP_REMOVED lines=51> */
[----:B0-----:R-:W-:Y:S02]  /*27740*/  @!P0 MOV R158, R60 ;  /* 0x0000003c009e8202 */ /* 0x001fe40000000f00 */
        /* <DEDUP_REMOVED lines=162> */
[----:B---3--:R-:W-:Y:S02]  /*28170*/  @!P0 MOV R158, R35 ;  /* 0x00000023009e8202 */ /* 0x008fe40000000f00 */
[----:B------:R-:W3:Y:S01]  /*28180*/  LDL R35, [R1+0xb60] ;  /* 0x000b600001237983 */ /* 0x000ee20000100800 */
[----:B------:R-:W-:-:S03]  /*28190*/  @!P0 IMAD.MOV.U32 R159, RZ, RZ, R39 ;  /* 0x000000ffff9f8224 */ /* 0x000fc600078e0027 */
[----:B------:R-:W3:Y:S04]  /*281a0*/  LDL R39, [R1+0xb5c] ;  /* 0x000b5c0001277983 */ /* 0x000ee80000100800 */
[----:B------:R0:W3:Y:S02]  /*281b0*/  @!P0 LDG.E.U16 R211, desc[UR60][R158.64] ;  /* 0x0000003c9ed38981 */ /* 0x0000e4000c1e1500 */
[----:B0-----:R-:W-:Y:S01]  /*281c0*/  @!P0 IMAD.MOV.U32 R158, RZ, RZ, R60 ;  /* 0x000000ffff9e8224 */ /* 0x001fe200078e003c */
[----:B------:R-:W-:Y:S01]  /*281d0*/  PRMT R207, RZ, 0x7610, R207 ;  /* 0x00007610ffcf7816 */ /* 0x000fe200000000cf */
[----:B------:R-:W3:Y:S01]  /*281e0*/  LDL R60, [R1+0xa68] ;  /* 0x000a6800013c7983 */ /* 0x000ee20000100800 */
[----:B------:R-:W-:Y:S01]  /*281f0*/  @!P0 IMAD.MOV.U32 R159, RZ, RZ, R61 ;  /* 0x000000ffff9f8224 */ /* 0x000fe200078e003d */
[----:B------:R-:W-:-:S02]  /*28200*/  PRMT R206, RZ, 0x7610, R206 ;  /* 0x00007610ffce7816 */ /* 0x000fc400000000ce */
        /* <DEDUP_REMOVED lines=16> */
[----:B------:R0:W3:Y:S01]  /*28310*/  @!P0 LDG.E.U16 R207, desc[UR60][R158.64] ;  /* 0x0000003c9ecf8981 */ /* 0x0000e2000c1e1500 */
[----:B------:R-:W-:Y:S02]  /*28320*/  PRMT R205, RZ, 0x7610, R205 ;  /* 0x00007610ffcd7816 */ /* 0x000fe400000000cd */
        /* <DEDUP_REMOVED lines=20> */
[----:B------:R-:W-:Y:S02]  /*28470*/  @!P0 IMAD.MOV.U32 R158, RZ, RZ, R9 ;  /* 0x000000ffff9e8224 */ /* 0x000fe400078e0009 */
        /* <DEDUP_REMOVED lines=8> */
[----:B------:R-:W-:-:S05]  /*28500*/  @!P0 IMAD.MOV.U32 R159, RZ, RZ, R62 ;  /* 0x000000ffff9f8224 */ /* 0x000fca00078e003e */
[----:B------:R0:W3:Y:S02]  /*28510*/  @!P0 LDG.E.U16 R201, desc[UR60][R158.64] ;  /* 0x0000003c9ec98981 */ /* 0x0000e4000c1e1500 */
[----:B0-----:R-:W-:Y:S02]  /*28520*/  @!P0 IMAD.MOV.U32 R159, RZ, RZ, R12 ;  /* 0x000000ffff9f8224 */ /* 0x001fe400078e000c */
[----:B------:R-:W-:Y:S01]  /*28530*/  @!P0 IMAD.MOV.U32 R158, RZ, RZ, R2 ;  /* 0x000000ffff9e8224 */ /* 0x000fe200078e0002 */
[----:B------:R-:W3:Y:S04]  /*28540*/  LDL R12, [R1+0x924] ;  /* 0x00092400010c7983 */ /* 0x000ee80000100800 */
[----:B------:R-:W3:Y:S01]  /*28550*/  LDL.LU R2, [R1+0x9a8] ;  /* 0x0009a80001027983 */ /* 0x000ee20000300800 */
        /* <DEDUP_REMOVED lines=8> */
[----:B------:R0:W3:Y:S04]  /*285e0*/  @!P0 LDG.E.U16 R199, desc[UR60][R158.64] ;  /* 0x0000003c9ec78981 */ /* 0x0000e8000c1e1500 */
[----:B------:R-:W3:Y:S01]  /*285f0*/  LDL.LU R24, [R1+0x928] ;  /* 0x0009280001187983 */ /* 0x000ee20000300800 */
[----:B------:R-:W-:-:S02]  /*28600*/  PRMT R197, RZ, 0x7610, R197 ;  /* 0x00007610ffc57816 */ /* 0x000fc400000000c5 */
[----:B------:R-:W-:Y:S01]  /*28610*/  PRMT R196, RZ, 0x7610, R196 ;  /* 0x00007610ffc47816 */ /* 0x000fe200000000c4 */
[----:B------:R-:W3:Y:S01]  /*28620*/  LDL R64, [R1+0xb1c] ;  /* 0x000b1c0001407983 */ /* 0x000ee20000100800 */
[----:B------:R-:W-:-:S03]  /*28630*/  PRMT R195, RZ, 0x7610, R195 ;  /* 0x00007610ffc37816 */ /* 0x000fc600000000c3 */
[----:B------:R-:W3:Y:S04]  /*28640*/  LDL R63, [R1+0xadc] ;  /* 0x000adc00013f7983 */ /* 0x000ee80000100800 */
[----:B------:R-:W3:Y:S01]  /*28650*/  LDL R62, [R1+0xae0] ;  /* 0x000ae000013e7983 */ /* 0x000ee20000100800 */
[----:B0-----:R-:W-:Y:S02]  /*28660*/  @!P0 IMAD.MOV.U32 R158, RZ, RZ, R60 ;  /* 0x000000ffff9e8224 */ /* 0x001fe400078e003c */
[----:B------:R-:W-:Y:S01]  /*28670*/  @!P0 IMAD.MOV.U32 R159, RZ, RZ, R61 ;  /* 0x000000ffff9f8224 */ /* 0x000fe200078e003d */
[----:B------:R-:W3:Y:S04]  /*28680*/  LDL R60, [R1+0xa60] ;  /* 0x000a6000013c7983 */ /* 0x000ee80000100800 */
[----:B------:R-:W3:Y:S04]  /*28690*/  LDL R61, [R1+0xa5c] ;  /* 0x000a5c00013d7983 */ /* 0x000ee80000100800 */
[----:B------:R2:W3:Y:S01]  /*286a0*/  @!P0 LDG.E.U16 R198, desc[UR60][R158.64] ;  /* 0x0000003c9ec68981 */ /* 0x0004e2000c1e1500 */
        /* <DEDUP_REMOVED lines=9> */
[----:B------:R-:W4:Y:S04]  /*28740*/  LDL R39, [R1+0xa20] ;  /* 0x000a200001277983 */ /* 0x000f280000100800 */
[----:B------:R0:W3:Y:S02]  /*28750*/  @!P0 LDG.E.U16 R196, desc[UR60][R158.64] ;  /* 0x0000003c9ec48981 */ /* 0x0000e4000c1e1500 */
[----:B0-----:R-:W-:Y:S02]  /*28760*/  @!P0 IMAD.MOV.U32 R159, RZ, RZ, R9 ;  /* 0x000000ffff9f8224 */ /* 0x001fe400078e0009 */
[----:B------:R-:W2:Y:S01]  /*28770*/  LDL R9, [R1+0xb20] ;  /* 0x000b200001097983 */ /* 0x000ea20000100800 */
[----:B------:R-:W-:-:S05]  /*28780*/  @!P0 IMAD.MOV.U32 R158, RZ, RZ, R2 ;  /* 0x000000ffff9e8224 */ /* 0x000fca00078e0002 */
[----:B------:R0:W3:Y:S02]  /*28790*/  @!P0 LDG.E.U16 R195, desc[UR60][R158.64] ;  /* 0x0000003c9ec38981 */ /* 0x0000e4000c1e1500 */
[----:B0-----:R-:W-:Y:S02]  /*287a0*/  @!P0 IMAD.MOV.U32 R158, RZ, RZ, R8 ;  /* 0x000000ffff9e8224 */ /* 0x001fe400078e0008 */
[----:B------:R-:W4:Y:S01]  /*287b0*/  LDL R8, [R1+0xaa0] ;  /* 0x000aa00001087983 */ /* 0x000f220000100800 */
[----:B------:R-:W-:-:S03]  /*287c0*/  @!P0 IMAD.MOV.U32 R159, RZ, RZ, R33 ;  /* 0x000000ffff9f8224 */ /* 0x000fc600078e0021 */
[----:B------:R-:W3:Y:S04]  /*287d0*/  LDL R33, [R1+0x9e0] ;  /* 0x0009e00001217983 */ /* 0x000ee80000100800 */
[----:B------:R0:W3:Y:S02]  /*287e0*/  @!P0 LDG.E.U16 R194, desc[UR60][R158.64] ;  /* 0x0000003c9ec28981 */ /* 0x0000e4000c1e1500 */
[----:B0-----:R-:W-:Y:S02]  /*287f0*/  @!P0 IMAD.MOV.U32 R159, RZ, RZ, R12 ;  /* 0x000000ffff9f8224 */ /* 0x001fe400078e000c */
[----:B------:R-:W3:Y:S01]  /*28800*/  LDL R12, [R1+0x99c] ;  /* 0x00099c00010c7983 */ /* 0x000ee20000100800 */
[----:B------:R-:W-:Y:S01]  /*28810*/  PRMT R193, RZ, 0x7610, R193 ;  /* 0x00007610ffc17816 */ /* 0x000fe200000000c1 */
[----:B------:R-:W-:Y:S01]  /*28820*/  @!P0 IMAD.MOV.U32 R158, RZ, RZ, R24 ;  /* 0x000000ffff9e8224 */ /* 0x000fe200078e0018 */
[----:B------:R-:W-:-:S04]  /*28830*/  PRMT R192, RZ, 0x7610, R192 ;  /* 0x00007610ffc07816 */ /* 0x000fc800000000c0 */
[----:B------:R0:W3:Y:S01]  /*28840*/  @!P0 LDG.E.U16 R193, desc[UR60][R158.64] ;  /* 0x0000003c9ec18981 */ /* 0x0000e2000c1e1500 */
[----:B------:R-:W-:Y:S01]  /*28850*/  PRMT R191, RZ, 0x7610, R191 ;  /* 0x00007610ffbf7816 */ /* 0x000fe200000000bf */
[----:B0-----:R-:W-:Y:S02]  /*28860*/  @!P0 IMAD.MOV.U32 R158, RZ, RZ, R10 ;  /* 0x000000ffff9e8224 */ /* 0x001fe400078e000a */
[----:B------:R-:W-:Y:S01]  /*28870*/  @!P0 IMAD.MOV.U32 R159, RZ, RZ, R11 ;  /* 0x000000ffff9f8224 */ /* 0x000fe200078e000b */
[----:B------:R-:W-:Y:S02]  /*28880*/  PRMT R190, RZ, 0x7610, R190 ;  /* 0x00007610ffbe7816 */ /* 0x000fe400000000be */
[----:B------:R-:W-:Y:S01]  /*28890*/  PRMT R189, RZ, 0x7610, R189 ;  /* 0x00007610ffbd7816 */ /* 0x000fe200000000bd */
[----:B------:R-:W3:Y:S04]  /*288a0*/  LDL R11, [R1+0x9a0] ;  /* 0x0009a000010b7983 */ /* 0x000ee80000100800 */
[----:B------:R0:W3:Y:S04]  /*288b0*/  @!P0 LDG.E.U16 R192, desc[UR60][R158.64] ;  /* 0x0000003c9ec08981 */ /* 0x0000e8000c1e1500 */
[----:B------:R-:W3:Y:S01]  /*288c0*/  LDL R10, [R1+0x960] ;  /* 0x00096000010a7983 */ /* 0x000ee20000100800 */
[----:B0-----:R-:W-:-:S02]  /*288d0*/  @!P0 IMAD.MOV.U32 R158, RZ, RZ, R15 ;  /* 0x000000ffff9e8224 */ /* 0x001fc400078e000f */
[----:B------:R-:W-:-:S05]  /*288e0*/  @!P0 IMAD.MOV.U32 R159, RZ, RZ, R19 ;  /* 0x000000ffff9f8224 */ /* 0x000fca00078e0013 */
[----:B------:R0:W3:Y:S02]  /*288f0*/  @!P0 LDG.E.U16 R191, desc[UR60][R158.64] ;  /* 0x0000003c9ebf8981 */ /* 0x0000e4000c1e1500 */
[----:B0-----:R-:W-:Y:S02]  /*28900*/  @!P0 IMAD.MOV.U32 R159, RZ, RZ, R64 ;  /* 0x000000ffff9f8224 */ /* 0x001fe400078e0040 */
[----:B------:R-:W-:Y:S04]  /*28910*/  STL [R1+0x18ec], R15 ;  /* 0x0018ec0f01007387 */ /* 0x000fe80000100800 */
[----:B------:R0:W-:Y:S04]  /*28920*/  STL [R1+0x18e8], R19 ;  /* 0x0018e81301007387 */ /* 0x0001e80000100800 */
[----:B0-----:R-:W3:Y:S01]  /*28930*/  LDL.LU R19, [R1+0x8e0] ;  /* 0x0008e00001137983 */ /* 0x001ee20000300800 */
        /* <DEDUP_REMOVED lines=8> */
[----:B------:R-:W-:-:S05]  /*289c0*/  @!P0 IMAD.MOV.U32 R159, RZ, RZ, R63 ;  /* 0x000000ffff9f8224 */ /* 0x000fca00078e003f */
[----:B------:R0:W2:Y:S02]  /*289d0*/  @!P0 LDG.E.U16 R189, desc[UR60][R158.64] ;  /* 0x0000003c9ebd8981 */ /* 0x0000a4000c1e1500 */
[----:B0-----:R-:W-:Y:S02]  /*289e0*/  @!P0 IMAD.MOV.U32 R159, RZ, RZ, R41 ;  /* 0x000000ffff9f8224 */ /* 0x001fe400078e0029 */
[----:B----4-:R-:W-:Y:S02]  /*289f0*/  @!P0 IMAD.MOV.U32 R158, RZ, RZ, R8 ;  /* 0x000000ffff9e8224 */ /* 0x010fe400078e0008 */
[----:B------:R-:W4:Y:S04]  /*28a00*/  LDL R8, [R1+0x8dc] ;  /* 0x0008dc0001087983 */ /* 0x000f280000100800 */
[----:B------:R-:W2:Y:S04]  /*28a10*/  LDL.LU R41, [R1+0x95c] ;  /* 0x00095c0001297983 */ /* 0x000ea80000300800 */
[----:B------:R-:W4:Y:S04]  /*28a20*/  LDL.LU R15, [R1+0x920] ;  /* 0x00092000010f7983 */ /* 0x000f280000300800 */
[----:B------:R0:W4:Y:S04]  /*28a30*/  @!P0 LDG.E.U16 R188, desc[UR60][R158.64] ;  /* 0x0000003c9ebc8981 */ /* 0x000128000c1e1500 */
[----:B------:R-:W4:Y:S04]  /*28a40*/  LDL R66, [R1+0xb14] ;  /* 0x000b140001427983 */ /* 0x000f280000100800 */
[----:B------:R-:W4:Y:S04]  /*28a50*/  LDL R65, [R1+0xad4] ;  /* 0x000ad40001417983 */ /* 0x000f280000100800 */
[----:B------:R-:W4:Y:S04]  /*28a60*/  LDL R64, [R1+0xad8] ;  /* 0x000ad80001407983 */ /* 0x000f280000100800 */
[----:B------:R-:W4:Y:S04]  /*28a70*/  LDL R63, [R1+0xa94] ;  /* 0x000a9400013f7983 */ /* 0x000f280000100800 */
[----:B------:R-:W4:Y:S01]  /*28a80*/  LDL R62, [R1+0xa98] ;  /* 0x000a9800013e7983 */ /* 0x000f220000100800 */
[----:B0-----:R-:W-:-:S02]  /*28a90*/  @!P0 IMAD.MOV.U32 R158, RZ, RZ, R60 ;  /* 0x000000ffff9e8224 */ /* 0x001fc400078e003c */
[----:B------:R-:W-:Y:S01]  /*28aa0*/  @!P0 IMAD.MOV.U32 R159, RZ, RZ, R61 ;  /* 0x000000ffff9f8224 */ /* 0x000fe200078e003d */
[----:B------:R-:W-:Y:S02]  /*28ab0*/  PRMT R184, RZ, 0x7610, R184 ;  /* 0x00007610ffb87816 */ /* 0x000fe400000000b8 */
[----:B------:R-:W-:Y:S01]  /*28ac0*/  PRMT R183, RZ, 0x7610, R183 ;  /* 0x00007610ffb77816 */ /* 0x000fe200000000b7 */
[----:B------:R-:W4:Y:S04]  /*28ad0*/  LDL R61, [R1+0xa54] ;  /* 0x000a5400013d7983 */ /* 0x000f280000100800 */
[----:B------:R0:W4:Y:S04]  /*28ae0*/  @!P0 LDG.E.U16 R187, desc[UR60][R158.64] ;  /* 0x0000003c9ebb8981 */ /* 0x000128000c1e1500 */
[----:B------:R-:W4:Y:S01]  /*28af0*/  LDL R60, [R1+0xa14] ;  /* 0x000a1400013c7983 */ /* 0x000f220000100800 */
[----:B0-----:R-:W-:-:S03]  /*28b00*/  @!P0 IMAD.MOV.U32 R158, RZ, RZ, R39 ;  /* 0x000000ffff9e8224 */ /* 0x001fc600078e0027 */
[----:B------:R-:W4:Y:S01]  /*28b10*/  LDL R39, [R1+0xb18] ;  /* 0x000b180001277983 */ /* 0x000f220000100800 */
[----:B------:R-:W-:-:S03]  /*28b20*/  @!P0 IMAD.MOV.U32 R159, RZ, RZ, R59 ;  /* 0x000000ffff9f8224 */ /* 0x000fc600078e003b */
[----:B------:R-:W4:Y:S04]  /*28b30*/  LDL R59, [R1+0x994] ;  /* 0x00099400013b7983 */ /* 0x000f280000100800 */
[----:B------:R3:W4:Y:S02]  /*28b40*/  @!P0 LDG.E.U16 R186, desc[UR60][R158.64] ;  /* 0x0000003c9eba8981 */ /* 0x000724000c1e1500 */
[----:B---3--:R-:W-:Y:S02]  /*28b50*/  @!P0 IMAD.MOV.U32 R158, RZ, RZ, R33 ;  /* 0x000000ffff9e8224 */ /* 0x008fe400078e0021 */
[----:B------:R-:W-:-:S05]  /*28b60*/  @!P0 IMAD.MOV.U32 R159, RZ, RZ, R35 ;  /* 0x000000ffff9f8224 */ /* 0x000fca00078e0023 */
[----:B------:R0:W3:Y:S02]  /*28b70*/  @!P0 LDG.E.U16 R185, desc[UR60][R158.64] ;  /* 0x0000003c9eb98981 */ /* 0x0000e4000c1e1500 */
[----:B0-----:R-:W-:Y:S02]  /*28b80*/  @!P0 IMAD.MOV.U32 R159, RZ, RZ, R12 ;  /* 0x000000ffff9f8224 */ /* 0x001fe400078e000c */
[----:B------:R-:W3:Y:S01]  /*28b90*/  LDL R12, [R1+0xa58] ;  /* 0x000a5800010c7983 */ /* 0x000ee20000100800 */
[----:B------:R-:W-:Y:S02]  /*28ba0*/  @!P0 MOV R158, R11 ;  /* 0x0000000b009e8202 */ /* 0x000fe40000000f00 */
[----:B------:R-:W-:Y:S01]  /*28bb0*/  PRMT R182, RZ, 0x7610, R182 ;  /* 0x00007610ffb67816 */ /* 0x000fe200000000b6 */
[----:B------:R-:W3:Y:S04]  /*28bc0*/  LDL.LU R35, [R1+0x9d8] ;  /* 0x0009d80001237983 */ /* 0x000ee80000300800 */
[----:B------:R-:W3:Y:S04]  /*28bd0*/  LDL.LU R33, [R1+0x9d4] ;  /* 0x0009d40001217983 */ /* 0x000ee80000300800 */
[----:B------:R0:W3:Y:S02]  /*28be0*/  @!P0 LDG.E.U16 R184, desc[UR60][R158.64] ;  /* 0x0000003c9eb88981 */ /* 0x0000e4000c1e1500 */
[----:B0-----:R-:W-:-:S02]  /*28bf0*/  @!P0 IMAD.MOV.U32 R158, RZ, RZ, R10 ;  /* 0x000000ffff9e8224 */ /* 0x001fc400078e000a */
[----:B------:R-:W3:Y:S01]  /*28c00*/  LDL.LU R10, [R1+0xa18] ;  /* 0x000a1800010a7983 */ /* 0x000ee20000300800 */
[----:B------:R-:W-:Y:S02]  /*28c10*/  PRMT R181, RZ, 0x7610, R181 ;  /* 0x00007610ffb57816 */ /* 0x000fe400000000b5 */
[----:B------:R-:W-:Y:S01]  /*28c20*/  PRMT R180, RZ, 0x7610, R180 ;  /* 0x00007610ffb47816 */ /* 0x000fe200000000b4 */
[----:B------:R-:W3:Y:S04]  /*28c30*/  LDL.LU R11, [R1+0x954] ;  /* 0x00095400010b7983 */ /* 0x000ee80000300800 */
[----:B------:R-:W-:Y:S01]  /*28c40*/  STL [R1+0x18f0], R19 ;  /* 0x0018f01301007387 */ /* 0x000fe20000100800 */
[----:B------:R-:W-:Y:S02]  /*28c50*/  PRMT R179, RZ, 0x7610, R179 ;  /* 0x00007610ffb37816 */ /* 0x000fe400000000b3 */
[----:B------:R-:W-:-:S02]  /*28c60*/  PRMT R178, RZ, 0x7610, R178 ;  /* 0x00007610ffb27816 */ /* 0x000fc400000000b2 */
[----:B------:R-:W-:Y:S01]  /*28c70*/  PRMT R177, RZ, 0x7610, R177 ;  /* 0x00007610ffb17816 */ /* 0x000fe200000000b1 */
[----:B--2---:R-:W-:-:S05]  /*28c80*/  @!P0 IMAD.MOV.U32 R159, RZ, RZ, R41 ;  /* 0x000000ffff9f8224 */ /* 0x004fca00078e0029 */
[----:B------:R4:W2:Y:S02]  /*28c90*/  @!P0 LDG.E.U16 R183, desc[UR60][R158.64] ;  /* 0x0000003c9eb78981 */ /* 0x0008a4000c1e1500 */
[----:B----4-:R-:W-:Y:S02]  /*28ca0*/  @!P0 IMAD.MOV.U32 R158, RZ, RZ, R15 ;  /* 0x000000ffff9e8224 */ /* 0x010fe400078e000f */
[----:B------:R-:W-:-:S05]  /*28cb0*/  @!P0 IMAD.MOV.U32 R159, RZ, RZ, R9 ;  /* 0x000000ffff9f8224 */ /* 0x000fca00078e0009 */
[----:B------:R0:W4:Y:S02]  /*28cc0*/  @!P0 LDG.E.U16 R182, desc[UR60][R158.64] ;  /* 0x0000003c9eb68981 */ /* 0x000124000c1e1500 */
[----:B0-----:R-:W-:Y:S02]  /*28cd0*/  @!P0 IMAD.MOV.U32 R158, RZ, RZ, R19 ;  /* 0x000000ffff9e8224 */ /* 0x001fe400078e0013 */
[----:B------:R-:W-:Y:S02]  /*28ce0*/  @!P0 IMAD.MOV.U32 R159, RZ, RZ, R8 ;  /* 0x000000ffff9f8224 */ /* 0x000fe400078e0008 */
[----:B------:R-:W2:Y:S04]  /*28cf0*/  LDL.LU R8, [R1+0x8d8] ;  /* 0x0008d80001087983 */ /* 0x000ea80000300800 */
[----:B------:R0:W4:Y:S04]  /*28d00*/  @!P0 LDG.E.U16 R181, desc[UR60][R158.64] ;  /* 0x0000003c9eb58981 */ /* 0x000128000c1e1500 */
[----:B------:R-:W4:Y:S04]  /*28d10*/  LDL.LU R9, [R1+0x8d0] ;  /* 0x0008d00001097983 */ /* 0x000f280000300800 */
[----:B------:R1:W-:Y:S01]  /*28d20*/  STL [R1+0x18f8], R17 ;  /* 0x0018f81101007387 */ /* 0x0003e20000100800 */
[----:B0-----:R-:W-:-:S02]  /*28d30*/  @!P0 IMAD.MOV.U32 R158, RZ, RZ, R17 ;  /* 0x000000ffff9e8224 */ /* 0x001fc400078e0011 */
[----:B------:R-:W-:Y:S01]  /*28d40*/  @!P0 IMAD.MOV.U32 R159, RZ, RZ, R156 ;  /* 0x000000ffff9f8224 */ /* 0x000fe200078e009c */
[----:B-1----:R-:W2:Y:S04]  /*28d50*/  LDL.LU R17, [R1+0x958] ;  /* 0x0009580001117983 */ /* 0x002ea80000300800 */
[----:B------:R-:W-:Y:S04]  /*28d60*/  STL [R1+0x18f4], R156 ;  /* 0x0018f49c01007387 */ /* 0x000fe80000100800 */
[----:B------:R0:W4:Y:S02]  /*28d70*/  @!P0 LDG.E.U16 R180, desc[UR60][R158.64] ;  /* 0x0000003c9eb48981 */ /* 0x000124000c1e1500 */
[----:B0-----:R-:W-:-:S02]  /*28d80*/  @!P0 IMAD.MOV.U32 R158, RZ, RZ, R39 ;  /* 0x000000ffff9e8224 */ /* 0x001fc400078e0027 */
[----:B------:R-:W2:Y:S01]  /*28d90*/  LDL.LU R39, [R1+0x998] ;  /* 0x0009980001277983 */ /* 0x000ea20000300800 */
[----:B------:R-:W-:-:S03]  /*28da0*/  @!P0 IMAD.MOV.U32 R159, RZ, RZ, R66 ;  /* 0x000000ffff9f8224 */ /* 0x000fc600078e0042 */
[----:B------:R-:W4:Y:S04]  /*28db0*/  LDL R19, [R1+0x914] ;  /* 0x0009140001137983 */ /* 0x000f280000100800 */
[----:B------:R0:W4:Y:S02]  /*28dc0*/  @!P0 LDG.E.U16 R179, desc[UR60][R158.64] ;  /* 0x0000003c9eb38981 */ /* 0x000124000c1e1500 */
[----:B0-----:R-:W-:Y:S02]  /*28dd0*/  @!P0 IMAD.MOV.U32 R158, RZ, RZ, R64 ;  /* 0x000000ffff9e8224 */ /* 0x001fe400078e0040 */
[----:B------:R-:W-:-:S05]  /*28de0*/  @!P0 IMAD.MOV.U32 R159, RZ, RZ, R65 ;  /* 0x000000ffff9f8224 */ /* 0x000fca00078e0041 */
[----:B------:R0:W4:Y:S02]  /*28df0*/  @!P0 LDG.E.U16 R178, desc[UR60][R158.64] ;  /* 0x0000003c9eb28981 */ /* 0x000124000c1e1500 */
[----:B0-----:R-:W-:Y:S02]  /*28e00*/  @!P0 IMAD.MOV.U32 R158, RZ, RZ, R62 ;  /* 0x000000ffff9e8224 */ /* 0x001fe400078e003e */
[----:B------:R-:W-:Y:S01]  /*28e10*/  @!P0 IMAD.MOV.U32 R159, RZ, RZ, R63 ;  /* 0x000000ffff9f8224 */ /* 0x000fe200078e003f */
[----:B------:R-:W-:Y:S02]  /*28e20*/  PRMT R176, RZ, 0x7610, R176 ;  /* 0x00007610ffb07816 */ /* 0x000fe400000000b0 */
[----:B------:R-:W-:Y:S02]  /*28e30*/  PRMT R175, RZ, 0x7610, R175 ;  /* 0x00007610ffaf7816 */ /* 0x000fe400000000af */
[----:B------:R-:W-:Y:S01]  /*28e40*/  PRMT R174, RZ, 0x7610, R174 ;  /* 0x00007610ffae7816 */ /* 0x000fe200000000ae */
[----:B------:R-:W4:Y:S04]  /*28e50*/  LDL R62, [R1+0xb0c] ;  /* 0x000b0c00013e7983 */ /* 0x000f280000100800 */
[----:B------:R3:W4:Y:S02]  /*28e60*/  @!P0 LDG.E.U16 R177, desc[UR60][R158.64] ;  /* 0x0000003c9eb18981 */ /* 0x000724000c1e1500 */
[----:B---3--:R-:W-:-:S02]  /*28e70*/  @!P0 IMAD.MOV.U32 R158, RZ, RZ, R12 ;  /* 0x000000ffff9e8224 */ /* 0x008fc400078e000c */
        /* <DEDUP_REMOVED lines=9> */
[----:B------:R-:W-:-:S05]  /*28f10*/  @!P0 IMAD.MOV.U32 R159, RZ, RZ, R33 ;  /* 0x000000ffff9f8224 */ /* 0x000fca00078e0021 */
[----:B------:R0:W3:Y:S02]  /*28f20*/  @!P0 LDG.E.U16 R174, desc[UR60][R158.64] ;  /* 0x0000003c9eae8981 */ /* 0x0000e4000c1e1500 */
[----:B0-----:R-:W-:Y:S02]  /*28f30*/  @!P0 IMAD.MOV.U32 R159, RZ, RZ, R59 ;  /* 0x000000ffff9f8224 */ /* 0x001fe400078e003b */
[----:B------:R-:W3:Y:S04]  /*28f40*/  LDL R59, [R1+0xad0] ;  /* 0x000ad000013b7983 */ /* 0x000ee80000100800 */
[----:B------:R-:W-:Y:S04]  /*28f50*/  STL.64 [R1+0x1bc8], R150 ;  /* 0x001bc89601007387 */ /* 0x000fe80000100a00 */
[----:B------:R-:W-:Y:S04]  /*28f60*/  STL.64 [R1+0x1bc0], R148 ;  /* 0x001bc09401007387 */ /* 0x000fe80000100a00 */
[----:B------:R-:W-:Y:S04]  /*28f70*/  STL.64 [R1+0x1bb8], R146 ;  /* 0x001bb89201007387 */ /* 0x000fe80000100a00 */
[----:B------:R-:W-:Y:S01]  /*28f80*/  STL.64 [R1+0x1bb0], R40 ;  /* 0x001bb02801007387 */ /* 0x000fe20000100a00 */
[----:B------:R-:W-:-:S02]  /*28f90*/  PRMT R173, RZ, 0x7610, R173 ;  /* 0x00007610ffad7816 */ /* 0x000fc400000000ad */
[----:B------:R-:W-:Y:S02]  /*28fa0*/  PRMT R172, RZ, 0x7610, R172 ;  /* 0x00007610ffac7816 */ /* 0x000fe400000000ac */
[----:B------:R-:W-:Y:S02]  /*28fb0*/  PRMT R171, RZ, 0x7610, R171 ;  /* 0x00007610ffab7816 */ /* 0x000fe400000000ab */
[----:B------:R-:W-:Y:S02]  /*28fc0*/  PRMT R170, RZ, 0x7610, R170 ;  /* 0x00007610ffaa7816 */ /* 0x000fe400000000aa */
[----:B------:R-:W-:Y:S01]  /*28fd0*/  PRMT R169, RZ, 0x7610, R169 ;  /* 0x00007610ffa97816 */ /* 0x000fe200000000a9 */
[----:B--2---:R-:W-:Y:S04]  /*28fe0*/  STL.64 [R1+0x1ba8], R38 ;  /* 0x001ba82601007387 */ /* 0x004fe80000100a00 */
[----:B------:R-:W-:Y:S04]  /*28ff0*/  STL.64 [R1+0x1ba0], R36 ;  /* 0x001ba02401007387 */ /* 0x000fe80000100a00 */
[----:B------:R-:W-:Y:S04]  /*29000*/  STL.64 [R1+0x1b98], R34 ;  /* 0x001b982201007387 */ /* 0x000fe80000100a00 */
[----:B------:R-:W-:Y:S04]  /*29010*/  STL.64 [R1+0x1b90], R32 ;  /* 0x001b902001007387 */ /* 0x000fe80000100a00 */
[----:B------:R0:W-:Y:S04]  /*29020*/  STL.64 [R1+0x1b88], R30 ;  /* 0x001b881e01007387 */ /* 0x0001e80000100a00 */
[----:B------:R1:W-:Y:S04]  /*29030*/  STL.64 [R1+0x1b80], R28 ;  /* 0x001b801c01007387 */ /* 0x0003e80000100a00 */
[----:B------:R2:W-:Y:S04]  /*29040*/  STL.64 [R1+0x1b78], R26 ;  /* 0x001b781a01007387 */ /* 0x0005e80000100a00 */
[----:B------:R4:W-:Y:S04]  /*29050*/  STL.64 [R1+0x1b70], R24 ;  /* 0x001b701801007387 */ /* 0x0009e80000100a00 */
[----:B------:R4:W-:Y:S01]  /*29060*/  STL [R1+0x1918], R17 ;  /* 0x0019181101007387 */ /* 0x0009e20000100800 */
[----:B------:R-:W-:-:S03]  /*29070*/  @!P0 IMAD.MOV.U32 R158, RZ, RZ, R39 ;  /* 0x000000ffff9e8224 */ /* 0x000fc600078e0027 */
[----:B------:R4:W-:Y:S04]  /*29080*/  STL [R1+0x190c], R11 ;  /* 0x00190c0b01007387 */ /* 0x0009e80000100800 */
[----:B------:R4:W3:Y:S04]  /*29090*/  @!P0 LDG.E.U16 R173, desc[UR60][R158.64] ;  /* 0x0000003c9ead8981 */ /* 0x0008e8000c1e1500 */
[----:B0-----:R-:W3:Y:S04]  /*290a0*/  LDL R31, [R1+0xa8c] ;  /* 0x000a8c00011f7983 */ /* 0x001ee80000100800 */
[----:B------:R-:W3:Y:S04]  /*290b0*/  LDL R30, [R1+0xa90] ;  /* 0x000a9000011e7983 */ /* 0x000ee80000100800 */
[----:B-1----:R-:W3:Y:S04]  /*290c0*/  LDL R29, [R1+0xa4c] ;  /* 0x000a4c00011d7983 */ /* 0x002ee80000100800 */
[----:B------:R-:W3:Y:S04]  /*290d0*/  LDL R28, [R1+0xa50] ;  /* 0x000a5000011c7983 */ /* 0x000ee80000100800 */
[----:B--2---:R-:W2:Y:S04]  /*290e0*/  LDL R27, [R1+0xa0c] ;  /* 0x000a0c00011b7983 */ /* 0x004ea80000100800 */
[----:B------:R-:W2:Y:S04]  /*290f0*/  LDL R26, [R1+0xa10] ;  /* 0x000a1000011a7983 */ /* 0x000ea80000100800 */
[----:B----4-:R-:W4:Y:S04]  /*29100*/  LDL R25, [R1+0x9cc] ;  /* 0x0009cc0001197983 */ /* 0x010f280000100800 */
[----:B------:R-:W4:Y:S01]  /*29110*/  LDL R24, [R1+0x9d0] ;  /* 0x0009d00001187983 */ /* 0x000f220000100800 */
[----:B------:R-:W-:-:S02]  /*29120*/  @!P0 IMAD.MOV.U32 R158, RZ, RZ, R17 ;  /* 0x000000ffff9e8224 */ /* 0x000fc400078e0011 */
[----:B------:R-:W-:Y:S01]  /*29130*/  @!P0 IMAD.MOV.U32 R159, RZ, RZ, R11 ;  /* 0x000000ffff9f8224 */ /* 0x000fe200078e000b */
[----:B------:R-:W4:Y:S04]  /*29140*/  LDL R17, [R1+0x98c] ;  /* 0x00098c0001117983 */ /* 0x000f280000100800 */
[----:B------:R-:W4:Y:S04]  /*29150*/  LDL R11, [R1+0x90c] ;  /* 0x00090c00010b7983 */ /* 0x000f280000100800 */
[----:B------:R0:W4:Y:S02]  /*29160*/  @!P0 LDG.E.U16 R172, desc[UR60][R158.64] ;  /* 0x0000003c9eac8981 */ /* 0x000124000c1e1500 */
[----:B0-----:R-:W-:-:S02]  /*29170*/  @!P0 IMAD.MOV.U32 R159, RZ, RZ, R19 ;  /* 0x000000ffff9f8224 */ /* 0x001fc400078e0013 */
[----:B------:R-:W4:Y:S01]  /*29180*/  LDL.LU R19, [R1+0x950] ;  /* 0x0009500001137983 */ /* 0x000f220000300800 */
[----:B---3--:R-:W-:-:S03]  /*29190*/  @!P0 IMAD.MOV.U32 R158, RZ, RZ, R12 ;  /* 0x000000ffff9e8224 */ /* 0x008fc600078e000c */
[----:B------:R-:W3:Y:S04]  /*291a0*/  LDL.LU R12, [R1+0x94c] ;  /* 0x00094c00010c7983 */ /* 0x000ee80000300800 */
[----:B------:R0:W3:Y:S04]  /*291b0*/  @!P0 LDG.E.U16 R171, desc[UR60][R158.64] ;  /* 0x0000003c9eab8981 */ /* 0x0000e8000c1e1500 */
[----:B------:R1:W-:Y:S01]  /*291c0*/  STL [R1+0x1900], R8 ;  /* 0x0019000801007387 */ /* 0x0003e20000100800 */
[----:B0-----:R-:W-:Y:S02]  /*291d0*/  @!P0 IMAD.MOV.U32 R158, RZ, RZ, R8 ;  /* 0x000000ffff9e8224 */ /* 0x001fe400078e0008 */
[----:B------:R-:W-:Y:S01]  /*291e0*/  @!P0 IMAD.MOV.U32 R159, RZ, RZ, R13 ;  /* 0x000000ffff9f8224 */ /* 0x000fe200078e000d */
[----:B-1----:R-:W3:Y:S04]  /*291f0*/  LDL.LU R8, [R1+0x910] ;  /* 0x0009100001087983 */ /* 0x002ee80000300800 */
[----:B------:R-:W-:Y:S04]  /*29200*/  STL [R1+0x18fc], R13 ;  /* 0x0018fc0d01007387 */ /* 0x000fe80000100800 */
[----:B------:R-:W-:Y:S04]  /*29210*/  STL [R1+0x1908], R14 ;  /* 0x0019080e01007387 */ /* 0x000fe80000100800 */
[----:B------:R0:W-:Y:S04]  /*29220*/  STL [R1+0x1904], R23 ;  /* 0x0019041701007387 */ /* 0x0001e80000100800 */
[----:B------:R1:W3:Y:S02]  /*29230*/  @!P0 LDG.E.U16 R170, desc[UR60][R158.64] ;  /* 0x0000003c9eaa8981 */ /* 0x0002e4000c1e1500 */
[----:B-1----:R-:W-:-:S02]  /*29240*/  @!P0 IMAD.MOV.U32 R159, RZ, RZ, R23 ;  /* 0x000000ffff9f8224 */ /* 0x002fc400078e0017 */
[----:B0-----:R-:W3:Y:S01]  /*29250*/  LDL.LU R23, [R1+0x990] ;  /* 0x0009900001177983 */ /* 0x001ee20000300800 */
[----:B------:R-:W-:-:S05]  /*29260*/  @!P0 IMAD.MOV.U32 R158, RZ, RZ, R14 ;  /* 0x000000ffff9e8224 */ /* 0x000fca00078e000e */
[----:B------:R0:W3:Y:S01]  /*29270*/  @!P0 LDG.E.U16 R169, desc[UR60][R158.64] ;  /* 0x0000003c9ea98981 */ /* 0x0000e2000c1e1500 */
[----:B------:R-:W-:Y:S02]  /*29280*/  PRMT R168, RZ, 0x7610, R168 ;  /* 0x00007610ffa87816 */ /* 0x000fe400000000a8 */
[----:B------:R-:W-:Y:S01]  /*29290*/  PRMT R167, RZ, 0x7610, R167 ;  /* 0x00007610ffa77816 */ /* 0x000fe200000000a7 */
[----:B0-----:R-:W-:Y:S02]  /*292a0*/  @!P0 IMAD.MOV.U32 R158, RZ, RZ, R61 ;  /* 0x000000ffff9e8224 */ /* 0x001fe400078e003d */
[----:B------:R-:W-:-:S05]  /*292b0*/  @!P0 IMAD.MOV.U32 R159, RZ, RZ, R62 ;  /* 0x000000ffff9f8224 */ /* 0x000fca00078e003e */
[----:B------:R0:W3:Y:S01]  /*292c0*/  @!P0 LDG.E.U16 R168, desc[UR60][R158.64] ;  /* 0x0000003c9ea88981 */ /* 0x0000e2000c1e1500 */
[----:B------:R-:W-:Y:S01]  /*292d0*/  PRMT R166, RZ, 0x7610, R166 ;  /* 0x00007610ffa67816 */ /* 0x000fe200000000a6 */
[----:B0-----:R-:W-:Y:S02]  /*292e0*/  @!P0 IMAD.MOV.U32 R158, RZ, RZ, R59 ;  /* 0x000000ffff9e8224 */ /* 0x001fe400078e003b */
[----:B------:R-:W-:-:S05]  /*292f0*/  @!P0 IMAD.MOV.U32 R159, RZ, RZ, R60 ;  /* 0x000000ffff9f8224 */ /* 0x000fca00078e003c */
[----:B------:R0:W3:Y:S01]  /*29300*/  @!P0 LDG.E.U16 R167, desc[UR60][R158.64] ;  /* 0x0000003c9ea78981 */ /* 0x0000e2000c1e1500 */
[----:B------:R-:W-:Y:S02]  /*29310*/  PRMT R165, RZ, 0x7610, R165 ;  /* 0x00007610ffa57816 */ /* 0x000fe400000000a5 */
[----:B------:R-:W-:Y:S02]  /*29320*/  PRMT R164, RZ, 0x7610, R164 ;  /* 0x00007610ffa47816 */ /* 0x000fe400000000a4 */
[----:B------:R-:W-:Y:S02]  /*29330*/  PRMT R163, RZ, 0x7610, R163 ;  /* 0x00007610ffa37816 */ /* 0x000fe400000000a3 */
[----:B------:R-:W-:Y:S02]  /*29340*/  PRMT R162, RZ, 0x7610, R162 ;  /* 0x00007610ffa27816 */ /* 0x000fe400000000a2 */
[----:B------:R-:W-:Y:S02]  /*29350*/  PRMT R161, RZ, 0x7610, R161 ;  /* 0x00007610ffa17816 */ /* 0x000fe400000000a1 */
[----:B------:R-:W-:-:S02]  /*29360*/  PRMT R160, RZ, 0x7610, R160 ;  /* 0x00007610ffa07816 */ /* 0x000fc400000000a0 */
[----:B------:R-:W-:Y:S02]  /*29370*/  PRMT R157, RZ, 0x7610, R157 ;  /* 0x00007610ff9d7816 */ /* 0x000fe4000000009d */
[----:B------:R-:W-:Y:S01]  /*29380*/  PRMT R20, RZ, 0x7610, R20 ;  /* 0x00007610ff147816 */ /* 0x000fe20000000014 */
[----:B0-----:R-:W-:Y:S02]  /*29390*/  @!P0 IMAD.MOV.U32 R159, RZ, RZ, R31 ;  /* 0x000000ffff9f8224 */ /* 0x001fe400078e001f */
[----:B------:R-:W-:-:S05]  /*293a0*/  @!P0 IMAD.MOV.U32 R158, RZ, RZ, R30 ;  /* 0x000000ffff9e8224 */ /* 0x000fca00078e001e */
[----:B------:R0:W3:Y:S02]  /*293b0*/  @!P0 LDG.E.U16 R166, desc[UR60][R158.64] ;  /* 0x0000003c9ea68981 */ /* 0x0000e4000c1e1500 */
[----:B0-----:R-:W-:Y:S02]  /*293c0*/  @!P0 IMAD.MOV.U32 R158, RZ, RZ, R28 ;  /* 0x000000ffff9e8224 */ /* 0x001fe400078e001c */
[----:B------:R-:W-:-:S05]  /*293d0*/  @!P0 IMAD.MOV.U32 R159, RZ, RZ, R29 ;  /* 0x000000ffff9f8224 */ /* 0x000fca00078e001d */
[----:B------:R2:W3:Y:S02]  /*293e0*/  @!P0 LDG.E.U16 R165, desc[UR60][R158.64] ;  /* 0x0000003c9ea58981 */ /* 0x0004e4000c1e1500 */
[----:B--2---:R-:W-:Y:S02]  /*293f0*/  @!P0 IMAD.MOV.U32 R158, RZ, RZ, R26 ;  /* 0x000000ffff9e8224 */ /* 0x004fe400078e001a */
[----:B------:R-:W-:-:S05]  /*29400*/  @!P0 IMAD.MOV.U32 R159, RZ, RZ, R27 ;  /* 0x000000ffff9f8224 */ /* 0x000fca00078e001b */
[----:B------:R4:W2:Y:S02]  /*29410*/  @!P0 LDG.E.U16 R164, desc[UR60][R158.64] ;  /* 0x0000003c9ea48981 */ /* 0x0008a4000c1e1500 */
[----:B----4-:R-:W-:Y:S02]  /*29420*/  @!P0 IMAD.MOV.U32 R158, RZ, RZ, R24 ;  /* 0x000000ffff9e8224 */ /* 0x010fe400078e0018 */
[----:B------:R-:W-:-:S05]  /*29430*/  @!P0 IMAD.MOV.U32 R159, RZ, RZ, R25 ;  /* 0x000000ffff9f8224 */ /* 0x000fca00078e0019 */
[----:B------:R0:W4:Y:S02]  /*29440*/  @!P0 LDG.E.U16 R163, desc[UR60][R158.64] ;  /* 0x0000003c9ea38981 */ /* 0x000124000c1e1500 */
[----:B0-----:R-:W-:Y:S02]  /*29450*/  @!P0 IMAD.MOV.U32 R159, RZ, RZ, R17 ;  /* 0x000000ffff9f8224 */ /* 0x001fe400078e0011 */
[----:B---3--:R-:W-:-:S05]  /*29460*/  @!P0 IMAD.MOV.U32 R158, RZ, RZ, R23 ;  /* 0x000000ffff9e8224 */ /* 0x008fca00078e0017 */
[----:B------:R0:W3:Y:S04]  /*29470*/  @!P0 LDG.E.U16 R162, desc[UR60][R158.64] ;  /* 0x0000003c9ea28981 */ /* 0x0000e8000c1e1500 */
[----:B------:R-:W-:Y:S01]  /*29480*/  STL [R1+0x191c], R19 ;  /* 0x00191c1301007387 */ /* 0x000fe20000100800 */
[----:B0-----:R-:W-:Y:S02]  /*29490*/  @!P0 IMAD.MOV.U32 R158, RZ, RZ, R19 ;  /* 0x000000ffff9e8224 */ /* 0x001fe400078e0013 */
[----:B------:R-:W-:-:S05]  /*294a0*/  @!P0 IMAD.MOV.U32 R159, RZ, RZ, R12 ;  /* 0x000000ffff9f8224 */ /* 0x000fca00078e000c */
[----:B------:R0:W3:Y:S04]  /*294b0*/  @!P0 LDG.E.U16 R161, desc[UR60][R158.64] ;  /* 0x0000003c9ea18981 */ /* 0x0000e8000c1e1500 */
[----:B------:R-:W-:Y:S04]  /*294c0*/  STL [R1+0x1910], R12 ;  /* 0x0019100c01007387 */ /* 0x000fe80000100800 */
[----:B------:R-:W-:Y:S04]  /*294d0*/  STL [R1+0x1914], R8 ;  /* 0x0019140801007387 */ /* 0x000fe80000100800 */
[----:B------:R-:W-:Y:S01]  /*294e0*/  STL [R1+0x1924], R9 ;  /* 0x0019240901007387 */ /* 0x000fe20000100800 */
[----:B0-----:R-:W-:-:S02]  /*294f0*/  @!P0 IMAD.MOV.U32 R158, RZ, RZ, R8 ;  /* 0x000000ffff9e8224 */ /* 0x001fc400078e0008 */
[----:B------:R-:W-:Y:S01]  /*29500*/  @!P0 IMAD.MOV.U32 R159, RZ, RZ, R11 ;  /* 0x000000ffff9f8224 */ /* 0x000fe200078e000b */
[----:B------:R-:W-:Y:S04]  /*29510*/  STL [R1+0x1920], R18 ;  /* 0x0019201201007387 */ /* 0x000fe80000100800 */
[----:B------:R-:W-:Y:S04]  /*29520*/  STL [R1+0x192c], R16 ;  /* 0x00192c1001007387 */ /* 0x000fe80000100800 */
[----:B------:R0:W3:Y:S04]  /*29530*/  @!P0 LDG.E.U16 R160, desc[UR60][R158.64] ;  /* 0x0000003c9ea08981 */ /* 0x0000e8000c1e1500 */
[----:B------:R-:W-:Y:S04]  /*29540*/  STL [R1+0x1928], R3 ;  /* 0x0019280301007387 */ /* 0x000fe80000100800 */
[----:B------:R-:W-:Y:S04]  /*29550*/  STL [R1+0x1930], R7 ;  /* 0x0019300701007387 */ /* 0x000fe80000100800 */
[----:B------:R-:W-:Y:S04]  /*29560*/  STL [R1+0x1934], R6 ;  /* 0x0019340601007387 */ /* 0x000fe80000100800 */
[----:B------:R-:W-:Y:S01]  /*29570*/  STL [R1+0x1938], R5 ;  /* 0x0019380501007387 */ /* 0x000fe20000100800 */
[----:B0-----:R-:W-:-:S02]  /*29580*/  @!P0 IMAD.MOV.U32 R158, RZ, RZ, R9 ;  /* 0x000000ffff9e8224 */ /* 0x001fc400078e0009 */
[----:B------:R-:W-:Y:S01]  /*29590*/  @!P0 IMAD.MOV.U32 R159, RZ, RZ, R18 ;  /* 0x000000ffff9f8224 */ /* 0x000fe200078e0012 */
[----:B------:R-:W-:Y:S04]  /*295a0*/  STL [R1+0x193c], R4 ;  /* 0x00193c0401007387 */ /* 0x000fe80000100800 */
[----:B------:R-:W3:Y:S04]  /*295b0*/  LDL.LU.64 R24, [R1+0x200] ;  /* 0x0002000001187983 */ /* 0x000ee80000300a00 */
[----:B------:R-:W3:Y:S04]  /*295c0*/  LDL.LU.64 R26, [R1+0x208] ;  /* 0x00020800011a7983 */ /* 0x000ee80000300a00 */
[----:B------:R-:W3:Y:S04]  /*295d0*/  LDL.LU.64 R28, [R1+0x210] ;  /* 0x00021000011c7983 */ /* 0x000ee80000300a00 */
[----:B------:R0:W3:Y:S04]  /*295e0*/  @!P0 LDG.E.U16 R157, desc[UR60][R158.64] ;  /* 0x0000003c9e9d8981 */ /* 0x0000e8000c1e1500 */
[----:B------:R-:W3:Y:S04]  /*295f0*/  LDL.LU.64 R30, [R1+0x218] ;  /* 0x00021800011e7983 */ /* 0x000ee80000300a00 */
[----:B------:R-:W3:Y:S04]  /*29600*/  LDL.LU.64 R32, [R1+0x220] ;  /* 0x0002200001207983 */ /* 0x000ee80000300a00 */
[----:B------:R-:W3:Y:S04]  /*29610*/  LDL.LU.64 R34, [R1+0x228] ;  /* 0x0002280001227983 */ /* 0x000ee80000300a00 */
[----:B------:R-:W3:Y:S04]  /*29620*/  LDL.LU.64 R36, [R1+0x230] ;  /* 0x0002300001247983 */ /* 0x000ee80000300a00 */
[----:B------:R-:W3:Y:S04]  /*29630*/  LDL.LU.64 R38, [R1+0x238] ;  /* 0x0002380001267983 */ /* 0x000ee80000300a00 */
[----:B------:R-:W3:Y:S01]  /*29640*/  LDL.LU.64 R40, [R1+0x240] ;  /* 0x0002400001287983 */ /* 0x000ee20000300a00 */
[----:B0-----:R-:W-:-:S02]  /*29650*/  @!P0 IMAD.MOV.U32 R158, RZ, RZ, R16 ;  /* 0x000000ffff9e8224 */ /* 0x001fc400078e0010 */
[----:B------:R-:W-:-:S05]  /*29660*/  @!P0 IMAD.MOV.U32 R159, RZ, RZ, R3 ;  /* 0x000000ffff9f8224 */ /* 0x000fca00078e0003 */
[----:B------:R-:W3:Y:S04]  /*29670*/  @!P0 LDG.E.U16 R20, desc[UR60][R158.64] ;  /* 0x0000003c9e148981 */ /* 0x000ee8000c1e1500 */
        /* <DEDUP_REMOVED lines=83> */
[----:B------:R1:W-:Y:S04]  /*29bb0*/  STS.U16 [R4+0x10b80], R44 ;  /* 0x010b802c04007388 */ /* 0x0003e80000000400 */
[----:B------:R2:W-:Y:S04]  /*29bc0*/  STS.U16 [R4+0x10380], R46 ;  /* 0x0103802e04007388 */ /* 0x0005e80000000400 */
[----:B0-----:R-:W3:Y:S04]  /*29bd0*/  LDL.LU.64 R42, [R1+0x248] ;  /* 0x00024800012a7983 */ /* 0x001ee80000300a00 */
[----:B-1----:R-:W3:Y:S04]  /*29be0*/  LDL.LU.64 R44, [R1+0x250] ;  /* 0x00025000012c7983 */ /* 0x002ee80000300a00 */
[----:B--2---:R-:W2:Y:S04]  /*29bf0*/  LDL.LU.64 R46, [R1+0x258] ;  /* 0x00025800012e7983 */ /* 0x004ea80000300a00 */
[----:B------:R-:W2:Y:S04]  /*29c00*/  LDL.LU.64 R48, [R1+0x260] ;  /* 0x0002600001307983 */ /* 0x000ea80000300a00 */
        /* <DEDUP_REMOVED lines=40> */
[----:B------:R-:W2:Y:S01]  /*29e90*/  LDL.LU.64 R130, [R1+0x3a8] ;  /* 0x0003a80001827983 */ /* 0x000ea20000300a00 */
[----:B------:R-:W0:Y:S01]  /*29ea0*/  S2R R5, SR_CgaCtaId ;  /* 0x0000000000057919 */ /* 0x000e220000008800 */
[----:B------:R-:W-:Y:S01]  /*29eb0*/  IMAD.SHL.U32 R21, R21, 0x80, RZ ;  /* 0x0000008015157824 */ /* 0x000fe200078e00ff */
[----:B------:R-:W-:-:S03]  /*29ec0*/  MOV R3, 0x400 ;  /* 0x0000040000037802 */ /* 0x000fc60000000f00 */
[----:B------:R-:W-:Y:S01]  /*29ed0*/  IMAD.SHL.U32 R21, R21, 0x2, RZ ;  /* 0x0000000215157824 */ /* 0x000fe200078e00ff */
        /* <DEDUP_REMOVED lines=18> */
[----:B0-----:R-:W-:-:S03]  /*2a000*/  LEA R3, R5, R3, 0x18 ;  /* 0x0000000305037211 */ /* 0x001fc600078ec0ff */
[----:B------:R-:W-:Y:S04]  /*2a010*/  STS.U16 [R4+0x15f80], R166 ;  /* 0x015f80a604007388 */ /* 0x000fe80000000400 */
[----:B------:R-:W-:Y:S04]  /*2a020*/  STS.U16 [R4+0x16380], R165 ;  /* 0x016380a504007388 */ /* 0x000fe80000000400 */
[----:B------:R-:W-:Y:S04]  /*2a030*/  STS.U16 [R4+0x16780], R164 ;  /* 0x016780a404007388 */ /* 0x000fe80000000400 */
[----:B----4-:R-:W-:Y:S04]  /*2a040*/  STS.U16 [R4+0x16b80], R163 ;  /* 0x016b80a304007388 */ /* 0x010fe80000000400 */
[----:B---3--:R-:W-:Y:S04]  /*2a050*/  STS.U16 [R4+0x16f80], R162 ;  /* 0x016f80a204007388 */ /* 0x008fe80000000400 */
[----:B------:R-:W-:Y:S04]  /*2a060*/  STS.U16 [R4+0x17380], R161 ;  /* 0x017380a104007388 */ /* 0x000fe80000000400 */
[----:B------:R-:W-:Y:S04]  /*2a070*/  STS.U16 [R4+0x17780], R160 ;  /* 0x017780a004007388 */ /* 0x000fe80000000400 */
[----:B------:R-:W-:Y:S04]  /*2a080*/  STS.U16 [R4+0x17b80], R157 ;  /* 0x017b809d04007388 */ /* 0x000fe80000000400 */
[----:B------:R0:W-:Y:S01]  /*2a090*/  STS.U16 [R4+0x17f80], R20 ;  /* 0x017f801404007388 */ /* 0x0001e20000000400 */
[----:B------:R1:W-:Y:S06]  /*2a0a0*/  MEMBAR.ALL.CTA ;  /* 0x0000000000007992 */ /* 0x0003ec0000008000 */
[----:B-1----:R-:W1:Y:S04]  /*2a0b0*/  FENCE.VIEW.ASYNC.S ;  /* 0x00000000000073c6 */ /* 0x002e680000000000 */
[----:B--2---:R-:W-:Y:S04]  /*2a0c0*/  STL.64 [R1+0x1d90], R130 ;  /* 0x001d908201007387 */ /* 0x004fe80000100a00 */
        /* <DEDUP_REMOVED lines=56> */
[----:B------:R2:W-:Y:S04]  /*2a450*/  STL [R1+0x1bd0], R10 ;  /* 0x001bd00a01007387 */ /* 0x0005e80000100800 */
[----:B0-----:R-:W3:Y:S04]  /*2a460*/  LDL.LU.64 R4, [R1+0x400] ;  /* 0x0004000001047983 */ /* 0x001ee80000300a00 */
[----:B------:R-:W3:Y:S04]  /*2a470*/  LDL.LU.64 R6, [R1+0x408] ;  /* 0x0004080001067983 */ /* 0x000ee80000300a00 */
[----:B------:R-:W3:Y:S01]  /*2a480*/  LDL.LU.64 R8, [R1+0x410] ;  /* 0x0004100001087983 */ /* 0x000ee20000300a00 */
[----:B-1----:R-:W-:Y:S06]  /*2a490*/  BAR.SYNC.DEFER_BLOCKING 0x0 ;  /* 0x0000000000007b1d */ /* 0x002fec0000010000 */
[----:B--2---:R-:W3:Y:S04]  /*2a4a0*/  LDL.LU.64 R10, [R1+0x418] ;  /* 0x00041800010a7983 */ /* 0x004ee80000300a00 */
[----:B------:R-:W3:Y:S04]  /*2a4b0*/  LDL.LU.64 R12, [R1+0x420] ;  /* 0x00042000010c7983 */ /* 0x000ee80000300a00 */
        /* <DEDUP_REMOVED lines=58> */
[----:B------:R-:W3:Y:S01]  /*2a860*/  LDL.LU.64 R130, [R1+0x5f8] ;  /* 0x0005f80001827983 */ /* 0x000ee20000300a00 */
[----:B------:R-:W-:Y:S01]  /*2a870*/  SHF.R.U32.HI R3, RZ, 0x4, R3 ;  /* 0x00000004ff037819 */ /* 0x000fe20000011603 */
[----:B------:R-:W-:-:S02]  /*2a880*/  UMOV UR33, 0x40000040 ;  /* 0x4000004000217882 */ /* 0x000fc40000000000 */
[----:B------:R-:W2:Y:S04]  /*2a890*/  LDL.LU.64 R132, [R1+0x3b0] ;  /* 0x0003b00001847983 */ /* 0x000ea80000300a00 */
[----:B------:R-:W2:Y:S01]  /*2a8a0*/  LDL.LU.64 R134, [R1+0x3b8] ;  /* 0x0003b80001867983 */ /* 0x000ea20000300a00 */
[----:B------:R-:W-:-:S03]  /*2a8b0*/  SGXT.U32 R3, R3, 0xe ;  /* 0x0000000e0303781a */ /* 0x000fc60000000000 */
[----:B------:R-:W2:Y:S04]  /*2a8c0*/  LDL.LU.64 R136, [R1+0x3c0] ;  /* 0x0003c00001887983 */ /* 0x000ea80000300a00 */
[----:B------:R-:W2:Y:S04]  /*2a8d0*/  LDL.LU.64 R138, [R1+0x3c8] ;  /* 0x0003c800018a7983 */ /* 0x000ea80000300a00 */
[----:B------:R-:W2:Y:S01]  /*2a8e0*/  LDL.LU.64 R140, [R1+0x3d0] ;  /* 0x0003d000018c7983 */ /* 0x000ea20000300a00 */
[----:B------:R-:W-:-:S03]  /*2a8f0*/  R2UR UR32, R3 ;  /* 0x00000000032072ca */ /* 0x000fc600000e0000 */
[----:B------:R-:W2:Y:S04]  /*2a900*/  LDL.LU.64 R142, [R1+0x3d8] ;  /* 0x0003d800018e7983 */ /* 0x000ea80000300a00 */
[----:B------:R-:W2:Y:S04]  /*2a910*/  LDL.LU.64 R144, [R1+0x3e0] ;  /* 0x0003e00001907983 */ /* 0x000ea80000300a00 */
[----:B------:R-:W2:Y:S04]  /*2a920*/  LDL.LU.64 R146, [R1+0x3e8] ;  /* 0x0003e80001927983 */ /* 0x000ea80000300a00 */
[----:B------:R-:W2:Y:S04]  /*2a930*/  LDL.LU.64 R148, [R1+0x3f0] ;  /* 0x0003f00001947983 */ /* 0x000ea80000300a00 */
[----:B------:R-:W2:Y:S01]  /*2a940*/  LDL.LU.64 R150, [R1+0x3f8] ;  /* 0x0003f80001967983 */ /* 0x000ea20000300a00 */
[----:B---3--:R-:W-:-:S06]  /*2a950*/  WARPGROUP.ARRIVE ;  /* 0x00000000000079c5 */ /* 0x008fcc0000000000 */
[----:B------:R-:W-:Y:S03]  /*2a960*/  HGMMA.64x256x16.F32.BF16 R4, gdesc[UR32].tnspA, R4, gsb0 ;  /* 0x23e00000200479f0 */ /* 0x000fe60008001804 */
[----:B------:R-:W-:Y:S02]  /*2a970*/  WARPGROUP.DEPBAR.LE gsb0, 0x0 ;  /* 0x00008000000079c5 */ /* 0x000fe40000010000 */
[----:B------:R-:W-:-:S15]  /*2a980*/  WARPGROUP.ARRIVE ;  /* 0x00000000000079c5 */ /* 0x000fde0000000000 */
[----:B------:R-:W-:-:S08]  /*2a990*/  NOP ;  /* 0x0000000000007918 */ /* 0x000fd00000000000 */
        /* <DEDUP_REMOVED lines=89> */
[----:B------:R0:W-:Y:S01]  /*2af30*/  STL.64 [R1+0x5f8], R130 ;  /* 0x0005f88201007387 */ /* 0x0001e20000100a00 */
[----:B------:R-:W-:Y:S01]  /*2af40*/  MOV R241, R119 ;  /* 0x0000007700f17202 */ /* 0x000fe20000000f00 */
[----:B------:R-:W-:-:S02]  /*2af50*/  IMAD.MOV.U32 R237, RZ, RZ, R118 ;  /* 0x000000ffffed7224 */ /* 0x000fc400078e0076 */
[----:B------:R-:W-:Y:S02]  /*2af60*/  IMAD.MOV.U32 R240, RZ, RZ, R117 ;  /* 0x000000fffff07224 */ /* 0x000fe400078e0075 */
[----:B------:R-:W-:Y:S02]  /*2af70*/  IMAD.MOV.U32 R236, RZ, RZ, R116 ;  /* 0x000000ffffec7224 */ /* 0x000fe400078e0074 */
[----:B------:R-:W-:Y:S01]  /*2af80*/  IMAD.MOV.U32 R233, RZ, RZ, R115 ;  /* 0x000000ffffe97224 */ /* 0x000fe200078e0073 */
[----:B0-----:R-:W2:Y:S04]  /*2af90*/  LDL.LU.64 R130, [R1+0x1d90] ;  /* 0x001d900001827983 */ /* 0x001ea80000300a00 */
[----:B------:R-:W2:Y:S04]  /*2afa0*/  LDL.LU.64 R128, [R1+0x1d88] ;  /* 0x001d880001807983 */ /* 0x000ea80000300a00 */
[----:B------:R-:W2:Y:S04]  /*2afb0*/  LDL.LU.64 R126, [R1+0x1d80] ;  /* 0x001d8000017e7983 */ /* 0x000ea80000300a00 */
[----:B------:R-:W2:Y:S04]  /*2afc0*/  LDL.LU.64 R124, [R1+0x1d78] ;  /* 0x001d7800017c7983 */ /* 0x000ea80000300a00 */
[----:B------:R-:W2:Y:S04]  /*2afd0*/  LDL.LU.64 R122, [R1+0x1d70] ;  /* 0x001d7000017a7983 */ /* 0x000ea80000300a00 */
[----:B------:R-:W2:Y:S04]  /*2afe0*/  LDL.LU.64 R120, [R1+0x1d68] ;  /* 0x001d680001787983 */ /* 0x000ea80000300a00 */
[----:B------:R-:W2:Y:S01]  /*2aff0*/  LDL.LU.64 R118, [R1+0x1d60] ;  /* 0x001d600001767983 */ /* 0x000ea20000300a00 */
[----:B------:R-:W-:-:S03]  /*2b000*/  IMAD.MOV.U32 R229, RZ, RZ, R114 ;  /* 0x000000ffffe57224 */ /* 0x000fc600078e0072 */
[----:B------:R-:W2:Y:S01]  /*2b010*/  LDL.LU.64 R116, [R1+0x1d58] ;  /* 0x001d580001747983 */ /* 0x000ea20000300a00 */
[----:B------:R-:W-:Y:S02]  /*2b020*/  IMAD.MOV.U32 R232, RZ, RZ, R113 ;  /* 0x000000ffffe87224 */ /* 0x000fe400078e0071 */
[----:B------:R-:W-:Y:S01]  /*2b030*/  IMAD.MOV.U32 R228, RZ, RZ, R112 ;  /* 0x000000ffffe47224 */ /* 0x000fe200078e0070 */
[----:B------:R-:W2:Y:S01]  /*2b040*/  LDL.LU.64 R114, [R1+0x1d50] ;  /* 0x001d500001727983 */ /* 0x000ea20000300a00 */
[----:B------:R-:W-:Y:S02]  /*2b050*/  IMAD.MOV.U32 R225, RZ, RZ, R111 ;  /* 0x000000ffffe17224 */ /* 0x000fe400078e006f */
[----:B------:R-:W-:Y:S01]  /*2b060*/  IMAD.MOV.U32 R221, RZ, RZ, R110 ;  /* 0x000000ffffdd7224 */ /* 0x000fe200078e006e */
[----:B------:R-:W2:Y:S01]  /*2b070*/  LDL.LU.64 R112, [R1+0x1d48] ;  /* 0x001d480001707983 */ /* 0x000ea20000300a00 */
[----:B------:R-:W-:Y:S02]  /*2b080*/  IMAD.MOV.U32 R224, RZ, RZ, R109 ;  /* 0x000000ffffe07224 */ /* 0x000fe400078e006d */
[----:B------:R-:W-:Y:S01]  /*2b090*/  IMAD.MOV.U32 R220, RZ, RZ, R108 ;  /* 0x000000ffffdc7224 */ /* 0x000fe200078e006c */
[----:B------:R-:W2:Y:S01]  /*2b0a0*/  LDL.LU.64 R110, [R1+0x1d40] ;  /* 0x001d4000016e7983 */ /* 0x000ea20000300a00 */
[----:B------:R-:W-:-:S02]  /*2b0b0*/  IMAD.MOV.U32 R217, RZ, RZ, R107 ;  /* 0x000000ffffd97224 */ /* 0x000fc400078e006b */
        /* <DEDUP_REMOVED lines=41> */
[----:B------:R-:W-:-:S03]  /*2b350*/  IMAD.MOV.U32 R161, RZ, RZ, R79 ;  /* 0x000000ffffa17224 */ /* 0x000fc600078e004f */
[----:B------:R-:W2:Y:S01]  /*2b360*/  LDL.LU.64 R80, [R1+0x1cc8] ;  /* 0x001cc80001507983 */ /* 0x000ea20000300a00 */
[----:B------:R-:W-:-:S03]  /*2b370*/  IMAD.MOV.U32 R160, RZ, RZ, R77 ;  /* 0x000000ffffa07224 */ /* 0x000fc600078e004d */
        /* <DEDUP_REMOVED lines=28> */
[----:B------:R-:W-:Y:S01]  /*2b540*/  UIADD3.64 UR52, UR4, 0x380, URZ ;  /* 0x0000038004347897 */ /* 0x000fe2000fffe03f */
[----:B------:R-:W-:Y:S01]  /*2b550*/  UMOV UR54, UR34 ;  /* 0x0000002200367c82 */ /* 0x000fe20008000000 */
[----:B------:R-:W-:Y:S01]  /*2b560*/  UMOV UR55, UR35 ;  /* 0x0000002300377c82 */ /* 0x000fe20008000000 */
[----:B------:R-:W-:Y:S01]  /*2b570*/  UIADD3.64 UR48, UR4, 0x400, URZ ;  /* 0x0000040004307897 */ /* 0x000fe2000fffe03f */
[----:B------:R-:W-:Y:S01]  /*2b580*/  UMOV UR50, UR6 ;  /* 0x0000000600327c82 */ /* 0x000fe20008000000 */
[----:B------:R-:W-:Y:S01]  /*2b590*/  UMOV UR51, UR7 ;  /* 0x0000000700337c82 */ /* 0x000fe20008000000 */
[----:B------:R-:W3:Y:S04]  /*2b5a0*/  LDL.LU.64 R22, [R1+0x1be0] ;  /* 0x001be00001167983 */ /* 0x000ee80000300a00 */
[----:B------:R-:W4:Y:S04]  /*2b5b0*/  LDL.LU R21, [R1+0x1bd8] ;  /* 0x001bd80001157983 */ /* 0x000f280000300800 */
[----:B------:R-:W4:Y:S04]  /*2b5c0*/  LDL.LU R15, [R1+0x1bd4] ;  /* 0x001bd400010f7983 */ /* 0x000f280000300800 */
[----:B------:R-:W4:Y:S01]  /*2b5d0*/  LDL.LU R10, [R1+0x1bd0] ;  /* 0x001bd000010a7983 */ /* 0x000f220000300800 */
[----:B--2---:R-:W-:-:S06]  /*2b5e0*/  WARPGROUP.ARRIVE ;  /* 0x00000000000079c5 */ /* 0x004fcc0000000000 */
[----:B------:R-:W-:Y:S01]  /*2b5f0*/  HGMMA.64x256x16.F32.BF16 R24, gdesc[UR52].tnspA, R24, gsb0 ;  /* 0x23e00000341879f0 */ /* 0x000fe20008001818 */
[----:B------:R-:W-:Y:S01]  /*2b600*/  UIADD3.64 UR52, UR4, 0x480, URZ ;  /* 0x0000048004347897 */ /* 0x000fe2000fffe03f */
[----:B------:R-:W-:Y:S01]  /*2b610*/  UMOV UR54, UR10 ;  /* 0x0000000a00367c82 */ /* 0x000fe20008000000 */
[----:B------:R-:W-:Y:S01]  /*2b620*/  UMOV UR55, UR11 ;  /* 0x0000000b00377c82 */ /* 0x000fe20008000000 */
[----:B------:R-:W-:Y:S02]  /*2b630*/  WARPGROUP.DEPBAR.LE gsb0, 0x0 ;  /* 0x00008000000079c5 */ /* 0x000fe40000010000 */
[----:B------:R-:W-:-:S15]  /*2b640*/  WARPGROUP.ARRIVE ;  /* 0x00000000000079c5 */ /* 0x000fde0000000000 */
[----:B------:R-:W-:-:S07]  /*2b650*/  NOP ;  /* 0x0000000000007918 */ /* 0x000fce0000000000 */
        /* <DEDUP_REMOVED lines=36> */
[----:B------:R-:W-:Y:S04]  /*2b8a0*/  STL [R1+0x1968], R232 ;  /* 0x001968e801007387 */ /* 0x000fe80000100800 */
[----:B------:R-:W-:Y:S04]  /*2b8b0*/  STL [R1+0x1964], R233 ;  /* 0x001964e901007387 */ /* 0x000fe80000100800 */
[----:B------:R-:W-:Y:S04]  /*2b8c0*/  STL [R1+0x194c], R236 ;  /* 0x00194cec01007387 */ /* 0x000fe80000100800 */
[----:B------:R-:W-:Y:S04]  /*2b8d0*/  STL [R1+0x1948], R237 ;  /* 0x001948ed01007387 */ /* 0x000fe80000100800 */
[----:B------:R-:W-:Y:S04]  /*2b8e0*/  STL [R1+0x1944], R240 ;  /* 0x001944f001007387 */ /* 0x000fe80000100800 */
[----:B------:R-:W-:Y:S01]  /*2b8f0*/  STL [R1+0x1940], R241 ;  /* 0x001940f101007387 */ /* 0x000fe20000100800 */
[----:B------:R-:W-:-:S02]  /*2b900*/  WARPGROUP.DEPBAR.LE gsb0, 0x0 ;  /* 0x00008000000079c5 */ /* 0x000fc40000010000 */
[----:B------:R-:W-:-:S06]  /*2b910*/  WARPGROUP.ARRIVE ;  /* 0x00000000000079c5 */ /* 0x000fcc0000000000 */
        /* <DEDUP_REMOVED lines=66> */
[----:B------:R-:W-:-:S02]  /*2bd40*/  IMAD.MOV.U32 R247, RZ, RZ, R26 ;  /* 0x000000fffff77224 */ /* 0x000fc400078e001a */
[----:B------:R-:W-:Y:S01]  /*2bd50*/  IMAD.MOV.U32 R252, RZ, RZ, R25 ;  /* 0x000000fffffc7224 */ /* 0x000fe200078e0019 */
[----:B0-----:R-:W2:Y:S04]  /*2bd60*/  LDL.LU.64 R150, [R1+0x1bc8] ;  /* 0x001bc80001967983 */ /* 0x001ea80000300a00 */
        /* <DEDUP_REMOVED lines=9> */
[----:B------:R-:W-:-:S03]  /*2be00*/  IMAD.MOV.U32 R246, RZ, RZ, R24 ;  /* 0x000000fffff67224 */ /* 0x000fc600078e0018 */
[----:B------:R-:W2:Y:S04]  /*2be10*/  LDL.LU.64 R26, [R1+0x1b78] ;  /* 0x001b7800011a7983 */ /* 0x000ea80000300a00 */
[----:B------:R-:W2:Y:S01]  /*2be20*/  LDL.LU.64 R24, [R1+0x1b70] ;  /* 0x001b700001187983 */ /* 0x000ea20000300a00 */
[----:B---3--:R-:W-:Y:S02]  /*2be30*/  IMAD.MOV.U32 R18, RZ, RZ, R23 ;  /* 0x000000ffff127224 */ /* 0x008fe400078e0017 */
[----:B----4-:R-:W-:Y:S02]  /*2be40*/  IMAD.MOV.U32 R14, RZ, RZ, R15 ;  /* 0x000000ffff0e7224 */ /* 0x010fe400078e000f */
[----:B------:R-:W-:Y:S02]  /*2be50*/  IMAD.MOV.U32 R20, RZ, RZ, R10 ;  /* 0x000000ffff147224 */ /* 0x000fe400078e000a */
[----:B------:R-:W-:-:S02]  /*2be60*/  IMAD.MOV.U32 R158, RZ, RZ, R4 ;  /* 0x000000ffff9e7224 */ /* 0x000fc400078e0004 */
[----:B------:R-:W-:Y:S02]  /*2be70*/  IMAD.MOV.U32 R248, RZ, RZ, R5 ;  /* 0x000000fffff87224 */ /* 0x000fe400078e0005 */
[----:B------:R-:W-:Y:S02]  /*2be80*/  IMAD.MOV.U32 R250, RZ, RZ, R7 ;  /* 0x000000fffffa7224 */ /* 0x000fe400078e0007 */
[----:B------:R-:W-:Y:S02]  /*2be90*/  IMAD.MOV.U32 R244, RZ, RZ, R6 ;  /* 0x000000fffff47224 */ /* 0x000fe400078e0006 */
[----:B------:R-:W-:Y:S02]  /*2bea0*/  IMAD.MOV.U32 R3, RZ, RZ, R22 ;  /* 0x000000ffff037224 */ /* 0x000fe400078e0016 */
        /* <DEDUP_REMOVED lines=32> */
[----:B------:R-:W-:Y:S01]  /*2c0b0*/  IMAD.MOV.U32 R222, RZ, RZ, R128 ;  /* 0x000000ffffde7224 */ /* 0x000fe200078e0080 */
[----:B------:R-:W-:Y:S01]  /*2c0c0*/  MOV R227, R131 ;  /* 0x0000008300e37202 */ /* 0x000fe20000000f00 */
        /* <DEDUP_REMOVED lines=9> */
[----:B--2---:R-:W-:Y:S02]  /*2c160*/  IMAD.MOV.U32 R19, RZ, RZ, R41 ;  /* 0x000000ffff137224 */ /* 0x004fe400078e0029 */
        /* <DEDUP_REMOVED lines=10> */
[----:B------:R-:W-:Y:S01]  /*2c210*/  IMAD.MOV.U32 R12, RZ, RZ, R26 ;  /* 0x000000ffff0c7224 */ /* 0x000fe200078e001a */
[----:B------:R-:W2:Y:S04]  /*2c220*/  LDL.LU.64 R24, [R1] ;  /* 0x0000000001187983 */ /* 0x000ea80000300a00 */
[----:B------:R-:W2:Y:S01]  /*2c230*/  LDL.LU.64 R26, [R1+0x8] ;  /* 0x00000800011a7983 */ /* 0x000ea20000300a00 */
[----:B------:R-:W-:-:S03]  /*2c240*/  IMAD.MOV.U32 R157, RZ, RZ, R30 ;  /* 0x000000ffff9d7224 */ /* 0x000fc600078e001e */
[----:B------:R-:W2:Y:S01]  /*2c250*/  LDL.LU.64 R28, [R1+0x10] ;  /* 0x00001000011c7983 */ /* 0x000ea20000300a00 */
[----:B------:R-:W-:-:S03]  /*2c260*/  MOV R5, R32 ;  /* 0x0000002000057202 */ /* 0x000fc60000000f00 */
[----:B------:R-:W2:Y:S01]  /*2c270*/  LDL.LU.64 R30, [R1+0x18] ;  /* 0x00001800011e7983 */ /* 0x000ea20000300a00 */
[----:B------:R-:W-:-:S03]  /*2c280*/  IMAD.MOV.U32 R17, RZ, RZ, R34 ;  /* 0x000000ffff117224 */ /* 0x000fc600078e0022 */
[----:B------:R-:W2:Y:S01]  /*2c290*/  LDL.LU.64 R32, [R1+0x20] ;  /* 0x0000200001207983 */ /* 0x000ea20000300a00 */
[----:B------:R-:W-:-:S03]  /*2c2a0*/  IMAD.MOV.U32 R22, RZ, RZ, R36 ;  /* 0x000000ffff167224 */ /* 0x000fc600078e0024 */
        /* <DEDUP_REMOVED lines=116> */
[----:B------:R-:W-:Y:S03]  /*2c9f0*/  HGMMA.64x256x16.F32.BF16 R24, gdesc[UR52].tnspA, R24, gsb0 ;  /* 0x23e00000341879f0 */ /* 0x000fe60008001818 */
[----:B------:R-:W-:Y:S02]  /*2ca00*/  WARPGROUP.DEPBAR.LE gsb0, 0x0 ;  /* 0x00008000000079c5 */ /* 0x000fe40000010000 */
[----:B------:R-:W-:-:S15]  /*2ca10*/  WARPGROUP.ARRIVE ;  /* 0x00000000000079c5 */ /* 0x000fde0000000000 */
[----:B------:R-:W-:-:S08]  /*2ca20*/  NOP ;  /* 0x0000000000007918 */ /* 0x000fd00000000000 */
[----:B------:R-:W-:Y:S01]  /*2ca30*/  HGMMA.64x256x16.F32.BF16 R24, gdesc[UR48].tnspA, R24, gsb0 ;  /* 0x23e00000301879f0 */ /* 0x000fe20008001818 */
[----:B------:R-:W-:Y:S02]  /*2ca40*/  IMAD.MOV.U32 R241, RZ, RZ, R245 ;  /* 0x000000fffff17224 */ /* 0x000fe400078e00f5 */
[----:B------:R-:W-:Y:S02]  /*2ca50*/  IMAD.MOV.U32 R237, RZ, RZ, R251 ;  /* 0x000000ffffed7224 */ /* 0x000fe400078e00fb */
[----:B------:R-:W-:Y:S02]  /*2ca60*/  IMAD.MOV.U32 R240, RZ, RZ, R249 ;  /* 0x000000fffff07224 */ /* 0x000fe400078e00f9 */
[----:B------:R-:W-:Y:S01]  /*2ca70*/  IMAD.MOV.U32 R236, RZ, RZ, R159 ;  /* 0x000000ffffec7224 */ /* 0x000fe200078e009f */
[----:B------:R-:W-:Y:S02]  /*2ca80*/  WARPGROUP.DEPBAR.LE gsb0, 0x0 ;  /* 0x00008000000079c5 */ /* 0x000fe40000010000 */
[----:B------:R-:W-:Y:S04]  /*2ca90*/  STL.64 [R1], R24 ;  /* 0x0000001801007387 */ /* 0x000fe80000100a00 */
        /* <DEDUP_REMOVED lines=62> */
[----:B------:R0:W-:Y:S04]  /*2ce80*/  STL.64 [R1+0x1f8], R150 ;  /* 0x0001f89601007387 */ /* 0x0001e80000100a00 */
        /* <DEDUP_REMOVED lines=74> */
[----:B------:R-:W-:-:S02]  /*2d330*/  R2UR UR49, R241 ;  /* 0x00000000f13172ca */ /* 0x000fc400000e0000 */
[----:B------:R-:W-:Y:S01]  /*2d340*/  R2UR UR48, R240 ;  /* 0x00000000f03072ca */ /* 0x000fe200000e0000 */
[----:B------:R-:W3:Y:S04]  /*2d350*/  LDL.LU R241, [R1+0x144c] ;  /* 0x00144c0001f17983 */ /* 0x000ee80000300800 */
[----:B------:R-:W4:Y:S01]  /*2d360*/  LDL.LU R240, [R1+0x1444] ;  /* 0x0014440001f07983 */ /* 0x000f220000300800 */
[----:B--2---:R-:W-:-:S06]  /*2d370*/  WARPGROUP.ARRIVE ;  /* 0x00000000000079c5 */ /* 0x004fcc0000000000 */
[----:B------:R-:W-:Y:S01]  /*2d380*/  HGMMA.64x256x16.F32.BF16 R24, gdesc[UR52].tnspA, R24, gsb0 ;  /* 0x23e00000341879f0 */ /* 0x000fe20008001818 */
[----:B------:R-:W-:Y:S02]  /*2d390*/  R2UR UR52, R236 ;  /* 0x00000000ec3472ca */ /* 0x000fe400000e0000 */
[----:B------:R-:W-:Y:S01]  /*2d3a0*/  R2UR UR53, R237 ;  /* 0x00000000ed3572ca */ /* 0x000fe200000e0000 */
[----:B------:R-:W-:Y:S01]  /*2d3b0*/  IMAD.MOV.U32 R236, RZ, RZ, R20 ;  /* 0x000000ffffec7224 */ /* 0x000fe200078e0014 */
[----:B------:R-:W2:Y:S01]  /*2d3c0*/  LDL.LU R237, [R1+0x143c] ;  /* 0x00143c0001ed7983 */ /* 0x000ea20000300800 */
[----:B------:R-:W-:-:S05]  /*2d3d0*/  IADD3 R20, P0, R154, R21, RZ ;  /* 0x000000159a147210 */ /* 0x000fca0007f1e0ff */
[----:B------:R-:W-:Y:S01]  /*2d3e0*/  IMAD.X R154, R155, 0x1, R0, P0 ;  /* 0x000000019b9a7824 */ /* 0x000fe200000e0600 */
[----:B------:R-:W-:Y:S02]  /*2d3f0*/  WARPGROUP.DEPBAR.LE gsb0, 0x0 ;  /* 0x00008000000079c5 */ /* 0x000fe40000010000 */
[----:B------:R-:W-:-:S14]  /*2d400*/  WARPGROUP.ARRIVE ;  /* 0x00000000000079c5 */ /* 0x000fdc0000000000 */
[----:B------:R-:W-:Y:S01]  /*2d410*/  HGMMA.64x256x16.F32.BF16 R24, gdesc[UR56].tnspA, R24, gsb0 ;  /* 0x23e00000381879f0 */ /* 0x000fe20008001818 */
[----:B------:R-:W-:Y:S01]  /*2d420*/  R2UR UR57, R233 ;  /* 0x00000000e93972ca */ /* 0x000fe200000e0000 */
[----:B------:R-:W-:Y:S01]  /*2d430*/  IMAD.MOV.U32 R233, RZ, RZ, R157 ;  /* 0x000000ffffe97224 */ /* 0x000fe200078e009d */
[----:B------:R-:W-:Y:S02]  /*2d440*/  IADD3 R157, P1, R152, R21, RZ ;  /* 0x00000015989d7210 */ /* 0x000fe40007f3e0ff */
[----:B------:R-:W3:Y:S04]  /*2d450*/  LDL.LU R21, [R1+0x838] ;  /* 0x0008380001157983 */ /* 0x000ee80000300800 */
[----:B------:R-:W2:Y:S01]  /*2d460*/  LDL.LU R155, [R1+0x1434] ;  /* 0x00143400019b7983 */ /* 0x000ea20000300800 */
[----:B------:R-:W-:-:S02]  /*2d470*/  R2UR UR56, R232 ;  /* 0x00000000e83872ca */ /* 0x000fc400000e0000 */
[----:B------:R-:W0:Y:S01]  /*2d480*/  LDC R232, c[0x0][0x230] ;  /* 0x00008c00ffe87b82 */ /* 0x000e220000000800 */
[----:B------:R-:W-:Y:S02]  /*2d490*/  IMAD.X R152, R153, 0x1, R0, P1 ;  /* 0x0000000199987824 */ /* 0x000fe400008e0600 */
[----:B0-----:R-:W-:-:S05]  /*2d4a0*/  VIADD R232, R232, 0x7f ;  /* 0x0000007fe8e87836 */ /* 0x001fca0000000000 */
[----:B------:R-:W-:-:S04]  /*2d4b0*/  SHF.R.S32.HI R153, RZ, 0x1f, R232 ;  /* 0x0000001fff997819 */ /* 0x000fc800000114e8 */
[----:B------:R-:W-:Y:S02]  /*2d4c0*/  LEA.HI R153, R153, R232, RZ, 0x7 ;  /* 0x000000e899997211 */ /* 0x000fe400078f38ff */
[----:B------:R0:W5:Y:S02]  /*2d4d0*/  LDL.LU R232, [R1+0x1968] ;  /* 0x0019680001e87983 */ /* 0x0001640000300800 */
[----:B------:R-:W-:Y:S01]  /*2d4e0*/  SHF.R.S32.HI R153, RZ, 0x7, R153 ;  /* 0x00000007ff997819 */ /* 0x000fe20000011499 */
[----:B---3--:R-:W-:-:S05]  /*2d4f0*/  VIADD R21, R21, 0x1 ;  /* 0x0000000115157836 */ /* 0x008fca0000000000 */
[----:B------:R1:W-:Y:S01]  /*2d500*/  STL [R1+0x838], R21 ;  /* 0x0008381501007387 */ /* 0x0003e20000100800 */
[----:B------:R-:W-:Y:S02]  /*2d510*/  ISETP.NE.U32.AND P0, PT, R21, R153, PT ;  /* 0x000000991500720c */ /* 0x000fe40003f05070 */
[----:B-1----:R-:W1:Y:S02]  /*2d520*/  LDC R21, c[0x0][0x238] ;  /* 0x00008e00ff157b82 */ /* 0x002e640000000800 */
[----:B-1----:R-:W-:-:S04]  /*2d530*/  IMAD.SHL.U32 R21, R21, 0x80, RZ ;  /* 0x0000008015157824 */ /* 0x002fc800078e00ff */
[----:B------:R-:W-:-:S05]  /*2d540*/  IMAD.SHL.U32 R21, R21, 0x2, RZ ;  /* 0x0000000215157824 */ /* 0x000fca00078e00ff */
[-C--:B------:R-:W-:Y:S02]  /*2d550*/  IADD3 R241, P1, R241, R21.reuse, RZ ;  /* 0x00000015f1f17210 */ /* 0x080fe40007f3e0ff */
[-C--:B----4-:R-:W-:Y:S02]  /*2d560*/  IADD3 R240, P2, R240, R21.reuse, RZ ;  /* 0x00000015f0f07210 */ /* 0x090fe40007f5e0ff */
[-C--:B--2---:R-:W-:Y:S01]  /*2d570*/  IADD3 R237, P3, R237, R21.reuse, RZ ;  /* 0x00000015eded7210 */ /* 0x084fe20007f7e0ff */
[----:B------:R1:W-:Y:S01]  /*2d580*/  STL [R1+0x144c], R241 ;  /* 0x00144cf101007387 */ /* 0x0003e20000100800 */
[----:B------:R-:W-:-:S03]  /*2d590*/  IADD3 R155, P4, R155, R21, RZ ;  /* 0x000000159b9b7210 */ /* 0x000fc60007f9e0ff */
[----:B-1----:R-:W2:Y:S04]  /*2d5a0*/  LDL.LU R241, [R1+0x142c] ;  /* 0x00142c0001f17983 */ /* 0x002ea80000300800 */
[----:B------:R1:W-:Y:S04]  /*2d5b0*/  STL [R1+0x1444], R240 ;  /* 0x001444f001007387 */ /* 0x0003e80000100800 */
[----:B-1----:R-:W3:Y:S04]  /*2d5c0*/  LDL.LU R240, [R1+0x1424] ;  /* 0x0014240001f07983 */ /* 0x002ee80000300800 */
[----:B------:R1:W-:Y:S04]  /*2d5d0*/  STL [R1+0x143c], R237 ;  /* 0x00143ced01007387 */ /* 0x0003e80000100800 */
[----:B-1----:R-:W4:Y:S04]  /*2d5e0*/  LDL.LU R237, [R1+0x1448] ;  /* 0x0014480001ed7983 */ /* 0x002f280000300800 */
[----:B------:R-:W4:Y:S04]  /*2d5f0*/  LDL.LU R153, [R1+0x141c] ;  /* 0x00141c0001997983 */ /* 0x000f280000300800 */
[----:B------:R1:W-:Y:S04]  /*2d600*/  STL [R1+0x1434], R155 ;  /* 0x0014349b01007387 */ /* 0x0003e80000100800 */
[----:B-1----:R-:W4:Y:S01]  /*2d610*/  LDL.LU R155, [R1+0x1440] ;  /* 0x00144000019b7983 */ /* 0x002f220000300800 */
[----:B--2---:R-:W-:-:S05]  /*2d620*/  IADD3 R241, P5, R241, R21, RZ ;  /* 0x00000015f1f17210 */ /* 0x004fca0007fbe0ff */
[----:B------:R1:W-:Y:S01]  /*2d630*/  STL [R1+0x142c], R241 ;  /* 0x00142cf101007387 */ /* 0x0003e20000100800 */
[----:B---3--:R-:W-:-:S03]  /*2d640*/  IADD3 R240, P6, R240, R21, RZ ;  /* 0x00000015f0f07210 */ /* 0x008fc60007fde0ff */
[----:B-1----:R-:W2:Y:S04]  /*2d650*/  LDL.LU R241, [R1+0x1414] ;  /* 0x0014140001f17983 */ /* 0x002ea80000300800 */
[----:B------:R1:W-:Y:S01]  /*2d660*/  STL [R1+0x1424], R240 ;  /* 0x001424f001007387 */ /* 0x0003e20000100800 */
[--C-:B----4-:R-:W-:Y:S01]  /*2d670*/  IMAD.X R237, R237, 0x1, R0.reuse, P1 ;  /* 0x00000001eded7824 */ /* 0x110fe200008e0600 */
[----:B------:R-:W-:Y:S02]  /*2d680*/  IADD3 R153, P1, R153, R21, RZ ;  /* 0x0000001599997210 */ /* 0x000fe40007f3e0ff */
[----:B-1----:R-:W3:Y:S04]  /*2d690*/  LDL.LU R240, [R1+0x1438] ;  /* 0x0014380001f07983 */ /* 0x002ee80000300800 */
[----:B------:R1:W-:Y:S01]  /*2d6a0*/  STL [R1+0x1448], R237 ;  /* 0x001448ed01007387 */ /* 0x0003e20000100800 */
[----:B------:R-:W-:-:S03]  /*2d6b0*/  IMAD.X R155, R155, 0x1, R0, P2 ;  /* 0x000000019b9b7824 */ /* 0x000fc600010e0600 */
[----:B-1----:R-:W4:Y:S04]  /*2d6c0*/  LDL.LU R237, [R1+0x140c] ;  /* 0x00140c0001ed7983 */ /* 0x002f280000300800 */
[----:B------:R-:W-:Y:S04]  /*2d6d0*/  STL [R1+0x141c], R153 ;  /* 0x00141c9901007387 */ /* 0x000fe80000100800 */
[----:B------:R1:W-:Y:S04]  /*2d6e0*/  STL [R1+0x1440], R155 ;  /* 0x0014409b01007387 */ /* 0x0003e80000100800 */
[----:B-1----:R-:W4:Y:S01]  /*2d6f0*/  LDL.LU R155, [R1+0x1430] ;  /* 0x00143000019b7983 */ /* 0x002f220000300800 */
[----:B--2---:R-:W-:-:S05]  /*2d700*/  IADD3 R241, P2, R241, R21, RZ ;  /* 0x00000015f1f17210 */ /* 0x004fca0007f5e0ff */
[----:B------:R1:W-:Y:S01]  /*2d710*/  STL [R1+0x1414], R241 ;  /* 0x001414f101007387 */ /* 0x0003e20000100800 */
[----:B---3--:R-:W-:-:S03]  /*2d720*/  IMAD.X R240, R240, 0x1, R0, P3 ;  /* 0x00000001f0f07824 */ /* 0x008fc600018e0600 */
[----:B-1----:R-:W2:Y:S04]  /*2d730*/  LDL.LU R241, [R1+0x1404] ;  /* 0x0014040001f17983 */ /* 0x002ea80000300800 */
[----:B------:R1:W-:Y:S01]  /*2d740*/  STL [R1+0x1438], R240 ;  /* 0x001438f001007387 */ /* 0x0003e20000100800 */
[----:B----4-:R-:W-:-:S03]  /*2d750*/  IADD3 R237, P3, R237, R21, RZ ;  /* 0x00000015eded7210 */ /* 0x010fc60007f7e0ff */
[----:B-1----:R-:W3:Y:S04]  /*2d760*/  LDL.LU R240, [R1+0x1428] ;  /* 0x0014280001f07983 */ /* 0x002ee80000300800 */
[----:B------:R-:W4:Y:S04]  /*2d770*/  LDL.LU R153, [R1+0x13fc] ;  /* 0x0013fc0001997983 */ /* 0x000f280000300800 */
[----:B------:R1:W-:Y:S01]  /*2d780*/  STL [R1+0x140c], R237 ;  /* 0x00140ced01007387 */ /* 0x0003e20000100800 */
[----:B------:R-:W-:-:S03]  /*2d790*/  IMAD.X R155, R155, 0x1, R0, P4 ;  /* 0x000000019b9b7824 */ /* 0x000fc600020e0600 */
[----:B-1----:R-:W4:Y:S04]  /*2d7a0*/  LDL.LU R237, [R1+0x1420] ;  /* 0x0014200001ed7983 */ /* 0x002f280000300800 */
[----:B------:R1:W-:Y:S04]  /*2d7b0*/  STL [R1+0x1430], R155 ;  /* 0x0014309b01007387 */ /* 0x0003e80000100800 */
[----:B-1----:R-:W4:Y:S01]  /*2d7c0*/  LDL.LU R155, [R1+0x13f4] ;  /* 0x0013f400019b7983 */ /* 0x002f220000300800 */
[----:B--2---:R-:W-:-:S05]  /*2d7d0*/  IADD3 R241, P4, R241, R21, RZ ;  /* 0x00000015f1f17210 */ /* 0x004fca0007f9e0ff */
[----:B------:R1:W-:Y:S01]  /*2d7e0*/  STL [R1+0x1404], R241 ;  /* 0x001404f101007387 */ /* 0x0003e20000100800 */
[--C-:B---3--:R-:W-:Y:S01]  /*2d7f0*/  IMAD.X R240, R240, 0x1, R0.reuse, P5 ;  /* 0x00000001f0f07824 */ /* 0x108fe200028e0600 */
[----:B----4-:R-:W-:Y:S02]  /*2d800*/  IADD3 R153, P5, R153, R21, RZ ;  /* 0x0000001599997210 */ /* 0x010fe40007fbe0ff */
[----:B-1----:R-:W2:Y:S04]  /*2d810*/  LDL.LU R241, [R1+0x1418] ;  /* 0x0014180001f17983 */ /* 0x002ea80000300800 */
[----:B------:R1:W-:Y:S01]  /*2d820*/  STL [R1+0x1428], R240 ;  /* 0x001428f001007387 */ /* 0x0003e20000100800 */
[----:B------:R-:W-:-:S03]  /*2d830*/  IMAD.X R237, R237, 0x1, R0, P6 ;  /* 0x00000001eded7824 */ /* 0x000fc600030e0600 */
[----:B-1----:R-:W3:Y:S04]  /*2d840*/  LDL.LU R240, [R1+0x13ec] ;  /* 0x0013ec0001f07983 */ /* 0x002ee80000300800 */
[----:B------:R-:W-:Y:S04]  /*2d850*/  STL [R1+0x13fc], R153 ;  /* 0x0013fc9901007387 */ /* 0x000fe80000100800 */
[----:B------:R1:W-:Y:S01]  /*2d860*/  STL [R1+0x1420], R237 ;  /* 0x001420ed01007387 */ /* 0x0003e20000100800 */
[----:B------:R-:W-:-:S03]  /*2d870*/  IADD3 R155, P6, R155, R21, RZ ;  /* 0x000000159b9b7210 */ /* 0x000fc60007fde0ff */
[----:B-1----:R-:W4:Y:S04]  /*2d880*/  LDL.LU R237, [R1+0x1410] ;  /* 0x0014100001ed7983 */ /* 0x002f280000300800 */
[----:B------:R1:W-:Y:S04]  /*2d890*/  STL [R1+0x13f4], R155 ;  /* 0x0013f49b01007387 */ /* 0x0003e80000100800 */
[----:B-1----:R-:W4:Y:S01]  /*2d8a0*/  LDL.LU R155, [R1+0x13e4] ;  /* 0x0013e400019b7983 */ /* 0x002f220000300800 */
[----:B--2---:R-:W-:-:S05]  /*2d8b0*/  IMAD.X R241, R241, 0x1, R0, P1 ;  /* 0x00000001f1f17824 */ /* 0x004fca00008e0600 */
[----:B------:R1:W-:Y:S01]  /*2d8c0*/  STL [R1+0x1418], R241 ;  /* 0x001418f101007387 */ /* 0x0003e20000100800 */
[----:B---3--:R-:W-:-:S03]  /*2d8d0*/  IADD3 R240, P1, R240, R21, RZ ;  /* 0x00000015f0f07210 */ /* 0x008fc60007f3e0ff */
[----:B-1----:R-:W2:Y:S04]  /*2d8e0*/  LDL.LU R241, [R1+0x1408] ;  /* 0x0014080001f17983 */ /* 0x002ea80000300800 */
[----:B------:R-:W3:Y:S04]  /*2d8f0*/  LDL.LU R153, [R1+0x13dc] ;  /* 0x0013dc0001997983 */ /* 0x000ee80000300800 */
[----:B------:R1:W-:Y:S01]  /*2d900*/  STL [R1+0x13ec], R240 ;  /* 0x0013ecf001007387 */ /* 0x0003e20000100800 */
[----:B----4-:R-:W-:-:S03]  /*2d910*/  IMAD.X R237, R237, 0x1, R0, P2 ;  /* 0x00000001eded7824 */ /* 0x010fc600010e0600 */
[----:B-1----:R-:W4:Y:S04]  /*2d920*/  LDL.LU R240, [R1+0x1400] ;  /* 0x0014000001f07983 */ /* 0x002f280000300800 */
[----:B------:R1:W-:Y:S01]  /*2d930*/  STL [R1+0x1410], R237 ;  /* 0x001410ed01007387 */ /* 0x0003e20000100800 */
[----:B------:R-:W-:-:S03]  /*2d940*/  IADD3 R155, P2, R155, R21, RZ ;  /* 0x000000159b9b7210 */ /* 0x000fc60007f5e0ff */
[----:B-1----:R-:W4:Y:S04]  /*2d950*/  LDL.LU R237, [R1+0x13d4] ;  /* 0x0013d40001ed7983 */ /* 0x002f280000300800 */
[----:B------:R1:W-:Y:S04]  /*2d960*/  STL [R1+0x13e4], R155 ;  /* 0x0013e49b01007387 */ /* 0x0003e80000100800 */
[----:B-1----:R-:W4:Y:S01]  /*2d970*/  LDL.LU R155, [R1+0x13f8] ;  /* 0x0013f800019b7983 */ /* 0x002f220000300800 */
[----:B--2---:R-:W-:Y:S01]  /*2d980*/  IMAD.X R241, R241, 0x1, R0, P3 ;  /* 0x00000001f1f17824 */ /* 0x004fe200018e0600 */
[----:B---3--:R-:W-:-:S04]  /*2d990*/  IADD3 R153, P3, R153, R21, RZ ;  /* 0x0000001599997210 */ /* 0x008fc80007f7e0ff */
[----:B------:R1:W-:Y:S01]  /*2d9a0*/  STL [R1+0x1408], R241 ;  /* 0x001408f101007387 */ /* 0x0003e20000100800 */
[----:B----4-:R-:W-:-:S03]  /*2d9b0*/  IMAD.X R240, R240, 0x1, R0, P4 ;  /* 0x00000001f0f07824 */ /* 0x010fc600020e0600 */
[----:B-1----:R-:W2:Y:S04]  /*2d9c0*/  LDL.LU R241, [R1+0x13cc] ;  /* 0x0013cc0001f17983 */ /* 0x002ea80000300800 */
[----:B------:R-:W-:Y:S04]  /*2d9d0*/  STL [R1+0x13dc], R153 ;  /* 0x0013dc9901007387 */ /* 0x000fe80000100800 */
[----:B------:R1:W-:Y:S01]  /*2d9e0*/  STL [R1+0x1400], R240 ;  /* 0x001400f001007387 */ /* 0x0003e20000100800 */
[----:B------:R-:W-:-:S03]  /*2d9f0*/  IADD3 R237, P4, R237, R21, RZ ;  /* 0x00000015eded7210 */ /* 0x000fc60007f9e0ff */
[----:B-1----:R-:W3:Y:S04]  /*2da00*/  LDL.LU R240, [R1+0x13f0] ;  /* 0x0013f00001f07983 */ /* 0x002ee80000300800 */
[----:B------:R1:W-:Y:S01]  /*2da10*/  STL [R1+0x13d4], R237 ;  /* 0x0013d4ed01007387 */ /* 0x0003e20000100800 */
[----:B------:R-:W-:-:S03]  /*2da20*/  IMAD.X R155, R155, 0x1, R0, P5 ;  /* 0x000000019b9b7824 */ /* 0x000fc600028e0600 */
[----:B-1----:R-:W4:Y:S04]  /*2da30*/  LDL.LU R237, [R1+0x13c4] ;  /* 0x0013c40001ed7983 */ /* 0x002f280000300800 */
[----:B------:R1:W-:Y:S04]  /*2da40*/  STL [R1+0x13f8], R155 ;  /* 0x0013f89b01007387 */ /* 0x0003e80000100800 */
[----:B-1----:R-:W4:Y:S04]  /*2da50*/  LDL.LU R155, [R1+0x13e8] ;  /* 0x0013e800019b7983 */ /* 0x002f280000300800 */
[----:B------:R-:W4:Y:S01]  /*2da60*/  LDL.LU R153, [R1+0x13bc] ;  /* 0x0013bc0001997983 */ /* 0x000f220000300800 */
[----:B--2---:R-:W-:-:S05]  /*2da70*/  IADD3 R241, P5, R241, R21, RZ ;  /* 0x00000015f1f17210 */ /* 0x004fca0007fbe0ff */
[----:B------:R1:W-:Y:S01]  /*2da80*/  STL [R1+0x13cc], R241 ;  /* 0x0013ccf101007387 */ /* 0x0003e20000100800 */
[----:B---3--:R-:W-:-:S03]  /*2da90*/  IMAD.X R240, R240, 0x1, R0, P6 ;  /* 0x00000001f0f07824 */ /* 0x008fc600030e0600 */
[----:B-1----:R-:W2:Y:S04]  /*2daa0*/  LDL.LU R241, [R1+0x13e0] ;  /* 0x0013e00001f17983 */ /* 0x002ea80000300800 */
[----:B------:R1:W-:Y:S01]  /*2dab0*/  STL [R1+0x13f0], R240 ;  /* 0x0013f0f001007387 */ /* 0x0003e20000100800 */
[----:B----4-:R-:W-:-:S03]  /*2dac0*/  IADD3 R237, P6, R237, R21, RZ ;  /* 0x00000015eded7210 */ /* 0x010fc60007fde0ff */
[----:B-1----:R-:W3:Y:S04]  /*2dad0*/  LDL.LU R240, [R1+0x13b4] ;  /* 0x0013b40001f07983 */ /* 0x002ee80000300800 */
[----:B------:R1:W-:Y:S01]  /*2dae0*/  STL [R1+0x13c4], R237 ;  /* 0x0013c4ed01007387 */ /* 0x0003e20000100800 */
[----:B------:R-:W-:-:S03]  /*2daf0*/  IMAD.X R155, R155, 0x1, R0, P1 ;  /* 0x000000019b9b7824 */ /* 0x000fc600008e0600 */
[----:B-1----:R-:W4:Y:S04]  /*2db00*/  LDL.LU R237, [R1+0x13d8] ;  /* 0x0013d80001ed7983 */ /* 0x002f280000300800 */
[----:B------:R1:W-:Y:S04]  /*2db10*/  STL [R1+0x13e8], R155 ;  /* 0x0013e89b01007387 */ /* 0x0003e80000100800 */
[----:B-1----:R-:W4:Y:S01]  /*2db20*/  LDL.LU R155, [R1+0x13ac] ;  /* 0x0013ac00019b7983 */ /* 0x002f220000300800 */
[----:B------:R-:W-:-:S05]  /*2db30*/  IADD3 R153, P1, R153, R21, RZ ;  /* 0x0000001599997210 */ /* 0x000fca0007f3e0ff */
[----:B------:R-:W-:Y:S01]  /*2db40*/  STL [R1+0x13bc], R153 ;  /* 0x0013bc9901007387 */ /* 0x000fe20000100800 */
[----:B--2---:R-:W-:-:S05]  /*2db50*/  IMAD.X R241, R241, 0x1, R0, P2 ;  /* 0x00000001f1f17824 */ /* 0x004fca00010e0600 */
[----:B------:R1:W-:Y:S01]  /*2db60*/  STL [R1+0x13e0], R241 ;  /* 0x0013e0f101007387 */ /* 0x0003e20000100800 */
[----:B---3--:R-:W-:-:S03]  /*2db70*/  IADD3 R240, P2, R240, R21, RZ ;  /* 0x00000015f0f07210 */ /* 0x008fc60007f5e0ff */
[----:B-1----:R-:W2:Y:S04]  /*2db80*/  LDL.LU R241, [R1+0x13d0] ;  /* 0x0013d00001f17983 */ /* 0x002ea80000300800 */
[----:B------:R1:W-:Y:S01]  /*2db90*/  STL [R1+0x13b4], R240 ;  /* 0x0013b4f001007387 */ /* 0x0003e20000100800 */
[----:B----4-:R-:W-:-:S03]  /*2dba0*/  IMAD.X R237, R237, 0x1, R0, P3 ;  /* 0x00000001eded7824 */ /* 0x010fc600018e0600 */
[----:B-1----:R-:W3:Y:S04]  /*2dbb0*/  LDL.LU R240, [R1+0x13a4] ;  /* 0x0013a40001f07983 */ /* 0x002ee80000300800 */
[----:B------:R1:W-:Y:S01]  /*2dbc0*/  STL [R1+0x13d8], R237 ;  /* 0x0013d8ed01007387 */ /* 0x0003e20000100800 */
[----:B------:R-:W-:-:S03]  /*2dbd0*/  IADD3 R155, P3, R155, R21, RZ ;  /* 0x000000159b9b7210 */ /* 0x000fc60007f7e0ff */
[----:B-1----:R-:W4:Y:S04]  /*2dbe0*/  LDL.LU R237, [R1+0x13c8] ;  /* 0x0013c80001ed7983 */ /* 0x002f280000300800 */
[----:B------:R-:W4:Y:S04]  /*2dbf0*/  LDL.LU R153, [R1+0x139c] ;  /* 0x00139c0001997983 */ /* 0x000f280000300800 */
[----:B------:R1:W-:Y:S04]  /*2dc00*/  STL [R1+0x13ac], R155 ;  /* 0x0013ac9b01007387 */ /* 0x0003e80000100800 */
[----:B-1----:R-:W4:Y:S01]  /*2dc10*/  LDL.LU R155, [R1+0x13c0] ;  /* 0x0013c000019b7983 */ /* 0x002f220000300800 */
[----:B--2---:R-:W-:-:S05]  /*2dc20*/  IMAD.X R241, R241, 0x1, R0, P4 ;  /* 0x00000001f1f17824 */ /* 0x004fca00020e0600 */
        /* <DEDUP_REMOVED lines=63> */
[----:B------:R-:W-:-:S03]  /*2e020*/  IADD3.X R155, R155, R0, RZ, P3, !PT ;  /* 0x000000009b9b7210 */ /* 0x000fc60001ffe4ff */
        /* <DEDUP_REMOVED lines=324> */
[----:B----4-:R-:W-:Y:S02]  /*2f470*/  IADD3.X R237, R237, R0, RZ, P3, !PT ;  /* 0x00000000eded7210 */ /* 0x010fe40001ffe4ff */
[----:B------:R-:W-:Y:S01]  /*2f480*/  IADD3 R153, P3, R153, R21, RZ ;  /* 0x0000001599997210 */ /* 0x000fe20007f7e0ff */
        /* <DEDUP_REMOVED lines=322> */
[----:B--2---:R-:W-:-:S05]  /*308b0*/  IADD3.X R241, R241, R0, RZ, P3, !PT ;  /* 0x00000000f1f17210 */ /* 0x004fca0001ffe4ff */
        /* <DEDUP_REMOVED lines=323> */
[----:B------:R-:W-:-:S03]  /*31cf0*/  IADD3.X R155, R155, R0, RZ, P3, !PT ;  /* 0x000000009b9b7210 */ /* 0x000fc60001ffe4ff */
        /* <DEDUP_REMOVED lines=281> */
[--C-:B---3--:R-:W-:Y:S01]  /*32e90*/  IMAD.X R240, R240, 0x1, R0.reuse, P2 ;  /* 0x00000001f0f07824 */ /* 0x108fe200010e0600 */
[----:B------:R-:W-:Y:S02]  /*32ea0*/  IADD3 R233, P2, R233, R21, RZ ;  /* 0x00000015e9e97210 */ /* 0x000fe40007f5e0ff */
[----:B-1----:R-:W2:Y:S04]  /*32eb0*/  LDL.LU R241, [R1+0xcb4] ;  /* 0x000cb40001f17983 */ /* 0x002ea80000300800 */
[----:B------:R1:W-:Y:S01]  /*32ec0*/  STL [R1+0xcf0], R240 ;  /* 0x000cf0f001007387 */ /* 0x0003e20000100800 */
[----:B----4-:R-:W-:-:S03]  /*32ed0*/  IMAD.X R237, R237, 0x1, R0, P3 ;  /* 0x00000001eded7824 */ /* 0x010fc600018e0600 */
[----:B-1----:R-:W3:Y:S04]  /*32ee0*/  LDL.LU R240, [R1+0xcd8] ;  /* 0x000cd80001f07983 */ /* 0x002ee80000300800 */
[----:B------:R1:W-:Y:S01]  /*32ef0*/  STL [R1+0xcc4], R233 ;  /* 0x000cc4e901007387 */ /* 0x0003e20000100800 */
[----:B------:R-:W-:-:S03]  /*32f00*/  IADD3 R155, P3, R155, R21, RZ ;  /* 0x000000159b9b7210 */ /* 0x000fc60007f7e0ff */
[----:B-1----:R0:W5:Y:S04]  /*32f10*/  LDL.LU R233, [R1+0x1964] ;  /* 0x0019640001e97983 */ /* 0x0021680000300800 */
[----:B------:R1:W-:Y:S04]  /*32f20*/  STL [R1+0xce8], R237 ;  /* 0x000ce8ed01007387 */ /* 0x0003e80000100800 */
[----:B-1----:R-:W4:Y:S04]  /*32f30*/  LDL.LU R237, [R1+0xcd0] ;  /* 0x000cd00001ed7983 */ /* 0x002f280000300800 */
[----:B------:R1:W-:Y:S04]  /*32f40*/  STL [R1+0xcbc], R155 ;  /* 0x000cbc9b01007387 */ /* 0x0003e80000100800 */
[----:B-1----:R-:W4:Y:S01]  /*32f50*/  LDL.LU R155, [R1+0xca4] ;  /* 0x000ca400019b7983 */ /* 0x002f220000300800 */
[----:B------:R-:W-:-:S05]  /*32f60*/  IMAD.X R153, R153, 0x1, R0, P4 ;  /* 0x0000000199997824 */ /* 0x000fca00020e0600 */
[----:B------:R-:W-:Y:S01]  /*32f70*/  STL [R1+0xce0], R153 ;  /* 0x000ce09901007387 */ /* 0x000fe20000100800 */
[----:B--2---:R-:W-:-:S05]  /*32f80*/  IADD3 R241, P4, R241, R21, RZ ;  /* 0x00000015f1f17210 */ /* 0x004fca0007f9e0ff */
[----:B------:R1:W-:Y:S01]  /*32f90*/  STL [R1+0xcb4], R241 ;  /* 0x000cb4f101007387 */ /* 0x0003e20000100800 */
[--C-:B---3--:R-:W-:Y:S01]  /*32fa0*/  IMAD.X R240, R240, 0x1, R0.reuse, P5 ;  /* 0x00000001f0f07824 */ /* 0x108fe200028e0600 */
[----:B------:R-:W-:Y:S02]  /*32fb0*/  IADD3 R2, P5, R2, R21, RZ ;  /* 0x0000001502027210 */ /* 0x000fe40007fbe0ff */
[----:B-1----:R-:W2:Y:S04]  /*32fc0*/  LDL.LU R241, [R1+0xc9c] ;  /* 0x000c9c0001f17983 */ /* 0x002ea80000300800 */
[----:B------:R-:W3:Y:S04]  /*32fd0*/  LDL.LU R153, [R1+0xcc0] ;  /* 0x000cc00001997983 */ /* 0x000ee80000300800 */
[----:B------:R1:W-:Y:S04]  /*32fe0*/  STL [R1+0xcd8], R240 ;  /* 0x000cd8f001007387 */ /* 0x0003e80000100800 */
[----:B-1----:R-:W2:Y:S04]  /*32ff0*/  LDL.LU R240, [R1+0xc94] ;  /* 0x000c940001f07983 */ /* 0x002ea80000300800 */
[----:B------:R1:W-:Y:S01]  /*33000*/  STL [R1+0xcac], R2 ;  /* 0x000cac0201007387 */ /* 0x0003e20000100800 */
[----:B----4-:R-:W-:-:S03]  /*33010*/  IMAD.X R237, R237, 0x1, R0, P6 ;  /* 0x00000001eded7824 */ /* 0x010fc600030e0600 */
[----:B-1----:R-:W4:Y:S04]  /*33020*/  LDL.LU R2, [R1+0x1960] ;  /* 0x0019600001027983 */ /* 0x002f280000300800 */
[----:B------:R1:W-:Y:S01]  /*33030*/  STL [R1+0xcd0], R237 ;  /* 0x000cd0ed01007387 */ /* 0x0003e20000100800 */
[----:B------:R-:W-:-:S03]  /*33040*/  IADD3 R155, P6, R155, R21, RZ ;  /* 0x000000159b9b7210 */ /* 0x000fc60007fde0ff */
[----:B-1----:R-:W2:Y:S04]  /*33050*/  LDL.LU R237, [R1+0xcb8] ;  /* 0x000cb80001ed7983 */ /* 0x002ea80000300800 */
[----:B------:R-:W3:Y:S04]  /*33060*/  LDL.LU R21, [R1+0xcc8] ;  /* 0x000cc80001157983 */ /* 0x000ee80000300800 */
[----:B------:R1:W-:Y:S04]  /*33070*/  STL [R1+0xca4], R155 ;  /* 0x000ca49b01007387 */ /* 0x0003e80000100800 */
[----:B-1----:R-:W4:Y:S01]  /*33080*/  LDL.LU R155, [R1+0xc8c] ;  /* 0x000c8c00019b7983 */ /* 0x002f220000300800 */
[----:B---3--:R-:W-:-:S05]  /*33090*/  IMAD.X R21, R21, 0x1, R0, P1 ;  /* 0x0000000115157824 */ /* 0x008fca00008e0600 */
[----:B------:R1:W-:Y:S02]  /*330a0*/  STL [R1+0xcc8], R21 ;  /* 0x000cc81501007387 */ /* 0x0003e40000100800 */
[----:B-1----:R-:W1:Y:S01]  /*330b0*/  LDC R21, c[0x0][0x238] ;  /* 0x00008e00ff157b82 */ /* 0x002e620000000800 */
[--C-:B------:R-:W-:Y:S02]  /*330c0*/  IMAD.X R153, R153, 0x1, R0.reuse, P2 ;  /* 0x0000000199997824 */ /* 0x100fe400010e0600 */
[----:B--2---:R-:W-:Y:S02]  /*330d0*/  IMAD.X R237, R237, 0x1, R0, P3 ;  /* 0x00000001eded7824 */ /* 0x004fe400018e0600 */
[----:B-1----:R-:W-:-:S05]  /*330e0*/  IMAD.SHL.U32 R21, R21, 0x80, RZ ;  /* 0x0000008015157824 */ /* 0x002fca00078e00ff */
[----:B------:R-:W-:-:S04]  /*330f0*/  SHF.L.U32 R21, R21, 0x1, RZ ;  /* 0x0000000115157819 */ /* 0x000fc800000006ff */
[-C--:B------:R-:W-:Y:S02]  /*33100*/  IADD3 R241, P1, R241, R21.reuse, RZ ;  /* 0x00000015f1f17210 */ /* 0x080fe40007f3e0ff */
[----:B------:R-:W-:-:S03]  /*33110*/  IADD3 R240, P2, R240, R21, RZ ;  /* 0x00000015f0f07210 */ /* 0x000fc60007f5e0ff */
[----:B------:R1:W-:Y:S01]  /*33120*/  STL [R1+0xc9c], R241 ;  /* 0x000c9cf101007387 */ /* 0x0003e20000100800 */
[----:B----4-:R-:W-:-:S03]  /*33130*/  IADD3 R155, P3, R155, R21, RZ ;  /* 0x000000159b9b7210 */ /* 0x010fc60007f7e0ff */
[----:B-1----:R-:W2:Y:S04]  /*33140*/  LDL.LU R241, [R1+0xc84] ;  /* 0x000c840001f17983 */ /* 0x002ea80000300800 */
[----:B------:R1:W-:Y:S04]  /*33150*/  STL [R1+0xcc0], R153 ;  /* 0x000cc09901007387 */ /* 0x0003e80000100800 */
[----:B------:R3:W-:Y:S04]  /*33160*/  STL [R1+0xc94], R240 ;  /* 0x000c94f001007387 */ /* 0x0007e80000100800 */
[----:B-1----:R-:W4:Y:S04]  /*33170*/  LDL.LU R153, [R1+0xca0] ;  /* 0x000ca00001997983 */ /* 0x002f280000300800 */
[----:B---3--:R-:W3:Y:S04]  /*33180*/  LDL.LU R240, [R1+0xc74] ;  /* 0x000c740001f07983 */ /* 0x008ee80000300800 */
[----:B------:R1:W-:Y:S04]  /*33190*/  STL [R1+0xcb8], R237 ;  /* 0x000cb8ed01007387 */ /* 0x0003e80000100800 */
[----:B-1----:R-:W3:Y:S04]  /*331a0*/  LDL.LU R237, [R1+0xc98] ;  /* 0x000c980001ed7983 */ /* 0x002ee80000300800 */
[----:B------:R-:W2:Y:S04]  /*331b0*/  LDL.LU R21, [R1+0xcb0] ;  /* 0x000cb00001157983 */ /* 0x000ea80000300800 */
[----:B------:R1:W-:Y:S04]  /*331c0*/  STL [R1+0xc8c], R155 ;  /* 0x000c8c9b01007387 */ /* 0x0003e80000100800 */
[----:B-1----:R-:W3:Y:S01]  /*331d0*/  LDL.LU R155, [R1+0xc6c] ;  /* 0x000c6c00019b7983 */ /* 0x002ee20000300800 */
[----:B--2---:R-:W-:-:S05]  /*331e0*/  IMAD.X R21, R21, 0x1, R0, P4 ;  /* 0x0000000115157824 */ /* 0x004fca00020e0600 */
[----:B------:R1:W-:Y:S02]  /*331f0*/  STL [R1+0xcb0], R21 ;  /* 0x000cb01501007387 */ /* 0x0003e40000100800 */
[----:B-1----:R-:W1:Y:S02]  /*33200*/  LDC R21, c[0x0][0x238] ;  /* 0x00008e00ff157b82 */ /* 0x002e640000000800 */
[----:B-1----:R-:W-:-:S04]  /*33210*/  IMAD.SHL.U32 R21, R21, 0x80, RZ ;  /* 0x0000008015157824 */ /* 0x002fc800078e00ff */
[----:B------:R-:W-:-:S05]  /*33220*/  IMAD.SHL.U32 R21, R21, 0x2, RZ ;  /* 0x0000000215157824 */ /* 0x000fca00078e00ff */
[----:B------:R-:W-:Y:S02]  /*33230*/  IADD3 R241, P4, R241, R21, RZ ;  /* 0x00000015f1f17210 */ /* 0x000fe40007f9e0ff */
        /* <DEDUP_REMOVED lines=8> */
[----:B------:R-:W-:-:S05]  /*332c0*/  IADD3 R22, P5, R22, R21, RZ ;  /* 0x0000001516167210 */ /* 0x000fca0007fbe0ff */
[----:B------:R1:W-:Y:S04]  /*332d0*/  STL [R1+0xc7c], R22 ;  /* 0x000c7c1601007387 */ /* 0x0003e80000100800 */
[----:B-1----:R-:W2:Y:S01]  /*332e0*/  LDL.LU R22, [R1+0x195c] ;  /* 0x00195c0001167983 */ /* 0x002ea20000300800 */
[--C-:B----4-:R-:W-:Y:S01]  /*332f0*/  IMAD.X R153, R153, 0x1, R0.reuse, P6 ;  /* 0x0000000199997824 */ /* 0x110fe200030e0600 */
[-C--:B---3--:R-:W-:Y:S01]  /*33300*/  IADD3 R240, P6, R240, R21.reuse, RZ ;  /* 0x00000015f0f07210 */ /* 0x088fe20007fde0ff */
[--C-:B------:R-:W-:Y:S01]  /*33310*/  IMAD.X R237, R237, 0x1, R0.reuse, P1 ;  /* 0x00000001eded7824 */ /* 0x100fe200008e0600 */
[----:B------:R-:W-:Y:S02]  /*33320*/  IADD3 R155, P1, R155, R21, RZ ;  /* 0x000000159b9b7210 */ /* 0x000fe40007f3e0ff */
[----:B------:R-:W-:Y:S04]  /*33330*/  STL [R1+0xca0], R153 ;  /* 0x000ca09901007387 */ /* 0x000fe80000100800 */
[----:B------:R1:W-:Y:S01]  /*33340*/  STL [R1+0xc74], R240 ;  /* 0x000c74f001007387 */ /* 0x0003e20000100800 */
[----:B------:R-:W-:-:S03]  /*33350*/  IMAD.X R241, R241, 0x1, R0, P2 ;  /* 0x00000001f1f17824 */ /* 0x000fc600010e0600 */
[----:B-1----:R-:W3:Y:S04]  /*33360*/  LDL.LU R240, [R1+0x1878] ;  /* 0x0018780001f07983 */ /* 0x002ee80000300800 */
[----:B------:R1:W-:Y:S04]  /*33370*/  STL [R1+0xc98], R237 ;  /* 0x000c98ed01007387 */ /* 0x0003e80000100800 */
[----:B-1----:R-:W4:Y:S04]  /*33380*/  LDL.LU R237, [R1+0xc80] ;  /* 0x000c800001ed7983 */ /* 0x002f280000300800 */
[----:B------:R1:W-:Y:S04]  /*33390*/  STL [R1+0xc6c], R155 ;  /* 0x000c6c9b01007387 */ /* 0x0003e80000100800 */
[----:B------:R-:W3:Y:S04]  /*333a0*/  LDL.LU R153, [R1+0xc78] ;  /* 0x000c780001997983 */ /* 0x000ee80000300800 */
[----:B-1----:R-:W3:Y:S04]  /*333b0*/  LDL.LU R155, [R1+0x1874] ;  /* 0x00187400019b7983 */ /* 0x002ee80000300800 */
[----:B------:R1:W-:Y:S04]  /*333c0*/  STL [R1+0xc90], R241 ;  /* 0x000c90f101007387 */ /* 0x0003e80000100800 */
[----:B-1----:R-:W3:Y:S01]  /*333d0*/  LDL.LU R241, [R1+0xc70] ;  /* 0x000c700001f17983 */ /* 0x002ee20000300800 */
[----:B--2---:R-:W-:-:S05]  /*333e0*/  IADD3 R22, P2, R22, R21, RZ ;  /* 0x0000001516167210 */ /* 0x004fca0007f5e0ff */
[----:B------:R1:W-:Y:S04]  /*333f0*/  STL [R1+0xc64], R22 ;  /* 0x000c641601007387 */ /* 0x0003e80000100800 */
[----:B-1----:R-:W2:Y:S04]  /*33400*/  LDL.LU R22, [R1+0x1958] ;  /* 0x0019580001167983 */ /* 0x002ea80000300800 */
[----:B------:R-:W2:Y:S01]  /*33410*/  LDL.LU R21, [R1+0x1460] ;  /* 0x0014600001157983 */ /* 0x000ea20000300800 */
[--C-:B----4-:R-:W-:Y:S02]  /*33420*/  IMAD.X R237, R237, 0x1, R0.reuse, P4 ;  /* 0x00000001eded7824 */ /* 0x110fe400020e0600 */
[----:B---3--:R-:W-:-:S02]  /*33430*/  IMAD.X R153, R153, 0x1, R0, P5 ;  /* 0x0000000199997824 */ /* 0x008fc400028e0600 */
[--C-:B------:R-:W-:Y:S02]  /*33440*/  IMAD.X R241, R241, 0x1, R0.reuse, P6 ;  /* 0x00000001f1f17824 */ /* 0x100fe400030e0600 */
[----:B--2---:R-:W-:-:S05]  /*33450*/  IMAD.X R22, R22, 0x1, R0, P3 ;  /* 0x0000000116167824 */ /* 0x004fca00018e0600 */
[----:B------:R1:W-:Y:S02]  /*33460*/  STL [R1+0xc88], R22 ;  /* 0x000c881601007387 */ /* 0x0003e40000100800 */
[----:B-1----:R-:W1:Y:S02]  /*33470*/  LDC R22, c[0x0][0x23c] ;  /* 0x00008f00ff167b82 */ /* 0x002e640000000800 */
[----:B-1----:R-:W-:-:S04]  /*33480*/  IMAD.SHL.U32 R22, R22, 0x80, RZ ;  /* 0x0000008016167824 */ /* 0x002fc800078e00ff */
[----:B------:R-:W-:-:S05]  /*33490*/  IMAD.SHL.U32 R22, R22, 0x2, RZ ;  /* 0x0000000216167824 */ /* 0x000fca00078e00ff */
[-C--:B------:R-:W-:Y:S02]  /*334a0*/  IADD3 R240, P3, R240, R22.reuse, RZ ;  /* 0x00000016f0f07210 */ /* 0x080fe40007f7e0ff */
[-C--:B------:R-:W-:Y:S02]  /*334b0*/  IADD3 R21, P4, R21, R22.reuse, RZ ;  /* 0x0000001615157210 */ /* 0x080fe40007f9e0ff */
[-C--:B------:R-:W-:Y:S01]  /*334c0*/  IADD3 R155, P5, R155, R22.reuse, RZ ;  /* 0x000000169b9b7210 */ /* 0x080fe20007fbe0ff */
[----:B------:R1:W-:Y:S01]  /*334d0*/  STL [R1+0x1878], R240 ;  /* 0x001878f001007387 */ /* 0x0003e20000100800 */
[----:B------:R-:W-:-:S03]  /*334e0*/  IADD3 R2, P6, R2, R22, RZ ;  /* 0x0000001602027210 */ /* 0x000fc60007fde0ff */
[----:B-1----:R-:W2:Y:S04]  /*334f0*/  LDL.LU R240, [R1+0xc68] ;  /* 0x000c680001f07983 */ /* 0x002ea80000300800 */
[----:B------:R1:W-:Y:S04]  /*33500*/  STL [R1+0xc80], R237 ;  /* 0x000c80ed01007387 */ /* 0x0003e80000100800 */
[----:B-1----:R-:W3:Y:S04]  /*33510*/  LDL.LU R237, [R1+0x186c] ;  /* 0x00186c0001ed7983 */ /* 0x002ee80000300800 */
[----:B------:R-:W-:Y:S04]  /*33520*/  STL [R1+0x1460], R21 ;  /* 0x0014601501007387 */ /* 0x000fe80000100800 */
[----:B------:R1:W-:Y:S04]  /*33530*/  STL [R1+0x1874], R155 ;  /* 0x0018749b01007387 */ /* 0x0003e80000100800 */
[----:B------:R-:W-:Y:S04]  /*33540*/  STL [R1+0xc78], R153 ;  /* 0x000c789901007387 */ /* 0x000fe80000100800 */
[----:B-1----:R-:W4:Y:S04]  /*33550*/  LDL.LU R155, [R1+0x1868] ;  /* 0x00186800019b7983 */ /* 0x002f280000300800 */
[----:B------:R1:W-:Y:S04]  /*33560*/  STL [R1+0xc70], R241 ;  /* 0x000c70f101007387 */ /* 0x0003e80000100800 */
[----:B-1----:R-:W4:Y:S04]  /*33570*/  LDL.LU R241, [R1+0x1464] ;  /* 0x0014640001f17983 */ /* 0x002f280000300800 */
[----:B------:R1:W-:Y:S04]  /*33580*/  STL [R1+0x1870], R2 ;  /* 0x0018700201007387 */ /* 0x0003e80000100800 */
[----:B-1----:R-:W4:Y:S04]  /*33590*/  LDL.LU R2, [R1+0x1954] ;  /* 0x0019540001027983 */ /* 0x002f280000300800 */
[----:B------:R-:W4:Y:S04]  /*335a0*/  LDL.LU R21, [R1+0x1864] ;  /* 0x0018640001157983 */ /* 0x000f280000300800 */
[----:B------:R-:W4:Y:S01]  /*335b0*/  LDL.LU R153, [R1+0xc5c] ;  /* 0x000c5c0001997983 */ /* 0x000f220000300800 */
[----:B--2---:R-:W-:-:S05]  /*335c0*/  IMAD.X R240, R240, 0x1, R0, P1 ;  /* 0x00000001f0f07824 */ /* 0x004fca00008e0600 */
[----:B------:R1:W-:Y:S01]  /*335d0*/  STL [R1+0xc68], R240 ;  /* 0x000c68f001007387 */ /* 0x0003e20000100800 */
[----:B---3--:R-:W-:-:S05]  /*335e0*/  IADD3 R237, P1, R237, R22, RZ ;  /* 0x00000016eded7210 */ /* 0x008fca0007f3e0ff */
[----:B------:R-:W-:Y:S04]  /*335f0*/  STL [R1+0x186c], R237 ;  /* 0x00186ced01007387 */ /* 0x000fe80000100800 */
[----:B-1----:R-:W2:Y:S01]  /*33600*/  LDL.LU R240, [R1+0x1860] ;  /* 0x0018600001f07983 */ /* 0x002ea20000300800 */
[----:B----4-:R-:W-:-:S05]  /*33610*/  IMAD.X R2, R2, 0x1, R0, P2 ;  /* 0x0000000102027824 */ /* 0x010fca00010e0600 */
[----:B------:R1:W-:Y:S04]  /*33620*/  STL [R1+0xc60], R2 ;  /* 0x000c600201007387 */ /* 0x0003e80000100800 */
[----:B-1----:R-:W3:Y:S04]  /*33630*/  LDL.LU R2, [R1+0x1950] ;  /* 0x0019500001027983 */ /* 0x002ee80000300800 */
[----:B------:R-:W4:Y:S01]  /*33640*/  LDL.LU R237, [R1+0x145c] ;  /* 0x00145c0001ed7983 */ /* 0x000f220000300800 */
[----:B------:R-:W-:-:S05]  /*33650*/  IADD3 R155, P2, R155, R22, RZ ;  /* 0x000000169b9b7210 */ /* 0x000fca0007f5e0ff */
[----:B------:R1:W-:Y:S04]  /*33660*/  STL [R1+0x1868], R155 ;  /* 0x0018689b01007387 */ /* 0x0003e80000100800 */
[----:B-1----:R-:W4:Y:S01]  /*33670*/  LDL.LU R155, [R1+0x1858] ;  /* 0x00185800019b7983 */ /* 0x002f220000300800 */
[--C-:B---3--:R-:W-:Y:S01]  /*33680*/  IMAD.X R241, R241, 0x1, R2.reuse, P3 ;  /* 0x00000001f1f17824 */ /* 0x108fe200018e0602 */
[-C--:B------:R-:W-:Y:S01]  /*33690*/  IADD3 R21, P3, R21, R22.reuse, RZ ;  /* 0x0000001615157210 */ /* 0x080fe20007f7e0ff */
[--C-:B------:R-:W-:Y:S01]  /*336a0*/  IMAD.X R153, R153, 0x1, R2.reuse, P4 ;  /* 0x0000000199997824 */ /* 0x100fe200020e0602 */
[----:B--2---:R-:W-:Y:S02]  /*336b0*/  IADD3 R240, P4, R240, R22, RZ ;  /* 0x00000016f0f07210 */ /* 0x004fe40007f9e0ff */
[----:B------:R1:W-:Y:S01]  /*336c0*/  STL [R1+0x1464], R241 ;  /* 0x001464f101007387 */ /* 0x0003e20000100800 */
[----:B----4-:R-:W-:-:S03]  /*336d0*/  IMAD.X R237, R237, 0x1, R2, P5 ;  /* 0x00000001eded7824 */ /* 0x010fc600028e0602 */
[----:B-1----:R-:W2:Y:S04]  /*336e0*/  LDL.LU R241, [R1+0x1458] ;  /* 0x0014580001f17983 */ /* 0x002ea80000300800 */
[----:B------:R1:W-:Y:S04]  /*336f0*/  STL [R1+0x1864], R21 ;  /* 0x0018641501007387 */ /* 0x0003e80000100800 */
[----:B-1----:R-:W3:Y:S04]  /*33700*/  LDL.LU R21, [R1+0x1850] ;  /* 0x0018500001157983 */ /* 0x002ee80000300800 */
[----:B------:R1:W-:Y:S04]  /*33710*/  STL [R1+0xc5c], R153 ;  /* 0x000c5c9901007387 */ /* 0x0003e80000100800 */
[----:B-1----:R-:W4:Y:S04]  /*33720*/  LDL.LU R153, [R1+0x1454] ;  /* 0x0014540001997983 */ /* 0x002f280000300800 */
[----:B------:R1:W-:Y:S04]  /*33730*/  STL [R1+0x1860], R240 ;  /* 0x001860f001007387 */ /* 0x0003e80000100800 */
[----:B-1----:R-:W4:Y:S04]  /*33740*/  LDL.LU R240, [R1+0x1848] ;  /* 0x0018480001f07983 */ /* 0x002f280000300800 */
[----:B------:R1:W-:Y:S04]  /*33750*/  STL [R1+0x145c], R237 ;  /* 0x00145ced01007387 */ /* 0x0003e80000100800 */
[----:B-1----:R-:W4:Y:S01]  /*33760*/  LDL.LU R237, [R1+0x1450] ;  /* 0x0014500001ed7983 */ /* 0x002f220000300800 */
[----:B------:R-:W-:-:S05]  /*33770*/  IADD3 R155, P5, R155, R22, RZ ;  /* 0x000000169b9b7210 */ /* 0x000fca0007fbe0ff */
[----:B------:R1:W-:Y:S04]  /*33780*/  STL [R1+0x1858], R155 ;  /* 0x0018589b01007387 */ /* 0x0003e80000100800 */
[----:B-1----:R-:W4:Y:S01]  /*33790*/  LDL.LU R155, [R1+0x1840] ;  /* 0x00184000019b7983 */ /* 0x002f220000300800 */
        /* <DEDUP_REMOVED lines=10> */
[----:B------:R1:W-:Y:S01]  /*33840*/  STL [R1+0x1848], R240 ;  /* 0x001848f001007387 */ /* 0x0003e20000100800 */
[----:B------:R-:W-:-:S03]  /*33850*/  IMAD.X R237, R237, 0x1, R2, P2 ;  /* 0x00000001eded7824 */ /* 0x000fc600010e0602 */
        /* <DEDUP_REMOVED lines=173> */
[----:B----4-:R-:W-:-:S03]  /*34330*/  IADD3.X R153, R153, R2, RZ, P1, !PT ;  /* 0x0000000299997210 */ /* 0x010fc60000ffe4ff */
        /* <DEDUP_REMOVED lines=835> */
[----:B------:R1:W-:Y:S02]  /*37770*/  STL [R1+0xb1c], R237 ;  /* 0x000b1ced01007387 */ /* 0x0003e40000100800 */
[----:B-1----:R-:W-:Y:S02]  /*37780*/  IMAD.MOV.U32 R237, RZ, RZ, R4 ;  /* 0x000000ffffed7224 */ /* 0x002fe400078e0004 */
[----:B------:R-:W-:Y:S02]  /*37790*/  IMAD.MOV.U32 R4, RZ, RZ, R5 ;  /* 0x000000ffff047224 */ /* 0x000fe400078e0005 */
[----:B------:R-:W-:-:S02]  /*377a0*/  IMAD.MOV.U32 R5, RZ, RZ, R6 ;  /* 0x000000ffff057224 */ /* 0x000fc400078e0006 */
[----:B------:R-:W4:Y:S01]  /*377b0*/  LDL.LU R6, [R1+0xb04] ;  /* 0x000b040001067983 */ /* 0x000f220000300800 */
        /* <DEDUP_REMOVED lines=13> */
[----:B------:R1:W-:Y:S04]  /*37890*/  STL [R1+0xae0], R240 ;  /* 0x000ae0f001007387 */ /* 0x0003e80000100800 */
[----:B-1----:R-:W4:Y:S01]  /*378a0*/  LDL.LU R240, [R1+0xac8] ;  /* 0x000ac80001f07983 */ /* 0x002f220000300800 */
[----:B------:R-:W-:-:S05]  /*378b0*/  IMAD.X R6, R6, 0x1, R2, P5 ;  /* 0x0000000106067824 */ /* 0x000fca00028e0602 */
[----:B------:R1:W-:Y:S02]  /*378c0*/  STL [R1+0xb04], R6 ;  /* 0x000b040601007387 */ /* 0x0003e40000100800 */
[----:B-1----:R-:W-:Y:S02]  /*378d0*/  IMAD.MOV.U32 R6, RZ, RZ, R7 ;  /* 0x000000ffff067224 */ /* 0x002fe400078e0007 */
        /* <DEDUP_REMOVED lines=14> */
[----:B------:R1:W-:Y:S02]  /*379c0*/  STL [R1+0xac8], R240 ;  /* 0x000ac8f001007387 */ /* 0x0003e40000100800 */
[----:B-1----:R-:W-:Y:S02]  /*379d0*/  IMAD.MOV.U32 R240, RZ, RZ, R237 ;  /* 0x000000fffff07224 */ /* 0x002fe400078e00ed */
[----:B------:R-:W-:Y:S02]  /*379e0*/  IMAD.MOV.U32 R237, RZ, RZ, R4 ;  /* 0x000000ffffed7224 */ /* 0x000fe400078e0004 */
[----:B------:R-:W-:-:S02]  /*379f0*/  IMAD.MOV.U32 R4, RZ, RZ, R5 ;  /* 0x000000ffff047224 */ /* 0x000fc400078e0005 */
[----:B------:R-:W-:Y:S01]  /*37a00*/  IMAD.X R7, R7, 0x1, R2, P2 ;  /* 0x0000000107077824 */ /* 0x000fe200010e0602 */
[----:B------:R-:W4:Y:S04]  /*37a10*/  LDL.LU R5, [R1+0xab0] ;  /* 0x000ab00001057983 */ /* 0x000f280000300800 */
        /* <DEDUP_REMOVED lines=18> */
[----:B------:R-:W-:Y:S01]  /*37b40*/  IMAD.X R3, R3, 0x1, R2, P5 ;  /* 0x0000000103037824 */ /* 0x000fe200028e0602 */
[----:B------:R-:W4:Y:S04]  /*37b50*/  LDL.LU R6, [R1+0xa98] ;  /* 0x000a980001067983 */ /* 0x000f280000300800 */
[----:B------:R1:W-:Y:S02]  /*37b60*/  STL [R1+0xad4], R3 ;  /* 0x000ad40301007387 */ /* 0x0003e40000100800 */
[----:B-1----:R-:W-:-:S02]  /*37b70*/  IMAD.MOV.U32 R3, RZ, RZ, R16 ;  /* 0x000000ffff037224 */ /* 0x002fc400078e0010 */
        /* <DEDUP_REMOVED lines=11> */
[----:B------:R1:W-:Y:S04]  /*37c30*/  STL [R1+0xac4], R153 ;  /* 0x000ac49901007387 */ /* 0x0003e80000100800 */
[----:B-1----:R-:W4:Y:S01]  /*37c40*/  LDL.LU R153, [R1+0xaac] ;  /* 0x000aac0001997983 */ /* 0x002f220000300800 */
[----:B------:R-:W-:-:S05]  /*37c50*/  IADD3 R6, P1, R6, R22, RZ ;  /* 0x0000001606067210 */ /* 0x000fca0007f3e0ff */
[----:B------:R1:W-:Y:S02]  /*37c60*/  STL [R1+0xa98], R6 ;  /* 0x000a980601007387 */ /* 0x0003e40000100800 */
[----:B-1----:R-:W-:Y:S01]  /*37c70*/  IMAD.MOV.U32 R6, RZ, RZ, R7 ;  /* 0x000000ffff067224 */ /* 0x002fe200078e0007 */
[----:B------:R-:W-:Y:S01]  /*37c80*/  IADD3.X R16, R16, R2, RZ, P2, !PT ;  /* 0x0000000210107210 */ /* 0x000fe200017fe4ff */
[----:B------:R-:W4:Y:S04]  /*37c90*/  LDL.LU R7, [R1+0xa80] ;  /* 0x000a800001077983 */ /* 0x000f280000300800 */
        /* <DEDUP_REMOVED lines=15> */
[----:B------:R1:W-:Y:S01]  /*37d90*/  STL [R1+0xa80], R7 ;  /* 0x000a800701007387 */ /* 0x0003e20000100800 */
[----:B------:R-:W-:Y:S02]  /*37da0*/  IMAD.X R16, R16, 0x1, R2, P5 ;  /* 0x0000000110107824 */ /* 0x000fe400028e0602 */
[----:B-1----:R-:W-:Y:S02]  /*37db0*/  IMAD.MOV.U32 R7, RZ, RZ, R3 ;  /* 0x000000ffff077224 */ /* 0x002fe400078e0003 */
[----:B------:R-:W4:Y:S04]  /*37dc0*/  LDL.LU R3, [R1+0xa68] ;  /* 0x000a680001037983 */ /* 0x000f280000300800 */
[----:B------:R1:W-:Y:S02]  /*37dd0*/  STL [R1+0xaa4], R16 ;  /* 0x000aa41001007387 */ /* 0x0003e40000100800 */
[----:B-1----:R-:W-:-:S02]  /*37de0*/  IMAD.MOV.U32 R16, RZ, RZ, R18 ;  /* 0x000000ffff107224 */ /* 0x002fc400078e0012 */
[----:B------:R-:W-:Y:S02]  /*37df0*/  IMAD.MOV.U32 R18, RZ, RZ, R9 ;  /* 0x000000ffff127224 */ /* 0x000fe400078e0009 */
        /* <DEDUP_REMOVED lines=15> */
[----:B------:R-:W-:-:S03]  /*37ef0*/  IMAD.X R9, R9, 0x1, R2, P2 ;  /* 0x0000000109097824 */ /* 0x000fc600010e0602 */
[----:B-1----:R-:W4:Y:S04]  /*37f00*/  LDL.LU R3, [R1+0xa50] ;  /* 0x000a500001037983 */ /* 0x002f280000300800 */
        /* <DEDUP_REMOVED lines=17> */
[----:B-1----:R-:W-:Y:S02]  /*38020*/  IMAD.MOV.U32 R3, RZ, RZ, R18 ;  /* 0x000000ffff037224 */ /* 0x002fe400078e0012 */
[----:B------:R-:W-:Y:S01]  /*38030*/  IMAD.X R19, R19, 0x1, R2, P5 ;  /* 0x0000000113137824 */ /* 0x000fe200028e0602 */
        /* <DEDUP_REMOVED lines=8> */
[----:B---3--:R-:W-:Y:S01]  /*380c0*/  IADD3 R21, P6, R21, R22, RZ ;  /* 0x0000001615157210 */ /* 0x008fe20007fde0ff */
[----:B-1----:R-:W-:Y:S02]  /*380d0*/  IMAD.MOV.U32 R241, RZ, RZ, R240 ;  /* 0x000000fffff17224 */ /* 0x002fe400078e00f0 */
[----:B------:R-:W-:Y:S02]  /*380e0*/  IMAD.MOV.U32 R240, RZ, RZ, R4 ;  /* 0x000000fffff07224 */ /* 0x000fe400078e0004 */
[----:B------:R-:W2:Y:S04]  /*380f0*/  LDL.LU R4, [R1+0xa54] ;  /* 0x000a540001047983 */ /* 0x000ea80000300800 */
        /* <DEDUP_REMOVED lines=25> */
[----:B------:R1:W-:Y:S04]  /*38290*/  STL [R1+0xa20], R18 ;  /* 0x000a201201007387 */ /* 0x0003e80000100800 */
[----:B-1----:R-:W4:Y:S01]  /*382a0*/  LDL.LU R18, [R1+0xa2c] ;  /* 0x000a2c0001127983 */ /* 0x002f220000300800 */
[----:B------:R-:W-:-:S05]  /*382b0*/  IMAD.X R23, R23, 0x1, R2, P5 ;  /* 0x0000000117177824 */ /* 0x000fca00028e0602 */
[----:B------:R1:W-:Y:S04]  /*382c0*/  STL [R1+0xa44], R23 ;  /* 0x000a441701007387 */ /* 0x0003e80000100800 */
[----:B-1----:R-:W4:Y:S01]  /*382d0*/  LDL.LU R23, [R1+0xa00] ;  /* 0x000a000001177983 */ /* 0x002f220000300800 */
[----:B------:R-:W-:Y:S01]  /*382e0*/  IADD3 R236, P5, R236, R22, RZ ;  /* 0x00000016ecec7210 */ /* 0x000fe20007fbe0ff */
[----:B------:R-:W-:-:S04]  /*382f0*/  IMAD.X R155, R155, 0x1, R2, P6 ;  /* 0x000000019b9b7824 */ /* 0x000fc800030e0602 */
[----:B------:R1:W-:Y:S04]  /*38300*/  STL [R1+0xa18], R236 ;  /* 0x000a18ec01007387 */ /* 0x0003e80000100800 */
[----:B-1----:R0:W5:Y:S04]  /*38310*/  LDL.LU R236, [R1+0x194c] ;  /* 0x00194c0001ec7983 */ /* 0x0021680000300800 */
[----:B------:R1:W-:Y:S02]  /*38320*/  STL [R1+0xa3c], R155 ;  /* 0x000a3c9b01007387 */ /* 0x0003e40000100800 */
[----:B-1----:R-:W-:-:S02]  /*38330*/  IMAD.MOV.U32 R155, RZ, RZ, R241 ;  /* 0x000000ffff9b7224 */ /* 0x002fc400078e00f1 */
        /* <DEDUP_REMOVED lines=8> */
[----:B------:R1:W-:Y:S04]  /*383c0*/  STL [R1+0xa08], R153 ;  /* 0x000a089901007387 */ /* 0x0003e80000100800 */
[----:B-1----:R-:W4:Y:S01]  /*383d0*/  LDL.LU R153, [R1+0x9e8] ;  /* 0x0009e80001997983 */ /* 0x002f220000300800 */
[----:B------:R-:W-:-:S05]  /*383e0*/  IMAD.X R18, R18, 0x1, R2, P2 ;  /* 0x0000000112127824 */ /* 0x000fca00010e0602 */
[----:B------:R1:W-:Y:S02]  /*383f0*/  STL [R1+0xa2c], R18 ;  /* 0x000a2c1201007387 */ /* 0x0003e40000100800 */
[----:B-1----:R-:W-:Y:S01]  /*38400*/  IMAD.MOV.U32 R18, RZ, RZ, R19 ;  /* 0x000000ffff127224 */ /* 0x002fe200078e0013 */
[----:B------:R-:W-:Y:S01]  /*38410*/  IADD3 R23, P2, R23, R22, RZ ;  /* 0x0000001617177210 */ /* 0x000fe20007f5e0ff */
[----:B------:R-:W2:Y:S04]  /*38420*/  LDL.LU R19, [R1+0xa0c] ;  /* 0x000a0c0001137983 */ /* 0x000ea80000300800 */
[----:B------:R-:W3:Y:S04]  /*38430*/  LDL.LU R22, [R1+0xa24] ;  /* 0x000a240001167983 */ /* 0x000ee80000300800 */
[----:B------:R1:W-:Y:S04]  /*38440*/  STL [R1+0xa00], R23 ;  /* 0x000a001701007387 */ /* 0x0003e80000100800 */
[----:B-1----:R-:W4:Y:S01]  /*38450*/  LDL.LU R23, [R1+0x9e0] ;  /* 0x0009e00001177983 */ /* 0x002f220000300800 */
[----:B------:R-:W-:-:S02]  /*38460*/  IMAD.X R155, R155, 0x1, R2, P1 ;  /* 0x000000019b9b7824 */ /* 0x000fc400008e0602 */
[--C-:B------:R-:W-:Y:S02]  /*38470*/  IMAD.X R241, R241, 0x1, R2.reuse, P4 ;  /* 0x00000001f1f17824 */ /* 0x100fe400020e0602 */
[----:B---3--:R-:W-:-:S05]  /*38480*/  IMAD.X R22, R22, 0x1, R2, P3 ;  /* 0x0000000116167824 */ /* 0x008fca00018e0602 */
[----:B------:R1:W-:Y:S02]  /*38490*/  STL [R1+0xa24], R22 ;  /* 0x000a241601007387 */ /* 0x0003e40000100800 */
[----:B-1----:R-:W1:Y:S01]  /*384a0*/  LDC R22, c[0x0][0x23c] ;  /* 0x00008f00ff167b82 */ /* 0x002e620000000800 */
[--C-:B------:R-:W-:Y:S02]  /*384b0*/  IMAD.X R21, R21, 0x1, R2.reuse, P5 ;  /* 0x0000000115157824 */ /* 0x100fe400028e0602 */
[----:B--2---:R-:W-:Y:S02]  /*384c0*/  IMAD.X R19, R19, 0x1, R2, P6 ;  /* 0x0000000113137824 */ /* 0x004fe400030e0602 */
[----:B-1----:R-:W-:-:S04]  /*384d0*/  IMAD.SHL.U32 R22, R22, 0x80, RZ ;  /* 0x0000008016167824 */ /* 0x002fc800078e00ff */
[----:B------:R-:W-:-:S05]  /*384e0*/  IMAD.SHL.U32 R22, R22, 0x2, RZ ;  /* 0x0000000216167824 */ /* 0x000fca00078e00ff */
[-C--:B------:R-:W-:Y:S02]  /*384f0*/  IADD3 R237, P3, R237, R22.reuse, RZ ;  /* 0x00000016eded7210 */ /* 0x080fe40007f7e0ff */
[-C--:B------:R-:W-:Y:S02]  /*38500*/  IADD3 R4, P4, R4, R22.reuse, RZ ;  /* 0x0000001604047210 */ /* 0x080fe40007f9e0ff */
[-C--:B----4-:R-:W-:Y:S01]  /*38510*/  IADD3 R153, P5, R153, R22.reuse, RZ ;  /* 0x0000001699997210 */ /* 0x090fe20007fbe0ff */
[----:B------:R1:W-:Y:S01]  /*38520*/  STL [R1+0x9f8], R237 ;  /* 0x0009f8ed01007387 */ /* 0x0003e20000100800 */
[----:B------:R-:W-:-:S03]  /*38530*/  IADD3 R23, P6, R23, R22, RZ ;  /* 0x0000001617177210 */ /* 0x000fc60007fde0ff */
[----:B-1----:R0:W5:Y:S04]  /*38540*/  LDL.LU R237, [R1+0x1948] ;  /* 0x0019480001ed7983 */ /* 0x0021680000300800 */
[----:B------:R1:W-:Y:S01]  /*38550*/  STL [R1+0xa1c], R241 ;  /* 0x000a1cf101007387 */ /* 0x0003e20000100800 */
[----:B------:R-:W-:-:S03]  /*38560*/  IADD3 R240, P1, R240, R22, RZ ;  /* 0x00000016f0f07210 */ /* 0x000fc60007f3e0ff */
        /* <DEDUP_REMOVED lines=14> */
[----:B-1----:R0:W5:Y:S04]  /*38650*/  LDL.LU R240, [R1+0x1944] ;  /* 0x0019440001f07983 */ /* 0x0021680000300800 */
[----:B------:R-:W2:Y:S02]  /*38660*/  LDL.LU R22, [R1+0x9fc] ;  /* 0x0009fc0001167983 */ /* 0x000ea40000300800 */
[----:B--2---:R-:W-:-:S05]  /*38670*/  IMAD.X R22, R22, 0x1, R2, P2 ;  /* 0x0000000116167824 */ /* 0x004fca00010e0602 */
[----:B------:R1:W-:Y:S02]  /*38680*/  STL [R1+0x9fc], R22 ;  /* 0x0009fc1601007387 */ /* 0x0003e40000100800 */
[----:B-1----:R-:W1:Y:S02]  /*38690*/  LDC R22, c[0x0][0x23c] ;  /* 0x00008f00ff167b82 */ /* 0x002e640000000800 */
[----:B-1----:R-:W-:-:S04]  /*386a0*/  IMAD.SHL.U32 R22, R22, 0x80, RZ ;  /* 0x0000008016167824 */ /* 0x002fc800078e00ff */
[----:B------:R-:W-:-:S05]  /*386b0*/  IMAD.SHL.U32 R22, R22, 0x2, RZ ;  /* 0x0000000216167824 */ /* 0x000fca00078e00ff */
[----:B------:R-:W-:Y:S01]  /*386c0*/  IADD3 R241, P2, R241, R22, RZ ;  /* 0x00000016f1f17210 */ /* 0x000fe20007f5e0ff */
[----:B------:R-:W-:-:S04]  /*386d0*/  IMAD.MOV.U32 R22, RZ, RZ, R6 ;  /* 0x000000ffff167224 */ /* 0x000fc800078e0006 */
[----:B------:R-:W-:Y:S01]  /*386e0*/  IMAD.X R22, R22, 0x1, R2, P3 ;  /* 0x0000000116167824 */ /* 0x000fe200018e0602 */
[----:B------:R1:W-:Y:S04]  /*386f0*/  STL [R1+0x9d0], R241 ;  /* 0x0009d0f101007387 */ /* 0x0003e80000100800 */
[----:B-1----:R0:W5:Y:S04]  /*38700*/  LDL.LU R241, [R1+0x1940] ;  /* 0x0019400001f17983 */ /* 0x0021680000300800 */
[----:B------:R-:W2:Y:S04]  /*38710*/  LDL.LU R6, [R1+0x9a0] ;  /* 0x0009a00001067983 */ /* 0x000ea80000300800 */
[----:B------:R1:W-:Y:S02]  /*38720*/  STL [R1+0x9f4], R22 ;  /* 0x0009f41601007387 */ /* 0x0003e40000100800 */
[----:B-1----:R-:W1:Y:S02]  /*38730*/  LDC R22, c[0x0][0x23c] ;  /* 0x00008f00ff167b82 */ /* 0x002e640000000800 */
[----:B-1----:R-:W-:-:S04]  /*38740*/  IMAD.SHL.U32 R22, R22, 0x80, RZ ;  /* 0x0000008016167824 */ /* 0x002fc800078e00ff */
[----:B------:R-:W-:-:S05]  /*38750*/  IMAD.SHL.U32 R22, R22, 0x2, RZ ;  /* 0x0000000216167824 */ /* 0x000fca00078e00ff */
[----:B---3--:R-:W-:-:S05]  /*38760*/  IADD3 R4, P3, R4, R22, RZ ;  /* 0x0000001604047210 */ /* 0x008fca0007f7e0ff */
[----:B------:R1:W-:Y:S04]  /*38770*/  STL [R1+0x9c8], R4 ;  /* 0x0009c80401007387 */ /* 0x0003e80000100800 */
[----:B-1----:R0:W5:Y:S04]  /*38780*/  LDL.LU R4, [R1+0x193c] ;  /* 0x00193c0001047983 */ /* 0x0021680000300800 */
[----:B------:R-:W3:Y:S01]  /*38790*/  LDL.LU R22, [R1+0x9ec] ;  /* 0x0009ec0001167983 */ /* 0x000ee20000300800 */
[--C-:B----4-:R-:W-:Y:S02]  /*387a0*/  IMAD.X R153, R153, 0x1, R2.reuse, P5 ;  /* 0x0000000199997824 */ /* 0x110fe400028e0602 */
[----:B------:R-:W-:-:S02]  /*387b0*/  IMAD.X R23, R23, 0x1, R2, P6 ;  /* 0x0000000117177824 */ /* 0x000fc400030e0602 */
[--C-:B------:R-:W-:Y:S02]  /*387c0*/  IMAD.X R13, R13, 0x1, R2.reuse, P1 ;  /* 0x000000010d0d7824 */ /* 0x100fe400008e0602 */
[----:B---3--:R-:W-:-:S05]  /*387d0*/  IMAD.X R22, R22, 0x1, R2, P4 ;  /* 0x0000000116167824 */ /* 0x008fca00020e0602 */
[----:B------:R1:W-:Y:S02]  /*387e0*/  STL [R1+0x9ec], R22 ;  /* 0x0009ec1601007387 */ /* 0x0003e40000100800 */
[----:B-1----:R-:W1:Y:S02]  /*387f0*/  LDC R22, c[0x0][0x23c] ;  /* 0x00008f00ff167b82 */ /* 0x002e640000000800 */
[----:B-1----:R-:W-:-:S04]  /*38800*/  IMAD.SHL.U32 R22, R22, 0x80, RZ ;  /* 0x0000008016167824 */ /* 0x002fc800078e00ff */
[----:B------:R-:W-:-:S05]  /*38810*/  IMAD.SHL.U32 R22, R22, 0x2, RZ ;  /* 0x0000000216167824 */ /* 0x000fca00078e00ff */
[-C--:B------:R-:W-:Y:S02]  /*38820*/  IADD3 R21, P4, R21, R22.reuse, RZ ;  /* 0x0000001615157210 */ /* 0x080fe40007f9e0ff */
[----:B------:R-:W-:-:S03]  /*38830*/  IADD3 R19, P5, R19, R22, RZ ;  /* 0x0000001613137210 */ /* 0x000fc60007fbe0ff */
[----:B------:R1:W-:Y:S01]  /*38840*/  STL [R1+0x9c0], R21 ;  /* 0x0009c01501007387 */ /* 0x0003e20000100800 */
[-C--:B------:R-:W-:Y:S01]  /*38850*/  IADD3 R155, P6, R155, R22.reuse, RZ ;  /* 0x000000169b9b7210 */ /* 0x080fe20007fde0ff */
[----:B-1----:R-:W-:Y:S02]  /*38860*/  IMAD.MOV.U32 R21, RZ, RZ, R9 ;  /* 0x000000ffff157224 */ /* 0x002fe400078e0009 */
[----:B------:R-:W3:Y:S04]  /*38870*/  LDL.LU R9, [R1+0x980] ;  /* 0x0009800001097983 */ /* 0x000ee80000300800 */
[----:B------:R1:W-:Y:S01]  /*38880*/  STL [R1+0x9e4], R153 ;  /* 0x0009e49901007387 */ /* 0x0003e20000100800 */
[----:B------:R-:W-:Y:S01]  /*38890*/  IADD3 R5, P1, R5, R22, RZ ;  /* 0x0000001605057210 */ /* 0x000fe20007f3e0ff */
[----:B-1----:R-:W-:-:S02]  /*388a0*/  IMAD.MOV.U32 R153, RZ, RZ, R18 ;  /* 0x000000ffff997224 */ /* 0x002fc400078e0012 */
[----:B------:R-:W4:Y:S04]  /*388b0*/  LDL.LU R18, [R1+0x978] ;  /* 0x0009780001127983 */ /* 0x000f280000300800 */
[----:B------:R1:W-:Y:S04]  /*388c0*/  STL [R1+0x9b8], R19 ;  /* 0x0009b81301007387 */ /* 0x0003e80000100800 */
[----:B-1----:R-:W4:Y:S04]  /*388d0*/  LDL.LU R19, [R1+0x970] ;  /* 0x0009700001137983 */ /* 0x002f280000300800 */
[----:B------:R1:W-:Y:S04]  /*388e0*/  STL [R1+0x9dc], R23 ;  /* 0x0009dc1701007387 */ /* 0x0003e80000100800 */
[----:B-1----:R-:W4:Y:S04]  /*388f0*/  LDL.LU R23, [R1+0x968] ;  /* 0x0009680001177983 */ /* 0x002f280000300800 */
[----:B------:R1:W-:Y:S02]  /*38900*/  STL [R1+0x9b0], R155 ;  /* 0x0009b09b01007387 */ /* 0x0003e40000100800 */
[----:B-1----:R-:W-:-:S02]  /*38910*/  IMAD.MOV.U32 R155, RZ, RZ, R17 ;  /* 0x000000ffff9b7224 */ /* 0x002fc400078e0011 */
[----:B------:R-:W4:Y:S04]  /*38920*/  LDL.LU R17, [R1+0x960] ;  /* 0x0009600001117983 */ /* 0x000f280000300800 */
        /* <DEDUP_REMOVED lines=8> */
[----:B-1----:R-:W-:-:S05]  /*389b0*/  IMAD.SHL.U32 R22, R22, 0x80, RZ ;  /* 0x0000008016167824 */ /* 0x002fca00078e00ff */
[----:B------:R-:W-:-:S04]  /*389c0*/  SHF.L.U32 R22, R22, 0x1, RZ ;  /* 0x0000000116167819 */ /* 0x000fc800000006ff */
        /* <DEDUP_REMOVED lines=10> */
[----:B------:R-:W-:-:S05]  /*38a70*/  IADD3 R7, P3, R7, R22, RZ ;  /* 0x0000001607077210 */ /* 0x000fca0007f7e0ff */
[----:B------:R1:W-:Y:S04]  /*38a80*/  STL [R1+0x998], R7 ;  /* 0x0009980701007387 */ /* 0x0003e80000100800 */
[----:B-1----:R0:W5:Y:S04]  /*38a90*/  LDL.LU R7, [R1+0x1930] ;  /* 0x0019300001077983 */ /* 0x0021680000300800 */
[----:B------:R-:W3:Y:S01]  /*38aa0*/  LDL.LU R22, [R1+0x9bc] ;  /* 0x0009bc0001167983 */ /* 0x000ee20000300800 */
        /* <DEDUP_REMOVED lines=8> */
[----:B------:R1:W-:Y:S04]  /*38b30*/  STL [R1+0x990], R16 ;  /* 0x0009901001007387 */ /* 0x0003e80000100800 */
[----:B-1----:R-:W3:Y:S04]  /*38b40*/  LDL.LU R16, [R1+0x192c] ;  /* 0x00192c0001107983 */ /* 0x002ee80000300800 */
[----:B------:R1:W-:Y:S04]  /*38b50*/  STL [R1+0x9b4], R12 ;  /* 0x0009b40c01007387 */ /* 0x0003e80000100800 */
[----:B-1----:R-:W3:Y:S04]  /*38b60*/  LDL.LU R12, [R1+0x940] ;  /* 0x00094000010c7983 */ /* 0x002ee80000300800 */
[----:B------:R1:W-:Y:S04]  /*38b70*/  STL [R1+0x988], R3 ;  /* 0x0009880301007387 */ /* 0x0003e80000100800 */
[----:B-1----:R-:W3:Y:S04]  /*38b80*/  LDL.LU R3, [R1+0x1928] ;  /* 0x0019280001037983 */ /* 0x002ee80000300800 */
[----:B------:R-:W4:Y:S02]  /*38b90*/  LDL.LU R22, [R1+0x9ac] ;  /* 0x0009ac0001167983 */ /* 0x000f240000300800 */
[----:B----4-:R-:W-:-:S05]  /*38ba0*/  IMAD.X R22, R22, 0x1, R2, P6 ;  /* 0x0000000116167824 */ /* 0x010fca00030e0602 */
[----:B------:R1:W-:Y:S02]  /*38bb0*/  STL [R1+0x9ac], R22 ;  /* 0x0009ac1601007387 */ /* 0x0003e40000100800 */
[----:B-1----:R-:W1:Y:S02]  /*38bc0*/  LDC R22, c[0x0][0x23c] ;  /* 0x00008f00ff167b82 */ /* 0x002e640000000800 */
[----:B-1----:R-:W-:-:S04]  /*38bd0*/  IMAD.SHL.U32 R22, R22, 0x80, RZ ;  /* 0x0000008016167824 */ /* 0x002fc800078e00ff */
[----:B------:R-:W-:-:S05]  /*38be0*/  IMAD.SHL.U32 R22, R22, 0x2, RZ ;  /* 0x0000000216167824 */ /* 0x000fca00078e00ff */
[----:B------:R-:W-:-:S05]  /*38bf0*/  IADD3 R9, P6, R9, R22, RZ ;  /* 0x0000001609097210 */ /* 0x000fca0007fde0ff */
[----:B------:R1:W-:Y:S04]  /*38c00*/  STL [R1+0x980], R9 ;  /* 0x0009800901007387 */ /* 0x0003e80000100800 */
[----:B-1----:R-:W4:Y:S04]  /*38c10*/  LDL.LU R9, [R1+0x1924] ;  /* 0x0019240001097983 */ /* 0x002f280000300800 */
[----:B------:R-:W2:Y:S02]  /*38c20*/  LDL.LU R22, [R1+0x9a4] ;  /* 0x0009a40001167983 */ /* 0x000ea40000300800 */
[----:B--2---:R-:W-:-:S05]  /*38c30*/  IMAD.X R22, R22, 0x1, R2, P1 ;  /* 0x0000000116167824 */ /* 0x004fca00008e0602 */
[----:B------:R1:W-:Y:S02]  /*38c40*/  STL [R1+0x9a4], R22 ;  /* 0x0009a41601007387 */ /* 0x0003e40000100800 */
[----:B-1----:R-:W1:Y:S02]  /*38c50*/  LDC R22, c[0x0][0x23c] ;  /* 0x00008f00ff167b82 */ /* 0x002e640000000800 */
[----:B-1----:R-:W-:-:S04]  /*38c60*/  IMAD.SHL.U32 R22, R22, 0x80, RZ ;  /* 0x0000008016167824 */ /* 0x002fc800078e00ff */
[----:B------:R-:W-:-:S05]  /*38c70*/  IMAD.SHL.U32 R22, R22, 0x2, RZ ;  /* 0x0000000216167824 */ /* 0x000fca00078e00ff */
[----:B------:R-:W-:-:S05]  /*38c80*/  IADD3 R18, P1, R18, R22, RZ ;  /* 0x0000001612127210 */ /* 0x000fca0007f3e0ff */
[----:B------:R1:W-:Y:S04]  /*38c90*/  STL [R1+0x978], R18 ;  /* 0x0009781201007387 */ /* 0x0003e80000100800 */
[----:B-1----:R-:W2:Y:S04]  /*38ca0*/  LDL.LU R18, [R1+0x1920] ;  /* 0x0019200001127983 */ /* 0x002ea80000300800 */
[----:B------:R-:W3:Y:S02]  /*38cb0*/  LDL.LU R22, [R1+0x99c] ;  /* 0x00099c0001167983 */ /* 0x000ee40000300800 */
[----:B---3--:R-:W-:-:S05]  /*38cc0*/  IMAD.X R22, R22, 0x1, R2, P2 ;  /* 0x0000000116167824 */ /* 0x008fca00010e0602 */
[----:B------:R1:W-:Y:S02]  /*38cd0*/  STL [R1+0x99c], R22 ;  /* 0x00099c1601007387 */ /* 0x0003e40000100800 */
[----:B-1----:R-:W1:Y:S02]  /*38ce0*/  LDC R22, c[0x0][0x23c] ;  /* 0x00008f00ff167b82 */ /* 0x002e640000000800 */
[----:B-1----:R-:W-:-:S04]  /*38cf0*/  IMAD.SHL.U32 R22, R22, 0x80, RZ ;  /* 0x0000008016167824 */ /* 0x002fc800078e00ff */
[----:B------:R-:W-:-:S05]  /*38d00*/  IMAD.SHL.U32 R22, R22, 0x2, RZ ;  /* 0x0000000216167824 */ /* 0x000fca00078e00ff */
[----:B------:R-:W-:-:S05]  /*38d10*/  IADD3 R19, P2, R19, R22, RZ ;  /* 0x0000001613137210 */ /* 0x000fca0007f5e0ff */
        /* <DEDUP_REMOVED lines=8> */
[----:B------:R-:W-:Y:S02]  /*38da0*/  IADD3 R23, P3, R23, R22, RZ ;  /* 0x0000001617177210 */ /* 0x000fe40007f7e0ff */
[----:B------:R-:W4:Y:S04]  /*38db0*/  LDL.LU R22, [R1+0x98c] ;  /* 0x00098c0001167983 */ /* 0x000f280000300800 */
[----:B------:R1:W-:Y:S04]  /*38dc0*/  STL [R1+0x968], R23 ;  /* 0x0009681701007387 */ /* 0x0003e80000100800 */
[----:B-1----:R-:W2:Y:S01]  /*38dd0*/  LDL.LU R23, [R1+0x918] ;  /* 0x0009180001177983 */ /* 0x002ea20000300800 */
[----:B----4-:R-:W-:-:S05]  /*38de0*/  IMAD.X R22, R22, 0x1, R2, P4 ;  /* 0x0000000116167824 */ /* 0x010fca00020e0602 */
[----:B------:R1:W-:Y:S02]  /*38df0*/  STL [R1+0x98c], R22 ;  /* 0x00098c1601007387 */ /* 0x0003e40000100800 */
[----:B-1----:R-:W1:Y:S02]  /*38e00*/  LDC R22, c[0x0][0x23c] ;  /* 0x00008f00ff167b82 */ /* 0x002e640000000800 */
[----:B-1----:R-:W-:-:S04]  /*38e10*/  IMAD.SHL.U32 R22, R22, 0x80, RZ ;  /* 0x0000008016167824 */ /* 0x002fc800078e00ff */
[----:B------:R-:W-:-:S05]  /*38e20*/  IMAD.SHL.U32 R22, R22, 0x2, RZ ;  /* 0x0000000216167824 */ /* 0x000fca00078e00ff */
[----:B------:R-:W-:-:S05]  /*38e30*/  IADD3 R17, P4, R17, R22, RZ ;  /* 0x0000001611117210 */ /* 0x000fca0007f9e0ff */
[----:B------:R1:W-:Y:S04]  /*38e40*/  STL [R1+0x960], R17 ;  /* 0x0009601101007387 */ /* 0x0003e80000100800 */
[----:B-1----:R-:W4:Y:S01]  /*38e50*/  LDL.LU R17, [R1+0x1918] ;  /* 0x0019180001117983 */ /* 0x002f220000300800 */
[--C-:B------:R-:W-:Y:S02]  /*38e60*/  IMAD.X R13, R13, 0x1, R2.reuse, P5 ;  /* 0x000000010d0d7824 */ /* 0x100fe400028e0602 */
[--C-:B------:R-:W-:Y:S01]  /*38e70*/  IMAD.X R156, R156, 0x1, R2.reuse, P6 ;  /* 0x000000019c9c7824 */ /* 0x100fe200030e0602 */
[-C--:B---3--:R-:W-:Y:S02]  /*38e80*/  IADD3 R19, P6, R19, R22.reuse, RZ ;  /* 0x0000001613137210 */ /* 0x088fe40007fde0ff */
[----:B------:R1:W-:Y:S01]  /*38e90*/  STL [R1+0x984], R13 ;  /* 0x0009840d01007387 */ /* 0x0003e20000100800 */
[----:B------:R-:W-:Y:S01]  /*38ea0*/  IMAD.X R15, R15, 0x1, R2, P1 ;  /* 0x000000010f0f7824 */ /* 0x000fe200008e0602 */
[----:B------:R-:W-:-:S02]  /*38eb0*/  IADD3 R8, P1, R8, R22, RZ ;  /* 0x0000001608087210 */ /* 0x000fc40007f3e0ff */
[----:B-1----:R-:W3:Y:S01]  /*38ec0*/  LDL.LU R13, [R1+0x908] ;  /* 0x00090800010d7983 */ /* 0x002ee20000300800 */
[----:B----4-:R-:W-:-:S05]  /*38ed0*/  IADD3 R17, P5, R17, R22, RZ ;  /* 0x0000001611117210 */ /* 0x010fca0007fbe0ff */
        /* <DEDUP_REMOVED lines=9> */
[----:B-1----:R-:W3:Y:S04]  /*38f70*/  LDL.LU R8, [R1+0x1914] ;  /* 0x0019140001087983 */ /* 0x002ee80000300800 */
        /* <DEDUP_REMOVED lines=18> */
[----:B------:R-:W-:Y:S01]  /*390a0*/  IMAD.X R21, R21, 0x1, R2, P4 ;  /* 0x0000000115157824 */ /* 0x000fe200020e0602 */
[----:B------:R-:W-:-:S05]  /*390b0*/  IADD3 R10, P4, R10, R22, RZ ;  /* 0x000000160a0a7210 */ /* 0x000fca0007f9e0ff */
[----:B------:R1:W-:Y:S04]  /*390c0*/  STL [R1+0x930], R10 ;  /* 0x0009300a01007387 */ /* 0x0003e80000100800 */
[----:B-1----:R-:W3:Y:S04]  /*390d0*/  LDL.LU R10, [R1+0x8c8] ;  /* 0x0008c800010a7983 */ /* 0x002ee80000300800 */
[----:B------:R-:W-:Y:S01]  /*390e0*/  STL [R1+0x95c], R21 ;  /* 0x00095c1501007387 */ /* 0x000fe20000100800 */
[----:B----4-:R-:W-:Y:S01]  /*390f0*/  IMAD.X R11, R11, 0x1, R2, P5 ;  /* 0x000000010b0b7824 */ /* 0x010fe200028e0602 */
[----:B------:R-:W-:Y:S01]  /*39100*/  IADD3 R153, P5, R153, R22, RZ ;  /* 0x0000001699997210 */ /* 0x000fe20007fbe0ff */
[----:B--2---:R-:W-:-:S03]  /*39110*/  IMAD.MOV.U32 R22, RZ, RZ, R12 ;  /* 0x000000ffff167224 */ /* 0x004fc600078e000c */
[----:B------:R1:W-:Y:S01]  /*39120*/  STL [R1+0x954], R11 ;  /* 0x0009540b01007387 */ /* 0x0003e20000100800 */
[----:B------:R-:W-:-:S03]  /*39130*/  IMAD.X R22, R22, 0x1, R2, P6 ;  /* 0x0000000116167824 */ /* 0x000fc600030e0602 */
[----:B-1----:R-:W2:Y:S04]  /*39140*/  LDL.LU R11, [R1+0x8c0] ;  /* 0x0008c000010b7983 */ /* 0x002ea80000300800 */
[----:B------:R-:W4:Y:S04]  /*39150*/  LDL.LU R12, [R1+0x8b8] ;  /* 0x0008b800010c7983 */ /* 0x000f280000300800 */
[----:B------:R-:W4:Y:S04]  /*39160*/  LDL.LU R21, [R1+0x8dc] ;  /* 0x0008dc0001157983 */ /* 0x000f280000300800 */
[----:B------:R1:W-:Y:S04]  /*39170*/  STL [R1+0x928], R153 ;  /* 0x0009289901007387 */ /* 0x0003e80000100800 */
[----:B-1----:R-:W4:Y:S04]  /*39180*/  LDL.LU R153, [R1+0x8b0] ;  /* 0x0008b00001997983 */ /* 0x002f280000300800 */
[----:B------:R1:W-:Y:S02]  /*39190*/  STL [R1+0x94c], R22 ;  /* 0x00094c1601007387 */ /* 0x0003e40000100800 */
[----:B-1----:R-:W1:Y:S02]  /*391a0*/  LDC R22, c[0x0][0x23c] ;  /* 0x00008f00ff167b82 */ /* 0x002e640000000800 */
[----:B-1----:R-:W-:-:S04]  /*391b0*/  IMAD.SHL.U32 R22, R22, 0x80, RZ ;  /* 0x0000008016167824 */ /* 0x002fc800078e00ff */
[----:B------:R-:W-:-:S05]  /*391c0*/  IMAD.SHL.U32 R22, R22, 0x2, RZ ;  /* 0x0000000216167824 */ /* 0x000fca00078e00ff */
[----:B------:R-:W-:-:S05]  /*391d0*/  IADD3 R14, P6, R14, R22, RZ ;  /* 0x000000160e0e7210 */ /* 0x000fca0007fde0ff */
[----:B------:R1:W-:Y:S04]  /*391e0*/  STL [R1+0x920], R14 ;  /* 0x0009200e01007387 */ /* 0x0003e80000100800 */
[----:B-1----:R-:W4:Y:S04]  /*391f0*/  LDL.LU R14, [R1+0x1908] ;  /* 0x00190800010e7983 */ /* 0x002f280000300800 */
[----:B------:R-:W3:Y:S02]  /*39200*/  LDL.LU R22, [R1+0x944] ;  /* 0x0009440001167983 */ /* 0x000ee40000300800 */
[----:B---3--:R-:W-:-:S05]  /*39210*/  IMAD.X R22, R22, 0x1, R2, P1 ;  /* 0x0000000116167824 */ /* 0x008fca00008e0602 */
        /* <DEDUP_REMOVED lines=8> */
[----:B-1----:R-:W3:Y:S04]  /*392a0*/  LDL.LU R23, [R1+0x1904] ;  /* 0x0019040001177983 */ /* 0x002ee80000300800 */
[----:B------:R-:W3:Y:S04]  /*392b0*/  LDL.LU R155, [R1+0x8c4] ;  /* 0x0008c400019b7983 */ /* 0x000ee80000300800 */
        /* <DEDUP_REMOVED lines=25> */
[----:B------:R-:W2:Y:S02]  /*39450*/  LDL.LU R22, [R1+0x924] ;  /* 0x0009240001167983 */ /* 0x000ea40000300800 */
[----:B--2---:R-:W-:-:S05]  /*39460*/  IMAD.X R22, R22, 0x1, R2, P5 ;  /* 0x0000000116167824 */ /* 0x004fca00028e0602 */
[----:B------:R1:W-:Y:S02]  /*39470*/  STL [R1+0x924], R22 ;  /* 0x0009241601007387 */ /* 0x0003e40000100800 */
[----:B-1----:R-:W1:Y:S02]  /*39480*/  LDC R22, c[0x0][0x23c] ;  /* 0x00008f00ff167b82 */ /* 0x002e640000000800 */
[----:B-1----:R-:W-:-:S05]  /*39490*/  IMAD.SHL.U32 R22, R22, 0x80, RZ ;  /* 0x0000008016167824 */ /* 0x002fca00078e00ff */
[----:B------:R-:W-:-:S04]  /*394a0*/  SHF.L.U32 R22, R22, 0x1, RZ ;  /* 0x0000000116167819 */ /* 0x000fc800000006ff */
        /* <DEDUP_REMOVED lines=27> */
[----:B----4-:R-:W-:-:S05]  /*39660*/  IADD3 R19, P2, R19, R22, RZ ;  /* 0x0000001613137210 */ /* 0x010fca0007f5e0ff */
        /* <DEDUP_REMOVED lines=10> */
[----:B-1----:R0:W5:Y:S04]  /*39710*/  LDL.LU R8, [R1+0x18e4] ;  /* 0x0018e40001087983 */ /* 0x0021680000300800 */
        /* <DEDUP_REMOVED lines=9> */
[----:B------:R-:W4:Y:S01]  /*397b0*/  LDL.LU R22, [R1+0x8f4] ;  /* 0x0008f40001167983 */ /* 0x000f220000300800 */
[----:B------:R-:W-:Y:S02]  /*397c0*/  WARPGROUP.DEPBAR.LE gsb0, 0x0 ;  /* 0x00008000000079c5 */ /* 0x000fe40000010000 */
[----:B------:R-:W-:Y:S01]  /*397d0*/  WARPGROUP.ARRIVE ;  /* 0x00000000000079c5 */ /* 0x000fe20000000000 */
[----:B------:R-:W-:Y:S01]  /*397e0*/  UMOV UR38, UR10 ;  /* 0x0000000a00267c82 */ /* 0x000fe20008000000 */
[----:B------:R-:W-:-:S04]  /*397f0*/  UMOV UR39, UR11 ;  /* 0x0000000b00277c82 */ /* 0x000fc80008000000 */
[----:B------:R-:W-:Y:S01]  /*39800*/  HGMMA.64x256x16.F32.BF16 R24, gdesc[UR36].tnspA, R24, gsb0 ;  /* 0x23e00000241879f0 */ /* 0x000fe20008001818 */
        /* <DEDUP_REMOVED lines=28> */
[--C-:B------:R-:W-:Y:S02]  /*399d0*/  IMAD.X R21, R21, 0x1, R2.reuse, P2 ;  /* 0x0000000115157824 */ /* 0x100fe400010e0602 */
[--C-:B------:R-:W-:Y:S02]  /*399e0*/  IMAD.X R13, R13, 0x1, R2.reuse, P3 ;  /* 0x000000010d0d7824 */ /* 0x100fe400018e0602 */
[--C-:B------:R-:W-:Y:S01]  /*399f0*/  IMAD.X R18, R18, 0x1, R2.reuse, P4 ;  /* 0x0000000112127824 */ /* 0x100fe200020e0602 */
[----:B------:R-:W-:Y:S01]  /*39a00*/  UMOV UR50, UR22 ;  /* 0x0000001600327c82 */ /* 0x000fe20008000000 */
[----:B------:R-:W-:Y:S01]  /*39a10*/  UMOV UR51, UR23 ;  /* 0x0000001700337c82 */ /* 0x000fe20008000000 */
[----:B----4-:R-:W-:-:S05]  /*39a20*/  IMAD.X R22, R22, 0x1, R2, P1 ;  /* 0x0000000116167824 */ /* 0x010fca00008e0602 */
[----:B------:R1:W-:Y:S02]  /*39a30*/  STL [R1+0x8e4], R22 ;  /* 0x0008e41601007387 */ /* 0x0003e40000100800 */
[----:B-1----:R-:W1:Y:S02]  /*39a40*/  LDC R22, c[0x0][0x23c] ;  /* 0x00008f00ff167b82 */ /* 0x002e640000000800 */
[----:B-1----:R-:W-:-:S04]  /*39a50*/  IMAD.SHL.U32 R22, R22, 0x80, RZ ;  /* 0x0000008016167824 */ /* 0x002fc800078e00ff */
[----:B------:R-:W-:-:S05]  /*39a60*/  IMAD.SHL.U32 R22, R22, 0x2, RZ ;  /* 0x0000000216167824 */ /* 0x000fca00078e00ff */
[-C--:B------:R-:W-:Y:S02]  /*39a70*/  IADD3 R12, P1, R12, R22.reuse, RZ ;  /* 0x000000160c0c7210 */ /* 0x080fe40007f3e0ff */
[-C--:B------:R-:W-:Y:S02]  /*39a80*/  IADD3 R153, P2, R153, R22.reuse, RZ ;  /* 0x0000001699997210 */ /* 0x080fe40007f5e0ff */
[-C--:B---3--:R-:W-:Y:S01]  /*39a90*/  IADD3 R15, P3, R15, R22.reuse, RZ ;  /* 0x000000160f0f7210 */ /* 0x088fe20007f7e0ff */
[----:B------:R1:W-:Y:S01]  /*39aa0*/  STL [R1+0x8b8], R12 ;  /* 0x0008b80c01007387 */ /* 0x0003e20000100800 */
[----:B------:R-:W-:-:S03]  /*39ab0*/  IADD3 R17, P4, R17, R22, RZ ;  /* 0x0000001611117210 */ /* 0x000fc60007f9e0ff */
[----:B-1----:R0:W5:Y:S04]  /*39ac0*/  LDL.LU R12, [R1+0x18d4] ;  /* 0x0018d400010c7983 */ /* 0x0021680000300800 */
[----:B------:R-:W-:Y:S04]  /*39ad0*/  STL [R1+0x8dc], R21 ;  /* 0x0008dc1501007387 */ /* 0x000fe80000100800 */
[----:B------:R1:W-:Y:S01]  /*39ae0*/  STL [R1+0x8d4], R13 ;  /* 0x0008d40d01007387 */ /* 0x0003e20000100800 */
[----:B------:R-:W-:Y:S02]  /*39af0*/  WARPGROUP.DEPBAR.LE gsb0, 0x0 ;  /* 0x00008000000079c5 */ /* 0x000fe40000010000 */
[----:B------:R-:W-:Y:S01]  /*39b00*/  UMOV UR54, UR26 ;  /* 0x0000001a00367c82 */ /* 0x000fe20008000000 */
[----:B------:R-:W-:Y:S01]  /*39b10*/  UMOV UR55, UR27 ;  /* 0x0000001b00377c82 */ /* 0x000fe20008000000 */
[----:B------:R-:W-:-:S02]  /*39b20*/  IMAD.X R155, R155, 0x1, R2, P5 ;  /* 0x000000019b9b7824 */ /* 0x000fc400028e0602 */
[--C-:B--2---:R-:W-:Y:S02]  /*39b30*/  IMAD.X R19, R19, 0x1, R2.reuse, P3 ;  /* 0x0000000113137824 */ /* 0x104fe400018e0602 */
[----:B------:R-:W-:Y:S01]  /*39b40*/  IMAD.X R156, R156, 0x1, R2, P4 ;  /* 0x000000019c9c7824 */ /* 0x000fe200020e0602 */
[----:B------:R-:W-:Y:S01]  /*39b50*/  UMOV UR58, UR30 ;  /* 0x0000001e003a7c82 */ /* 0x000fe20008000000 */
[----:B------:R-:W-:Y:S01]  /*39b60*/  UMOV UR59, UR31 ;  /* 0x0000001f003b7c82 */ /* 0x000fe20008000000 */
[----:B-1----:R0:W5:Y:S04]  /*39b70*/  LDL.LU R13, [R1+0x18d0] ;  /* 0x0018d000010d7983 */ /* 0x0021680000300800 */
[----:B------:R-:W-:Y:S04]  /*39b80*/  STL [R1+0x8b0], R153 ;  /* 0x0008b09901007387 */ /* 0x000fe80000100800 */
[----:B------:R1:W-:Y:S01]  /*39b90*/  STL [R1+0x8a8], R15 ;  /* 0x0008a80f01007387 */ /* 0x0003e20000100800 */
[----:B------:R-:W2:Y:S03]  /*39ba0*/  LDC R21, c[0x0][0x238] ;  /* 0x00008e00ff157b82 */ /* 0x000ea60000000800 */
[----:B-1----:R-:W3:Y:S04]  /*39bb0*/  LDL.LU R15, [R1+0x18cc] ;  /* 0x0018cc00010f7983 */ /* 0x002ee80000300800 */
[----:B------:R1:W-:Y:S04]  /*39bc0*/  STL [R1+0x8cc], R18 ;  /* 0x0008cc1201007387 */ /* 0x0003e80000100800 */
[----:B-1----:R-:W4:Y:S04]  /*39bd0*/  LDL.LU R18, [R1+0x18c8] ;  /* 0x0018c80001127983 */ /* 0x002f280000300800 */
[----:B------:R1:W-:Y:S04]  /*39be0*/  STL [R1+0x8a0], R17 ;  /* 0x0008a01101007387 */ /* 0x0003e80000100800 */
[----:B-1----:R-:W2:Y:S01]  /*39bf0*/  LDL.LU R17, [R1+0x18c4] ;  /* 0x0018c40001117983 */ /* 0x002ea20000300800 */
[----:B------:R-:W-:-:S06]  /*39c00*/  WARPGROUP.ARRIVE ;  /* 0x00000000000079c5 */ /* 0x000fcc0000000000 */
[----:B------:R-:W-:Y:S01]  /*39c10*/  HGMMA.64x256x16.F32.BF16 R24, gdesc[UR48].tnspA, R24, gsb0 ;  /* 0x23e00000301879f0 */ /* 0x000fe20008001818 */
[----:B------:R-:W-:-:S05]  /*39c20*/  IADD3 R14, P5, R14, R22, RZ ;  /* 0x000000160e0e7210 */ /* 0x000fca0007fbe0ff */
[----:B------:R1:W-:Y:S01]  /*39c30*/  STL [R1+0x898], R14 ;  /* 0x0008980e01007387 */ /* 0x0003e20000100800 */
[----:B------:R-:W-:-:S03]  /*39c40*/  IMAD.X R23, R23, 0x1, R2, P5 ;  /* 0x0000000117177824 */ /* 0x000fc600028e0602 */
[----:B-1----:R0:W5:Y:S04]  /*39c50*/  LDL.LU R14, [R1+0x18c0] ;  /* 0x0018c000010e7983 */ /* 0x0021680000300800 */
[----:B------:R-:W-:Y:S01]  /*39c60*/  STL [R1+0x8c4], R155 ;  /* 0x0008c49b01007387 */ /* 0x000fe20000100800 */
[----:B------:R-:W-:Y:S02]  /*39c70*/  WARPGROUP.DEPBAR.LE gsb0, 0x0 ;  /* 0x00008000000079c5 */ /* 0x000fe40000010000 */
[----:B------:R-:W-:-:S11]  /*39c80*/  WARPGROUP.ARRIVE ;  /* 0x00000000000079c5 */ /* 0x000fd60000000000 */
[----:B------:R-:W-:Y:S01]  /*39c90*/  HGMMA.64x256x16.F32.BF16 R24, gdesc[UR52].tnspA, R24, gsb0 ;  /* 0x23e00000341879f0 */ /* 0x000fe20008001818 */
[----:B---3--:R-:W-:Y:S01]  /*39ca0*/  IMAD.X R15, R15, 0x1, R2, P6 ;  /* 0x000000010f0f7824 */ /* 0x008fe200030e0602 */
[----:B------:R-:W-:-:S04]  /*39cb0*/  IADD3 R16, P6, R16, R22, RZ ;  /* 0x0000001610107210 */ /* 0x000fc80007fde0ff */
[----:B------:R1:W-:Y:S01]  /*39cc0*/  STL [R1+0x8bc], R15 ;  /* 0x0008bc0f01007387 */ /* 0x0003e20000100800 */
[----:B----4-:R-:W-:-:S03]  /*39cd0*/  IMAD.X R18, R18, 0x1, R2, P2 ;  /* 0x0000000112127824 */ /* 0x010fc600010e0602 */
[----:B-1----:R0:W5:Y:S04]  /*39ce0*/  LDL.LU R15, [R1+0x18bc] ;  /* 0x0018bc00010f7983 */ /* 0x0021680000300800 */
[----:B------:R1:W-:Y:S01]  /*39cf0*/  STL [R1+0x890], R16 ;  /* 0x0008901001007387 */ /* 0x0003e20000100800 */
[----:B--2---:R-:W-:-:S03]  /*39d00*/  IMAD.X R17, R17, 0x1, R2, P1 ;  /* 0x0000000111117824 */ /* 0x004fc600008e0602 */
[----:B-1----:R0:W5:Y:S04]  /*39d10*/  LDL.LU R16, [R1+0x18b8] ;  /* 0x0018b80001107983 */ /* 0x0021680000300800 */
[----:B------:R1:W-:Y:S01]  /*39d20*/  STL [R1+0x8b4], R17 ;  /* 0x0008b41101007387 */ /* 0x0003e20000100800 */
[----:B------:R-:W-:-:S03]  /*39d30*/  IMAD.X R3, R3, 0x1, R2, P6 ;  /* 0x0000000103037824 */ /* 0x000fc600030e0602 */
[----:B-1----:R0:W5:Y:S04]  /*39d40*/  LDL.LU R17, [R1+0x18b4] ;  /* 0x0018b40001117983 */ /* 0x0021680000300800 */
[----:B------:R1:W-:Y:S04]  /*39d50*/  STL [R1+0x8ac], R18 ;  /* 0x0008ac1201007387 */ /* 0x0003e80000100800 */
        /* <DEDUP_REMOVED lines=8> */
[----:B-1----:R0:W5:Y:S01]  /*39de0*/  LDL.LU R3, [R1+0x18a0] ;  /* 0x0018a00001037983 */ /* 0x0021620000300800 */
[----:B------:R-:W-:-:S02]  /*39df0*/  WARPGROUP.DEPBAR.LE gsb0, 0x0 ;  /* 0x00008000000079c5 */ /* 0x000fc40000010000 */
[----:B------:R-:W-:-:S06]  /*39e00*/  WARPGROUP.ARRIVE ;  /* 0x00000000000079c5 */ /* 0x000fcc0000000000 */
[----:B------:R-:W-:Y:S01]  /*39e10*/  HGMMA.64x256x16.F32.BF16 R24, gdesc[UR56].tnspA, R24, gsb0 ;  /* 0x23e00000381879f0 */ /* 0x000fe20008001818 */
[----:B------:R-:W-:Y:S02]  /*39e20*/  IMAD.SHL.U32 R21, R21, 0x80, RZ ;  /* 0x0000008015157824 */ /* 0x000fe400078e00ff */
[----:B------:R-:W-:Y:S02]  /*39e30*/  IMAD.MOV.U32 R155, RZ, RZ, R154 ;  /* 0x000000ffff9b7224 */ /* 0x000fe400078e009a */
[----:B------:R-:W-:Y:S02]  /*39e40*/  IMAD.MOV.U32 R153, RZ, RZ, R152 ;  /* 0x000000ffff997224 */ /* 0x000fe400078e0098 */
[----:B------:R-:W-:Y:S02]  /*39e50*/  IMAD.MOV.U32 R154, RZ, RZ, R20 ;  /* 0x000000ffff9a7224 */ /* 0x000fe400078e0014 */
[----:B------:R-:W-:Y:S02]  /*39e60*/  IMAD.SHL.U32 R21, R21, 0x2, RZ ;  /* 0x0000000215157824 */ /* 0x000fe400078e00ff */
[----:B------:R-:W-:Y:S01]  /*39e70*/  IMAD.MOV.U32 R152, RZ, RZ, R157 ;  /* 0x000000ffff987224 */ /* 0x000fe200078e009d */
[----:B------:R-:W-:-:S02]  /*39e80*/  WARPGROUP.DEPBAR.LE gsb0, 0x0 ;  /* 0x00008000000079c5 */ /* 0x000fc40000010000 */
[----:B0-----:R-:W-:Y:S05]  /*39e90*/  @P0 BRA `(.L_x_1) ;  /* 0xfffffdfc00340947 */ /* 0x001fea000383ffff */
[----:B------:R-:W2:Y:S04]  /*39ea0*/  LDL.LU R20, [R1+0x1cc] ;  /* 0x0001cc0001147983 */ /* 0x000ea80000300800 */
[----:B------:R-:W3:Y:S04]  /*39eb0*/  LDL.LU R154, [R1+0x5f0] ;  /* 0x0005f000019a7983 */ /* 0x000ee80000300800 */
[----:B------:R-:W4:Y:S04]  /*39ec0*/  LDL.LU R155, [R1+0x3ec] ;  /* 0x0003ec00019b7983 */ /* 0x000f280000300800 */
[----:B------:R-:W4:Y:S04]  /*39ed0*/  LDL.LU R152, [R1+0x3e4] ;  /* 0x0003e40001987983 */ /* 0x000f280000300800 */
[----:B------:R-:W2:Y:S04]  /*39ee0*/  LDL.LU R153, [R1+0x1ec] ;  /* 0x0001ec0001997983 */ /* 0x000ea80000300800 */
[----:B------:R-:W2:Y:S04]  /*39ef0*/  LDL.LU R2, [R1+0x5ec] ;  /* 0x0005ec0001027983 */ /* 0x000ea80000300800 */
[----:B------:R-:W3:Y:S04]  /*39f00*/  LDL.LU R22, [R1+0x1e4] ;  /* 0x0001e40001167983 */ /* 0x000ee80000300800 */
[----:B------:R-:W3:Y:S04]  /*39f10*/  LDL.LU R0, [R1+0x5e4] ;  /* 0x0005e40001007983 */ /* 0x000ee80000300800 */
[----:B------:R-:W4:Y:S04]  /*39f20*/  LDL.LU R21, [R1+0x3e8] ;  /* 0x0003e80001157983 */ /* 0x000f280000300800 */
[----:B-----5:R-:W4:Y:S04]  /*39f30*/  LDL.LU R19, [R1+0x3e0] ;  /* 0x0003e00001137983 */ /* 0x020f280000300800 */
        /* <DEDUP_REMOVED lines=16> */
[----:B------:R0:W-:Y:S04]  /*3a040*/  STL [R1+0x1a48], R172 ;  /* 0x001a48ac01007387 */ /* 0x0001e80000100800 */
[----:B0-----:R-:W4:Y:S04]  /*3a050*/  LDL.LU R172, [R1+0x1f0] ;  /* 0x0001f00001ac7983 */ /* 0x001f280000300800 */
        /* <DEDUP_REMOVED lines=35> */
[----:B------:R-:W-:Y:S01]  /*3a290*/  STL [R1+0x19e0], R89 ;  /* 0x0019e05901007387 */ /* 0x000fe20000100800 */
[----:B--2---:R-:W-:-:S03]  /*3a2a0*/  F2FP.BF16.F32.PACK_AB R2, R153, R2 ;  /* 0x000000029902723e */ /* 0x004fc600000010ff */
[----:B------:R-:W-:Y:S04]  /*3a2b0*/  STL [R1+0x19dc], R90 ;  /* 0x0019dc5a01007387 */ /* 0x000fe80000100800 */
[----:B------:R-:W-:Y:S01]  /*3a2c0*/  STL [R1+0x19d8], R88 ;  /* 0x0019d85801007387 */ /* 0x000fe20000100800 */
[----:B---3--:R-:W-:-:S03]  /*3a2d0*/  F2FP.BF16.F32.PACK_AB R0, R22, R0 ;  /* 0x000000001600723e */ /* 0x008fc600000010ff */
        /* <DEDUP_REMOVED lines=70> */
[----:B------:R4:W-:Y:S04]  /*3a740*/  STL [R1+0x18bc], R24 ;  /* 0x0018bc1801007387 */ /* 0x0009e80000100800 */
[----:B------:R-:W-:Y:S04]  /*3a750*/  STL [R1+0x18b8], R244 ;  /* 0x0018b8f401007387 */ /* 0x000fe80000100800 */
[----:B------:R-:W-:Y:S01]  /*3a760*/  STL [R1+0x18b4], R245 ;  /* 0x0018b4f501007387 */ /* 0x000fe20000100800 */
[----:B----4-:R-:W-:-:S03]  /*3a770*/  F2FP.BF16.F32.PACK_AB R24, R149, R166 ;  /* 0x000000a69518723e */ /* 0x010fc600000010ff */
[----:B------:R-:W-:Y:S04]  /*3a780*/  STL [R1+0x18b0], R158 ;  /* 0x0018b09e01007387 */ /* 0x000fe80000100800 */
[----:B------:R-:W-:Y:S04]  /*3a790*/  STL [R1+0x18ac], R159 ;  /* 0x0018ac9f01007387 */ /* 0x000fe80000100800 */
[----:B------:R-:W-:Y:S04]  /*3a7a0*/  STL [R1+0x18a8], R156 ;  /* 0x0018a89c01007387 */ /* 0x000fe80000100800 */
[----:B------:R0:W-:Y:S04]  /*3a7b0*/  STL [R1+0x18a4], R23 ;  /* 0x0018a41701007387 */ /* 0x0001e80000100800 */
[----:B------:R1:W-:Y:S01]  /*3a7c0*/  STL [R1+0x18a0], R3 ;  /* 0x0018a00301007387 */ /* 0x0003e20000100800 */
[----:B0-----:R-:W-:-:S02]  /*3a7d0*/  F2FP.BF16.F32.PACK_AB R23, R102, R167 ;  /* 0x000000a76617723e */ /* 0x001fc400000010ff */
[----:B-1----:R-:W-:-:S05]  /*3a7e0*/  F2FP.BF16.F32.PACK_AB R3, R151, R100 ;  /* 0x000000649703723e */ /* 0x002fca00000010ff */
[----:B------:R0:W-:Y:S04]  /*3a7f0*/  STL [R1+0x61c], R3 ;  /* 0x00061c0301007387 */ /* 0x0001e80000100800 */
[----:B------:R1:W-:Y:S04]  /*3a800*/  STL [R1+0x618], R24 ;  /* 0x0006181801007387 */ /* 0x0003e80000100800 */
[----:B------:R2:W-:Y:S01]  /*3a810*/  STL [R1+0x614], R23 ;  /* 0x0006141701007387 */ /* 0x0005e20000100800 */
[----:B0-----:R-:W-:Y:S02]  /*3a820*/  F2FP.BF16.F32.PACK_AB R3, R168, R169 ;  /* 0x000000a9a803723e */ /* 0x001fe400000010ff */
[----:B-1----:R-:W-:-:S03]  /*3a830*/  F2FP.BF16.F32.PACK_AB R24, R150, R101 ;  /* 0x000000659618723e */ /* 0x002fc600000010ff */
[----:B------:R0:W-:Y:S01]  /*3a840*/  STL [R1+0x610], R3 ;  /* 0x0006100301007387 */ /* 0x0001e20000100800 */
[----:B--2---:R-:W-:-:S03]  /*3a850*/  F2FP.BF16.F32.PACK_AB R23, R148, R170 ;  /* 0x000000aa9417723e */ /* 0x004fc600000010ff */
[----:B------:R1:W-:Y:S04]  /*3a860*/  STL [R1+0x60c], R24 ;  /* 0x00060c1801007387 */ /* 0x0003e80000100800 */
[----:B------:R2:W-:Y:S01]  /*3a870*/  STL [R1+0x608], R23 ;  /* 0x0006081701007387 */ /* 0x0005e20000100800 */
[----:B0-----:R-:W-:Y:S02]  /*3a880*/  F2FP.BF16.F32.PACK_AB R3, R103, R171 ;  /* 0x000000ab6703723e */ /* 0x001fe400000010ff */
[----:B-1----:R-:W-:-:S03]  /*3a890*/  F2FP.BF16.F32.PACK_AB R24, R172, R154 ;  /* 0x0000009aac18723e */ /* 0x002fc600000010ff */
[----:B------:R0:W-:Y:S01]  /*3a8a0*/  STL [R1+0x604], R3 ;  /* 0x0006040301007387 */ /* 0x0001e20000100800 */
[----:B------:R-:W-:Y:S01]  /*3a8b0*/  IMAD.MOV.U32 R172, RZ, RZ, R20 ;  /* 0x000000ffffac7224 */ /* 0x000fe200078e0014 */
[----:B--2---:R-:W-:Y:S02]  /*3a8c0*/  F2FP.BF16.F32.PACK_AB R23, R147, R155 ;  /* 0x0000009b9317723e */ /* 0x004fe400000010ff */
[----:B------:R-:W-:Y:S04]  /*3a8d0*/  STL [R1+0x600], R24 ;  /* 0x0006001801007387 */ /* 0x000fe80000100800 */
[----:B------:R-:W-:Y:S01]  /*3a8e0*/  STL [R1+0x3fc], R23 ;  /* 0x0003fc1701007387 */ /* 0x000fe20000100800 */
[----:B0-----:R-:W-:-:S05]  /*3a8f0*/  F2FP.BF16.F32.PACK_AB R3, R145, R152 ;  /* 0x000000989103723e */ /* 0x001fca00000010ff */
        /* <DEDUP_REMOVED lines=26> */
[----:B------:R-:W2:Y:S04]  /*3aaa0*/  LDL.LU R171, [R1+0x1c4] ;  /* 0x0001c40001ab7983 */ /* 0x000ea80000300800 */
[----:B------:R3:W-:Y:S04]  /*3aab0*/  STL [R1+0x1e0], R0 ;  /* 0x0001e00001007387 */ /* 0x0007e80000100800 */
        /* <DEDUP_REMOVED lines=136> */
[----:B0-----:R-:W4:Y:S04]  /*3b340*/  LDL.LU R3, [R1+0x28] ;  /* 0x0000280001037983 */ /* 0x001f280000300800 */
[----:B-1----:R-:W4:Y:S04]  /*3b350*/  LDL.LU R2, [R1+0x210] ;  /* 0x0002100001027983 */ /* 0x002f280000300800 */
[----:B------:R-:W4:Y:S01]  /*3b360*/  LDL.LU R22, [R1+0x18] ;  /* 0x0000180001167983 */ /* 0x000f220000300800 */
[----:B------:R-:W-:-:S03]  /*3b370*/  F2FP.BF16.F32.PACK_AB R243, R139, R243 ;  /* 0x000000f38bf3723e */ /* 0x000fc600000010ff */
[----:B---3--:R-:W3:Y:S01]  /*3b380*/  LDL.LU R0, [R1+0x418] ;  /* 0x0004180001007983 */ /* 0x008ee20000300800 */
[----:B------:R-:W-:-:S03]  /*3b390*/  F2FP.BF16.F32.PACK_AB R242, R137, R242 ;  /* 0x000000f289f2723e */ /* 0x000fc600000010ff */
[----:B------:R-:W3:Y:S01]  /*3b3a0*/  LDL.LU R21, [R1+0x10] ;  /* 0x0000100001157983 */ /* 0x000ee20000300800 */
[----:B------:R-:W-:-:S03]  /*3b3b0*/  F2FP.BF16.F32.PACK_AB R241, R172, R241 ;  /* 0x000000f1acf1723e */ /* 0x000fc600000010ff */
[----:B------:R-:W3:Y:S01]  /*3b3c0*/  LDL.LU R157, [R1+0x410] ;  /* 0x00041000019d7983 */ /* 0x000ee20000300800 */
[----:B--2---:R-:W-:-:S03]  /*3b3d0*/  F2FP.BF16.F32.PACK_AB R240, R171, R240 ;  /* 0x000000f0abf0723e */ /* 0x004fc600000010ff */
[----:B------:R-:W2:Y:S01]  /*3b3e0*/  LDL.LU R20, [R1+0x20c] ;  /* 0x00020c0001147983 */ /* 0x000ea20000300800 */
[----:B------:R-:W-:-:S03]  /*3b3f0*/  F2FP.BF16.F32.PACK_AB R239, R138, R239 ;  /* 0x000000ef8aef723e */ /* 0x000fc600000010ff */
[----:B------:R-:W3:Y:S01]  /*3b400*/  LDL.LU R139, [R1+0x30c] ;  /* 0x00030c00018b7983 */ /* 0x000ee20000300800 */
[----:B------:R-:W-:-:S03]  /*3b410*/  F2FP.BF16.F32.PACK_AB R238, R136, R238 ;  /* 0x000000ee88ee723e */ /* 0x000fc600000010ff */
[----:B------:R-:W2:Y:S01]  /*3b420*/  LDL.LU R137, [R1+0x50c] ;  /* 0x00050c0001897983 */ /* 0x000ea20000300800 */
[----:B----4-:R-:W-:-:S03]  /*3b430*/  F2FP.BF16.F32.PACK_AB R237, R103, R237 ;  /* 0x000000ed67ed723e */ /* 0x010fc600000010ff */
[----:B------:R-:W4:Y:S01]  /*3b440*/  LDL.LU R172, [R1+0x1a48] ;  /* 0x001a480001ac7983 */ /* 0x000f220000300800 */
[----:B------:R-:W-:-:S03]  /*3b450*/  F2FP.BF16.F32.PACK_AB R236, R170, R236 ;  /* 0x000000ecaaec723e */ /* 0x000fc600000010ff */
[----:B------:R-:W3:Y:S01]  /*3b460*/  LDL.LU R171, [R1+0x1a44] ;  /* 0x001a440001ab7983 */ /* 0x000ee20000300800 */
[----:B------:R-:W-:-:S03]  /*3b470*/  F2FP.BF16.F32.PACK_AB R235, R135, R235 ;  /* 0x000000eb87eb723e */ /* 0x000fc600000010ff */
[----:B------:R-:W2:Y:S01]  /*3b480*/  LDL.LU R138, [R1+0x304] ;  /* 0x00030400018a7983 */ /* 0x000ea20000300800 */
[----:B------:R-:W-:-:S03]  /*3b490*/  F2FP.BF16.F32.PACK_AB R234, R133, R234 ;  /* 0x000000ea85ea723e */ /* 0x000fc600000010ff */
[----:B------:R-:W2:Y:S01]  /*3b4a0*/  LDL.LU R136, [R1+0x504] ;  /* 0x0005040001887983 */ /* 0x000ea20000300800 */
[----:B------:R-:W-:-:S03]  /*3b4b0*/  F2FP.BF16.F32.PACK_AB R233, R101, R233 ;  /* 0x000000e965e9723e */ /* 0x000fc600000010ff */
[----:B------:R-:W3:Y:S01]  /*3b4c0*/  LDL.LU R103, [R1+0x1a40] ;  /* 0x001a400001677983 */ /* 0x000ee20000300800 */
[----:B------:R-:W-:-:S03]  /*3b4d0*/  F2FP.BF16.F32.PACK_AB R232, R169, R232 ;  /* 0x000000e8a9e8723e */ /* 0x000fc600000010ff */
[----:B------:R-:W2:Y:S01]  /*3b4e0*/  LDL.LU R170, [R1+0x1a3c] ;  /* 0x001a3c0001aa7983 */ /* 0x000ea20000300800 */
        /* <DEDUP_REMOVED lines=53> */
[----:B------:R-:W2:Y:S04]  /*3b840*/  LDL.LU R97, [R1+0x1a08] ;  /* 0x001a080001617983 */ /* 0x000ea80000300800 */
[----:B------:R-:W2:Y:S04]  /*3b850*/  LDL.LU R161, [R1+0x1a04] ;  /* 0x001a040001a17983 */ /* 0x000ea80000300800 */
[----:B------:R-:W2:Y:S04]  /*3b860*/  LDL.LU R122, [R1+0x264] ;  /* 0x00026400017a7983 */ /* 0x000ea80000300800 */
[----:B------:R-:W2:Y:S04]  /*3b870*/  LDL.LU R120, [R1+0x464] ;  /* 0x0004640001787983 */ /* 0x000ea80000300800 */
[----:B------:R-:W2:Y:S01]  /*3b880*/  LDL.LU R160, [R1+0x1a00] ;  /* 0x001a000001a07983 */ /* 0x000ea20000300800 */
[----:B------:R-:W-:-:S02]  /*3b890*/  F2FP.BF16.F32.PACK_AB R204, R98, R204 ;  /* 0x000000cc62cc723e */ /* 0x000fc400000010ff */
[----:B------:R-:W-:Y:S01]  /*3b8a0*/  F2FP.BF16.F32.PACK_AB R203, R119, R203 ;  /* 0x000000cb77cb723e */ /* 0x000fe200000010ff */
[----:B------:R-:W2:Y:S01]  /*3b8b0*/  LDL.LU R98, [R1+0x19fc] ;  /* 0x0019fc0001627983 */ /* 0x000ea20000300800 */
[----:B------:R-:W-:Y:S02]  /*3b8c0*/  F2FP.BF16.F32.PACK_AB R202, R117, R202 ;  /* 0x000000ca75ca723e */ /* 0x000fe400000010ff */
[----:B------:R-:W-:Y:S01]  /*3b8d0*/  F2FP.BF16.F32.PACK_AB R201, R96, R201 ;  /* 0x000000c960c9723e */ /* 0x000fe200000010ff */
        /* <DEDUP_REMOVED lines=58> */
[----:B------:R-:W2:Y:S01]  /*3bc80*/  LDL.LU R81, [R1+0x19c0] ;  /* 0x0019c00001517983 */ /* 0x000ea20000300800 */
[----:B----4-:R-:W-:-:S03]  /*3bc90*/  F2FP.BF16.F32.PACK_AB R172, R82, R172 ;  /* 0x000000ac52ac723e */ /* 0x010fc600000010ff */
[----:B------:R-:W4:Y:S01]  /*3bca0*/  LDL.LU R82, [R1+0x19bc] ;  /* 0x0019bc0001527983 */ /* 0x000f220000300800 */
[----:B---3--:R-:W-:-:S03]  /*3bcb0*/  F2FP.BF16.F32.PACK_AB R171, R103, R171 ;  /* 0x000000ab67ab723e */ /* 0x008fc600000010ff */
[----:B------:R-:W3:Y:S01]  /*3bcc0*/  LDL.LU R103, [R1+0x218] ;  /* 0x0002180001677983 */ /* 0x000ee20000300800 */
[----:B--2---:R-:W-:-:S03]  /*3bcd0*/  F2FP.BF16.F32.PACK_AB R170, R101, R170 ;  /* 0x000000aa65aa723e */ /* 0x004fc600000010ff */
        /* <DEDUP_REMOVED lines=23> */
[----:B------:R-:W-:Y:S02]  /*3be50*/  F2FP.BF16.F32.PACK_AB R153, R73, R153 ;  /* 0x000000994999723e */ /* 0x000fe400000010ff */
[----:B------:R-:W-:Y:S02]  /*3be60*/  F2FP.BF16.F32.PACK_AB R152, R74, R152 ;  /* 0x000000984a98723e */ /* 0x000fe400000010ff */
[----:B------:R-:W-:Y:S02]  /*3be70*/  F2FP.BF16.F32.PACK_AB R149, R72, R149 ;  /* 0x000000954895723e */ /* 0x000fe400000010ff */
[----:B------:R-:W-:Y:S02]  /*3be80*/  F2FP.BF16.F32.PACK_AB R154, R96, R154 ;  /* 0x0000009a609a723e */ /* 0x000fe400000010ff */
[----:B------:R-:W2:Y:S01]  /*3be90*/  LDL.LU R96, [R1+0x420] ;  /* 0x0004200001607983 */ /* 0x000ea20000300800 */
[----:B------:R-:W-:-:S03]  /*3bea0*/  F2FP.BF16.F32.PACK_AB R151, R95, R151 ;  /* 0x000000975f97723e */ /* 0x000fc600000010ff */
[----:B------:R-:W2:Y:S01]  /*3beb0*/  LDL.LU R73, [R1+0x19a0] ;  /* 0x0019a00001497983 */ /* 0x000ea20000300800 */
[----:B------:R-:W-:-:S03]  /*3bec0*/  F2FP.BF16.F32.PACK_AB R148, R71, R148 ;  /* 0x000000944794723e */ /* 0x000fc600000010ff */
[----:B------:R-:W2:Y:S04]  /*3bed0*/  LDL.LU R74, [R1+0x199c] ;  /* 0x00199c00014a7983 */ /* 0x000ea80000300800 */
        /* <DEDUP_REMOVED lines=59> */
[----:B----4-:R-:W-:Y:S02]  /*3c290*/  F2FP.BF16.F32.PACK_AB R7, R82, R7 ;  /* 0x000000075207723e */ /* 0x010fe400000010ff */
[----:B------:R-:W4:Y:S01]  /*3c2a0*/  LDL.LU R82, [R1+0x2a4] ;  /* 0x0002a40001527983 */ /* 0x000f220000300800 */
[----:B---3--:R-:W-:-:S03]  /*3c2b0*/  F2FP.BF16.F32.PACK_AB R6, R80, R6 ;  /* 0x000000065006723e */ /* 0x008fc600000010ff */
[----:B------:R-:W3:Y:S04]  /*3c2c0*/  LDL.LU R80, [R1+0x4a4] ;  /* 0x0004a40001507983 */ /* 0x000ee80000300800 */
[----:B------:R-:W3:Y:S04]  /*3c2d0*/  LDL.LU R57, [R1+0x1960] ;  /* 0x0019600001397983 */ /* 0x000ee80000300800 */
[----:B------:R-:W3:Y:S01]  /*3c2e0*/  LDL.LU R58, [R1+0x195c] ;  /* 0x00195c00013a7983 */ /* 0x000ee20000300800 */
[----:B--2---:R-:W-:-:S03]  /*3c2f0*/  F2FP.BF16.F32.PACK_AB R11, R79, R11 ;  /* 0x0000000b4f0b723e */ /* 0x004fc600000010ff */
[----:B------:R-:W2:Y:S01]  /*3c300*/  LDL.LU R79, [R1+0x2bc] ;  /* 0x0002bc00014f7983 */ /* 0x000ea20000300800 */
[----:B------:R-:W-:-:S03]  /*3c310*/  F2FP.BF16.F32.PACK_AB R10, R77, R10 ;  /* 0x0000000a4d0a723e */ /* 0x000fc600000010ff */
[----:B------:R-:W4:Y:S04]  /*3c320*/  LDL.LU R77, [R1+0x4bc] ;  /* 0x0004bc00014d7983 */ /* 0x000f280000300800 */
[----:B------:R-:W3:Y:S04]  /*3c330*/  LDL.LU R56, [R1+0x1958] ;  /* 0x0019580001387983 */ /* 0x000ee80000300800 */
[----:B------:R-:W3:Y:S01]  /*3c340*/  LDL.LU R55, [R1+0x1954] ;  /* 0x0019540001377983 */ /* 0x000ee20000300800 */
[----:B------:R-:W-:-:S03]  /*3c350*/  F2FP.BF16.F32.PACK_AB R15, R78, R15 ;  /* 0x0000000f4e0f723e */ /* 0x000fc600000010ff */
[----:B------:R-:W4:Y:S01]  /*3c360*/  LDL.LU R78, [R1+0x2b4] ;  /* 0x0002b400014e7983 */ /* 0x000f220000300800 */
[----:B------:R-:W-:-:S03]  /*3c370*/  F2FP.BF16.F32.PACK_AB R14, R76, R14 ;  /* 0x0000000e4c0e723e */ /* 0x000fc600000010ff */
[----:B------:R-:W3:Y:S04]  /*3c380*/  LDL.LU R76, [R1+0x4b4] ;  /* 0x0004b400014c7983 */ /* 0x000ee80000300800 */
[----:B------:R-:W3:Y:S04]  /*3c390*/  LDL.LU R53, [R1+0x1950] ;  /* 0x0019500001357983 */ /* 0x000ee80000300800 */
[----:B------:R-:W3:Y:S01]  /*3c3a0*/  LDL.LU R54, [R1+0x194c] ;  /* 0x00194c0001367983 */ /* 0x000ee20000300800 */
[----:B------:R-:W-:-:S03]  /*3c3b0*/  F2FP.BF16.F32.PACK_AB R19, R75, R19 ;  /* 0x000000134b13723e */ /* 0x000fc600000010ff */
[----:B------:R-:W2:Y:S01]  /*3c3c0*/  LDL.LU R75, [R1+0x2c8] ;  /* 0x0002c800014b7983 */ /* 0x000ea20000300800 */
[----:B------:R-:W-:Y:S02]  /*3c3d0*/  F2FP.BF16.F32.PACK_AB R17, R52, R17 ;  /* 0x000000113411723e */ /* 0x000fe400000010ff */
[----:B------:R-:W-:Y:S02]  /*3c3e0*/  F2FP.BF16.F32.PACK_AB R16, R51, R16 ;  /* 0x000000103310723e */ /* 0x000fe400000010ff */
[----:B------:R-:W-:Y:S02]  /*3c3f0*/  F2FP.BF16.F32.PACK_AB R18, R73, R18 ;  /* 0x000000124912723e */ /* 0x000fe400000010ff */
[----:B------:R-:W4:Y:S04]  /*3c400*/  LDL.LU R73, [R1+0x4c8] ;  /* 0x0004c80001497983 */ /* 0x000f280000300800 */
[----:B------:R-:W3:Y:S04]  /*3c410*/  LDL.LU R52, [R1+0x1948] ;  /* 0x0019480001347983 */ /* 0x000ee80000300800 */
[----:B------:R-:W3:Y:S01]  /*3c420*/  LDL.LU R51, [R1+0x1944] ;  /* 0x0019440001337983 */ /* 0x000ee20000300800 */
[----:B--2---:R-:W-:-:S03]  /*3c430*/  F2FP.BF16.F32.PACK_AB R75, R74, R75 ;  /* 0x0000004b4a4b723e */ /* 0x004fc600000010ff */
[----:B------:R-:W2:Y:S02]  /*3c440*/  LDL.LU R74, [R1+0x2c0] ;  /* 0x0002c000014a7983 */ /* 0x000ea40000300800 */
[----:B--2---:R-:W-:Y:S02]  /*3c450*/  F2FP.BF16.F32.PACK_AB R74, R72, R74 ;  /* 0x0000004a484a723e */ /* 0x004fe400000010ff */
[----:B------:R-:W2:Y:S01]  /*3c460*/  LDL.LU R72, [R1+0x4c0] ;  /* 0x0004c00001487983 */ /* 0x000ea20000300800 */
[----:B----4-:R-:W-:Y:S02]  /*3c470*/  F2FP.BF16.F32.PACK_AB R73, R49, R73 ;  /* 0x000000493149723e */ /* 0x010fe400000010ff */
[----:B------:R-:W-:Y:S01]  /*3c480*/  F2FP.BF16.F32.PACK_AB R79, R71, R79 ;  /* 0x0000004f474f723e */ /* 0x000fe200000010ff */
[----:B------:R-:W4:Y:S01]  /*3c490*/  LDL.LU R49, [R1+0x1940] ;  /* 0x0019400001317983 */ /* 0x000f220000300800 */
[----:B--2---:R-:W-:-:S03]  /*3c4a0*/  F2FP.BF16.F32.PACK_AB R72, R50, R72 ;  /* 0x000000483248723e */ /* 0x004fc600000010ff */
[----:B------:R-:W2:Y:S04]  /*3c4b0*/  LDL.LU R50, [R1+0x193c] ;  /* 0x00193c0001327983 */ /* 0x000ea80000300800 */
[----:B------:R-:W4:Y:S01]  /*3c4c0*/  LDL.LU R71, [R1+0x2b8] ;  /* 0x0002b80001477983 */ /* 0x000f220000300800 */
[----:B------:R-:W-:Y:S02]  /*3c4d0*/  F2FP.BF16.F32.PACK_AB R78, R69, R78 ;  /* 0x0000004e454e723e */ /* 0x000fe400000010ff */
[----:B------:R-:W-:Y:S01]  /*3c4e0*/  F2FP.BF16.F32.PACK_AB R77, R48, R77 ;  /* 0x0000004d304d723e */ /* 0x000fe200000010ff */
[----:B------:R-:W2:Y:S01]  /*3c4f0*/  LDL.LU R69, [R1+0x4b8] ;  /* 0x0004b80001457983 */ /* 0x000ea20000300800 */
[----:B---3--:R-:W-:-:S03]  /*3c500*/  F2FP.BF16.F32.PACK_AB R76, R47, R76 ;  /* 0x0000004c2f4c723e */ /* 0x008fc600000010ff */
[----:B------:R-:W3:Y:S04]  /*3c510*/  LDL.LU R48, [R1+0x1938] ;  /* 0x0019380001307983 */ /* 0x000ee80000300800 */
[----:B------:R-:W3:Y:S01]  /*3c520*/  LDL.LU R47, [R1+0x1934] ;  /* 0x00193400012f7983 */ /* 0x000ee20000300800 */
[----:B----4-:R-:W-:-:S03]  /*3c530*/  F2FP.BF16.F32.PACK_AB R71, R70, R71 ;  /* 0x000000474647723e */ /* 0x010fc600000010ff */
[----:B------:R-:W4:Y:S02]  /*3c540*/  LDL.LU R70, [R1+0x2b0] ;  /* 0x0002b00001467983 */ /* 0x000f240000300800 */
[----:B----4-:R-:W-:Y:S02]  /*3c550*/  F2FP.BF16.F32.PACK_AB R70, R68, R70 ;  /* 0x000000464446723e */ /* 0x010fe400000010ff */
[----:B------:R-:W4:Y:S01]  /*3c560*/  LDL.LU R68, [R1+0x4b0] ;  /* 0x0004b00001447983 */ /* 0x000f220000300800 */
[----:B--2---:R-:W-:Y:S02]  /*3c570*/  F2FP.BF16.F32.PACK_AB R69, R45, R69 ;  /* 0x000000452d45723e */ /* 0x004fe400000010ff */
[----:B------:R-:W-:Y:S01]  /*3c580*/  F2FP.BF16.F32.PACK_AB R83, R67, R83 ;  /* 0x000000534353723e */ /* 0x000fe200000010ff */
[----:B------:R-:W2:Y:S01]  /*3c590*/  LDL.LU R45, [R1+0x1930] ;  /* 0x00193000012d7983 */ /* 0x000ea20000300800 */
[----:B----4-:R-:W-:-:S03]  /*3c5a0*/  F2FP.BF16.F32.PACK_AB R68, R46, R68 ;  /* 0x000000442e44723e */ /* 0x010fc600000010ff */
[----:B------:R-:W4:Y:S04]  /*3c5b0*/  LDL.LU R46, [R1+0x192c] ;  /* 0x00192c00012e7983 */ /* 0x000f280000300800 */
[----:B------:R-:W3:Y:S01]  /*3c5c0*/  LDL.LU R67, [R1+0x2a8] ;  /* 0x0002a80001437983 */ /* 0x000ee20000300800 */
[----:B------:R-:W-:Y:S02]  /*3c5d0*/  F2FP.BF16.F32.PACK_AB R82, R65, R82 ;  /* 0x000000524152723e */ /* 0x000fe400000010ff */
[----:B------:R-:W-:Y:S01]  /*3c5e0*/  F2FP.BF16.F32.PACK_AB R81, R44, R81 ;  /* 0x000000512c51723e */ /* 0x000fe200000010ff */
[----:B------:R-:W2:Y:S01]  /*3c5f0*/  LDL.LU R65, [R1+0x4a8] ;  /* 0x0004a80001417983 */ /* 0x000ea20000300800 */
[----:B------:R-:W-:-:S03]  /*3c600*/  F2FP.BF16.F32.PACK_AB R80, R43, R80 ;  /* 0x000000502b50723e */ /* 0x000fc600000010ff */
[----:B------:R-:W4:Y:S04]  /*3c610*/  LDL.LU R44, [R1+0x1928] ;  /* 0x00192800012c7983 */ /* 0x000f280000300800 */
[----:B------:R-:W4:Y:S01]  /*3c620*/  LDL.LU R43, [R1+0x1924] ;  /* 0x00192400012b7983 */ /* 0x000f220000300800 */
[----:B---3--:R-:W-:-:S03]  /*3c630*/  F2FP.BF16.F32.PACK_AB R67, R66, R67 ;  /* 0x000000434243723e */ /* 0x008fc600000010ff */
[----:B------:R-:W3:Y:S02]  /*3c640*/  LDL.LU R66, [R1+0x2a0] ;  /* 0x0002a00001427983 */ /* 0x000ee40000300800 */
[----:B---3--:R-:W-:Y:S02]  /*3c650*/  F2FP.BF16.F32.PACK_AB R66, R64, R66 ;  /* 0x000000424042723e */ /* 0x008fe400000010ff */
[----:B------:R-:W3:Y:S01]  /*3c660*/  LDL.LU R64, [R1+0x4a0] ;  /* 0x0004a00001407983 */ /* 0x000ee20000300800 */
[----:B--2---:R-:W-:Y:S02]  /*3c670*/  F2FP.BF16.F32.PACK_AB R65, R41, R65 ;  /* 0x000000412941723e */ /* 0x004fe400000010ff */
[----:B------:R-:W-:Y:S01]  /*3c680*/  F2FP.BF16.F32.PACK_AB R87, R63, R87 ;  /* 0x000000573f57723e */ /* 0x000fe200000010ff */
[----:B------:R-:W2:Y:S01]  /*3c690*/  LDL.LU R41, [R1+0x1920] ;  /* 0x0019200001297983 */ /* 0x000ea20000300800 */
[----:B---3--:R-:W-:-:S03]  /*3c6a0*/  F2FP.BF16.F32.PACK_AB R64, R42, R64 ;  /* 0x000000402a40723e */ /* 0x008fc600000010ff */
[----:B------:R-:W3:Y:S04]  /*3c6b0*/  LDL.LU R42, [R1+0x191c] ;  /* 0x00191c00012a7983 */ /* 0x000ee80000300800 */
[----:B------:R-:W4:Y:S01]  /*3c6c0*/  LDL.LU R63, [R1+0x298] ;  /* 0x00029800013f7983 */ /* 0x000f220000300800 */
[----:B------:R-:W-:Y:S02]  /*3c6d0*/  F2FP.BF16.F32.PACK_AB R86, R61, R86 ;  /* 0x000000563d56723e */ /* 0x000fe400000010ff */
[----:B------:R-:W-:Y:S01]  /*3c6e0*/  F2FP.BF16.F32.PACK_AB R85, R40, R85 ;  /* 0x000000552855723e */ /* 0x000fe200000010ff */
[----:B------:R-:W2:Y:S01]  /*3c6f0*/  LDL.LU R61, [R1+0x498] ;  /* 0x00049800013d7983 */ /* 0x000ea20000300800 */
[----:B------:R-:W-:-:S03]  /*3c700*/  F2FP.BF16.F32.PACK_AB R84, R39, R84 ;  /* 0x000000542754723e */ /* 0x000fc600000010ff */
        /* <DEDUP_REMOVED lines=25> */
[----:B------:R-:W-:Y:S02]  /*3c8a0*/  F2FP.BF16.F32.PACK_AB R110, R53, R110 ;  /* 0x0000006e356e723e */ /* 0x000fe400000010ff */
[----:B------:R-:W-:-:S02]  /*3c8b0*/  F2FP.BF16.F32.PACK_AB R109, R32, R109 ;  /* 0x0000006d206d723e */ /* 0x000fc400000010ff */
[----:B------:R-:W-:Y:S02]  /*3c8c0*/  F2FP.BF16.F32.PACK_AB R108, R31, R108 ;  /* 0x0000006c1f6c723e */ /* 0x000fe400000010ff */
[----:B------:R-:W-:Y:S02]  /*3c8d0*/  F2FP.BF16.F32.PACK_AB R119, R54, R119 ;  /* 0x000000773677723e */ /* 0x000fe400000010ff */
[----:B------:R-:W-:Y:S02]  /*3c8e0*/  F2FP.BF16.F32.PACK_AB R118, R52, R118 ;  /* 0x000000763476723e */ /* 0x000fe400000010ff */
[----:B------:R-:W-:Y:S02]  /*3c8f0*/  F2FP.BF16.F32.PACK_AB R117, R29, R117 ;  /* 0x000000751d75723e */ /* 0x000fe400000010ff */
        /* <DEDUP_REMOVED lines=10> */
[----:B---3--:R-:W-:Y:S02]  /*3c9a0*/  F2FP.BF16.F32.PACK_AB R56, R34, R56 ;  /* 0x000000382238723e */ /* 0x008fe400000010ff */
[----:B------:R-:W3:Y:S04]  /*3c9b0*/  LDL.LU R34, [R1+0x18fc] ;  /* 0x0018fc0001227983 */ /* 0x000ee80000300800 */
[----:B------:R-:W4:Y:S04]  /*3c9c0*/  LDL.LU R55, [R1+0x24c] ;  /* 0x00024c0001377983 */ /* 0x000f280000300800 */
[----:B------:R-:W2:Y:S04]  /*3c9d0*/  LDL.LU R53, [R1+0x44c] ;  /* 0x00044c0001357983 */ /* 0x000ea80000300800 */
[----:B------:R-:W3:Y:S04]  /*3c9e0*/  LDL.LU R32, [R1+0x18f8] ;  /* 0x0018f80001207983 */ /* 0x000ee80000300800 */
[----:B------:R-:W3:Y:S04]  /*3c9f0*/  LDL.LU R31, [R1+0x18f4] ;  /* 0x0018f400011f7983 */ /* 0x000ee80000300800 */
[----:B------:R-:W2:Y:S04]  /*3ca00*/  LDL.LU R54, [R1+0x244] ;  /* 0x0002440001367983 */ /* 0x000ea80000300800 */
[----:B------:R-:W3:Y:S04]  /*3ca10*/  LDL.LU R52, [R1+0x444] ;  /* 0x0004440001347983 */ /* 0x000ee80000300800 */
        /* <DEDUP_REMOVED lines=10> */
[----:B------:R-:W4:Y:S01]  /*3cac0*/  LDL.LU R47, [R1+0x258] ;  /* 0x00025800012f7983 */ /* 0x000f220000300800 */
[----:B------:R-:W-:-:S02]  /*3cad0*/  F2FP.BF16.F32.PACK_AB R142, R45, R142 ;  /* 0x0000008e2d8e723e */ /* 0x000fc400000010ff */
        /* <DEDUP_REMOVED lines=33> */
[----:B------:R-:W3:Y:S01]  /*3ccf0*/  LDL.LU R37, [R1+0x438] ;  /* 0x0004380001257983 */ /* 0x000ee20000300800 */
[----:B------:R-:W-:-:S03]  /*3cd00*/  F2FP.BF16.F32.PACK_AB R48, R245, R48 ;  /* 0x00000030f530723e */ /* 0x000fc600000010ff */
[----:B------:R-:W2:Y:S04]  /*3cd10*/  LDL.LU R244, [R1+0x18b8] ;  /* 0x0018b80001f47983 */ /* 0x000ea80000300800 */
[----:B------:R-:W2:Y:S01]  /*3cd20*/  LDL.LU R245, [R1+0x18b4] ;  /* 0x0018b40001f57983 */ /* 0x000ea20000300800 */
[----:B----4-:R-:W-:-:S03]  /*3cd30*/  F2FP.BF16.F32.PACK_AB R39, R38, R39 ;  /* 0x000000272627723e */ /* 0x010fc600000010ff */
[----:B------:R-:W4:Y:S02]  /*3cd40*/  LDL.LU R38, [R1+0x230] ;  /* 0x0002300001267983 */ /* 0x000f240000300800 */
[----:B----4-:R-:W-:Y:S02]  /*3cd50*/  F2FP.BF16.F32.PACK_AB R38, R36, R38 ;  /* 0x000000262426723e */ /* 0x010fe400000010ff */
[----:B------:R-:W4:Y:S01]  /*3cd60*/  LDL.LU R36, [R1+0x430] ;  /* 0x0004300001247983 */ /* 0x000f220000300800 */
[----:B---3--:R-:W-:Y:S02]  /*3cd70*/  F2FP.BF16.F32.PACK_AB R37, R158, R37 ;  /* 0x000000259e25723e */ /* 0x008fe400000010ff */
[----:B------:R-:W-:Y:S01]  /*3cd80*/  F2FP.BF16.F32.PACK_AB R95, R35, R95 ;  /* 0x0000005f235f723e */ /* 0x000fe200000010ff */
[----:B------:R-:W3:Y:S01]  /*3cd90*/  LDL.LU R158, [R1+0x18b0] ;  /* 0x0018b000019e7983 */ /* 0x000ee20000300800 */
[----:B----4-:R-:W-:-:S03]  /*3cda0*/  F2FP.BF16.F32.PACK_AB R36, R159, R36 ;  /* 0x000000249f24723e */ /* 0x010fc600000010ff */
[----:B------:R-:W3:Y:S04]  /*3cdb0*/  LDL.LU R159, [R1+0x18ac] ;  /* 0x0018ac00019f7983 */ /* 0x000ee80000300800 */
[----:B------:R-:W4:Y:S01]  /*3cdc0*/  LDL.LU R35, [R1+0x228] ;  /* 0x0002280001237983 */ /* 0x000f220000300800 */
[----:B------:R-:W-:Y:S02]  /*3cdd0*/  F2FP.BF16.F32.PACK_AB R94, R33, R94 ;  /* 0x0000005e215e723e */ /* 0x000fe400000010ff */
[----:B------:R-:W-:Y:S01]  /*3cde0*/  F2FP.BF16.F32.PACK_AB R93, R156, R93 ;  /* 0x0000005d9c5d723e */ /* 0x000fe200000010ff */
[----:B------:R-:W2:Y:S01]  /*3cdf0*/  LDL.LU R33, [R1+0x428] ;  /* 0x0004280001217983 */ /* 0x000ea20000300800 */
[----:B------:R-:W-:-:S03]  /*3ce00*/  F2FP.BF16.F32.PACK_AB R92, R23, R92 ;  /* 0x0000005c175c723e */ /* 0x000fc600000010ff */
[----:B------:R0:W5:Y:S04]  /*3ce10*/  LDL.LU R156, [R1+0x18a8] ;  /* 0x0018a800019c7983 */ /* 0x0001680000300800 */
[----:B------:R0:W5:Y:S01]  /*3ce20*/  LDL.LU R23, [R1+0x18a4] ;  /* 0x0018a40001177983 */ /* 0x0001620000300800 */
[----:B----4-:R-:W-:-:S03]  /*3ce30*/  F2FP.BF16.F32.PACK_AB R35, R34, R35 ;  /* 0x000000232223723e */ /* 0x010fc600000010ff */
[----:B------:R-:W4:Y:S01]  /*3ce40*/  LDL.LU R34, [R1+0x220] ;  /* 0x0002200001227983 */ /* 0x000f220000300800 */
[----:B--2---:R-:W-:Y:S02]  /*3ce50*/  F2FP.BF16.F32.PACK_AB R33, R3, R33 ;  /* 0x000000210321723e */ /* 0x004fe400000010ff */
[----:B----4-:R-:W-:Y:S02]  /*3ce60*/  F2FP.BF16.F32.PACK_AB R34, R32, R34 ;  /* 0x000000222022723e */ /* 0x010fe400000010ff */
[----:B------:R-:W2:Y:S04]  /*3ce70*/  LDL.LU R32, [R1+0x20] ;  /* 0x0000200001207983 */ /* 0x000ea80000300800 */
[----:B------:R0:W5:Y:S01]  /*3ce80*/  LDL.LU R3, [R1+0x18a0] ;  /* 0x0018a00001037983 */ /* 0x0001620000300800 */
        /* <DEDUP_REMOVED lines=11> */
[----:B---3--:R-:W-:Y:S02]  /*3cf40*/  F2FP.BF16.F32.PACK_AB R24, R159, R158 ;  /* 0x0000009e9f18723e */ /* 0x008fe400000010ff */
[----:B--2---:R-:W-:-:S02]  /*3cf50*/  F2FP.BF16.F32.PACK_AB R32, R32, R96 ;  /* 0x000000602020723e */ /* 0x004fc400000010ff */
[----:B------:R-:W-:Y:S02]  /*3cf60*/  F2FP.BF16.F32.PACK_AB R96, R102, R101 ;  /* 0x000000656660723e */ /* 0x000fe400000010ff */
[----:B------:R-:W-:Y:S02]  /*3cf70*/  F2FP.BF16.F32.PACK_AB R102, R25, R252 ;  /* 0x000000fc1966723e */ /* 0x000fe400000010ff */
[----:B------:R-:W-:Y:S02]  /*3cf80*/  F2FP.BF16.F32.PACK_AB R101, R251, R250 ;  /* 0x000000fafb65723e */ /* 0x000fe400000010ff */
[----:B0-----:R-:W-:-:S07]  /*3cf90*/  F2FP.BF16.F32.PACK_AB R25, R245, R244 ;  /* 0x000000f4f519723e */ /* 0x001fce00000010ff */
.L_x_0:
[----:B------:R-:W0:Y:S01]  /*3cfa0*/  S2R R0, SR_TID.X ;  /* 0x0000000000007919 */ /* 0x000e220000002100 */
[----:B------:R-:W-:Y:S01]  /*3cfb0*/  MOV R157, 0x400 ;  /* 0x00000400009d7802 */ /* 0x000fe20000000f00 */
[----:B------:R-:W1:Y:S01]  /*3cfc0*/  LDC R252, c[0x0][0x22c] ;  /* 0x00008b00fffc7b82 */ /* 0x000e620000000800 */
[----:B------:R-:W2:Y:S01]  /*3cfd0*/  S2R R158, SR_CgaCtaId ;  /* 0x00000000009e7919 */ /* 0x000ea20000008800 */
[----:B------:R-:W3:Y:S01]  /*3cfe0*/  S2R R22, SR_TID.X ;  /* 0x0000000000167919 */ /* 0x000ee20000002100 */
[C---:B0-----:R-:W-:Y:S02]  /*3cff0*/  IMAD.SHL.U32 R20, R0.reuse, 0x10, RZ ;  /* 0x0000001000147824 */ /* 0x041fe400078e00ff */
[----:B------:R-:W-:Y:S01]  /*3d000*/  IMAD.SHL.U32 R2, R0, 0x40, RZ ;  /* 0x0000004000027824 */ /* 0x000fe200078e00ff */
[----:B--2---:R-:W-:Y:S01]  /*3d010*/  LEA R157, R158, R157, 0x18 ;  /* 0x0000009d9e9d7211 */ /* 0x004fe200078ec0ff */
[----:B------:R-:W-:Y:S01]  /*3d020*/  IMAD.SHL.U32 R21, R0, 0x8, RZ ;  /* 0x0000000800157824 */ /* 0x000fe200078e00ff */
[----:B------:R-:W-:Y:S01]  /*3d030*/  LOP3.LUT R20, R20, 0xf0, RZ, 0xc0, !PT ;  /* 0x000000f014147812 */ /* 0x000fe200078ec0ff */
[----:B------:R-:W0:Y:S01]  /*3d040*/  LDC.64 R158, c[0x0][0x228] ;  /* 0x00008a00ff9e7b82 */ /* 0x000e220000000a00 */
[----:B------:R-:W-:-:S02]  /*3d050*/  LOP3.LUT R2, R2, 0x400, RZ, 0xc0, !PT ;  /* 0x0000040002027812 */ /* 0x000fc400078ec0ff */
[----:B---3--:R-:W-:Y:S02]  /*3d060*/  LOP3.LUT R22, R22, 0x7f, RZ, 0xc0, !PT ;  /* 0x0000007f16167812 */ /* 0x008fe400078ec0ff */
[----:B------:R-:W-:Y:S02]  /*3d070*/  IADD3 R0, R2, R157, R20 ;  /* 0x0000009d02007210 */ /* 0x000fe40007ffe014 */
[----:B------:R-:W-:Y:S01]  /*3d080*/  LOP3.LUT R2, R21, 0x300, RZ, 0xc0, !PT ;  /* 0x0000030015027812 */ /* 0x000fe200078ec0ff */
[----:B------:R-:W-:Y:S01]  /*3d090*/  IMAD R22, R22, 0x10, R157 ;  /* 0x0000001016167824 */ /* 0x000fe200078e029d */
[----:B------:R-:W-:Y:S03]  /*3d0a0*/  BAR.SYNC.DEFER_BLOCKING 0x0 ;  /* 0x0000000000007b1d */ /* 0x000fe60000010000 */
[----:B------:R-:W-:-:S05]  /*3d0b0*/  IMAD.IADD R0, R0, 0x1, R2 ;  /* 0x0000000100007824 */ /* 0x000fca00078e0202 */
[----:B------:R-:W2:Y:S08]  /*3d0c0*/  LDC.64 R20, c[0x0][0x228] ;  /* 0x00008a00ff147b82 */ /* 0x000eb00000000a00 */
[----:B------:R-:W3:Y:S08]  /*3d0d0*/  LDC R2, c[0x0][0x244] ;  /* 0x00009100ff027b82 */ /* 0x000ef00000000800 */
[----:B------:R-:W4:Y:S01]  /*3d0e0*/  LDC R157, c[0x0][0x248] ;  /* 0x00009200ff9d7b82 */ /* 0x000f220000000800 */
[----:B------:R-:W-:Y:S07]  /*3d0f0*/  STSM.16.M88.4 [R0], R24 ;  /* 0x0000001800007844 */ /* 0x000fee0000000200 */
[----:B------:R-:W-:Y:S06]  /*3d100*/  BAR.SYNC.DEFER_BLOCKING 0x0 ;  /* 0x0000000000007b1d */ /* 0x000fec0000010000 */
[----:B------:R-:W1:Y:S02]  /*3d110*/  LDS.128 R24, [R22] ;  /* 0x0000000016187984 */ /* 0x000e640000000c00 */
[----:B------:R-:W-:Y:S06]  /*3d120*/  BAR.SYNC.DEFER_BLOCKING 0x0 ;  /* 0x0000000000007b1d */ /* 0x000fec0000010000 */
[----:B------:R-:W-:Y:S02]  /*3d130*/  STSM.16.M88.4 [R0], R100 ;  /* 0x0000006400007844 */ /* 0x000fe40000000200 */
[----:B------:R-:W-:Y:S06]  /*3d140*/  BAR.SYNC.DEFER_BLOCKING 0x0 ;  /* 0x0000000000007b1d */ /* 0x000fec0000010000 */
[----:B-1----:R-:W-:Y:S04]  /*3d150*/  STL.64 [R1+0x20], R24 ;  /* 0x0000201801007387 */ /* 0x002fe80000100a00 */
[----:B------:R-:W-:Y:S04]  /*3d160*/  STL.64 [R1+0x28], R26 ;  /* 0x0000281a01007387 */ /* 0x000fe80000100a00 */
[----:B------:R-:W1:Y:S01]  /*3d170*/  LDS.128 R24, [R22] ;  /* 0x0000000016187984 */ /* 0x000e620000000c00 */
        /* <DEDUP_REMOVED lines=9> */
[----:B-1----:R-:W-:Y:S04]  /*3d210*/  STL.64 [R1], R24 ;  /* 0x0000001801007387 */ /* 0x002fe80000100a00 */
        /* <DEDUP_REMOVED lines=11> */
[----:B-1----:R1:W-:Y:S04]  /*3d2d0*/  STL.64 [R1+0x18d8], R244 ;  /* 0x0018d8f401007387 */ /* 0x0023e80000100a00 */
[----:B------:R0:W-:Y:S04]  /*3d2e0*/  STL.64 [R1+0x18c0], R246 ;  /* 0x0018c0f601007387 */ /* 0x0001e80000100a00 */
[----:B-1----:R-:W3:Y:S04]  /*3d2f0*/  LDL.LU R244, [R1+0x610] ;  /* 0x0006100001f47983 */ /* 0x002ee80000300800 */
[----:B------:R-:W1:Y:S01]  /*3d300*/  LDS.128 R100, [R22] ;  /* 0x0000000016647984 */ /* 0x000e620000000c00 */
[----:B------:R-:W-:Y:S06]  /*3d310*/  BAR.SYNC.DEFER_BLOCKING 0x0 ;  /* 0x0000000000007b1d */ /* 0x000fec0000010000 */
[----:B------:R-:W3:Y:S04]  /*3d320*/  LDL.LU R245, [R1+0x614] ;  /* 0x0006140001f57983 */ /* 0x000ee80000300800 */
[----:B0-----:R-:W3:Y:S04]  /*3d330*/  LDL.LU R246, [R1+0x618] ;  /* 0x0006180001f67983 */ /* 0x001ee80000300800 */
[----:B------:R-:W3:Y:S04]  /*3d340*/  LDL.LU R247, [R1+0x61c] ;  /* 0x00061c0001f77983 */ /* 0x000ee80000300800 */
[----:B------:R-:W2:Y:S04]  /*3d350*/  LDL.LU R248, [R1+0x3f0] ;  /* 0x0003f00001f87983 */ /* 0x000ea80000300800 */
[----:B------:R-:W-:Y:S01]  /*3d360*/  STSM.16.M88.4 [R0], R36 ;  /* 0x0000002400007844 */ /* 0x000fe20000000200 */
[----:B------:R-:W-:Y:S06]  /*3d370*/  BAR.SYNC.DEFER_BLOCKING 0x0 ;  /* 0x0000000000007b1d */ /* 0x000fec0000010000 */
[----:B------:R-:W2:Y:S04]  /*3d380*/  LDL.LU R249, [R1+0x3f4] ;  /* 0x0003f40001f97983 */ /* 0x000ea80000300800 */
[----:B------:R-:W2:Y:S04]  /*3d390*/  LDL.LU R250, [R1+0x3f8] ;  /* 0x0003f80001fa7983 */ /* 0x000ea80000300800 */
[----:B------:R-:W2:Y:S04]  /*3d3a0*/  LDL.LU R251, [R1+0x3fc] ;  /* 0x0003fc0001fb7983 */ /* 0x000ea80000300800 */
[----:B-1----:R-:W-:Y:S04]  /*3d3b0*/  STL.64 [R1+0x18e0], R102 ;  /* 0x0018e06601007387 */ /* 0x002fe80000100a00 */
[----:B------:R-:W-:Y:S01]  /*3d3c0*/  LDS.128 R96, [R22] ;  /* 0x0000000016607984 */ /* 0x000fe20000000c00 */
[----:B------:R-:W-:Y:S06]  /*3d3d0*/  BAR.SYNC.DEFER_BLOCKING 0x0 ;  /* 0x0000000000007b1d */ /* 0x000fec0000010000 */
[----:B------:R-:W-:Y:S02]  /*3d3e0*/  STSM.16.M88.4 [R0], R48 ;  /* 0x0000003000007844 */ /* 0x000fe40000000200 */
[----:B------:R-:W-:Y:S06]  /*3d3f0*/  BAR.SYNC.DEFER_BLOCKING 0x0 ;  /* 0x0000000000007b1d */ /* 0x000fec0000010000 */
[----:B------:R-:W-:Y:S02]  /*3d400*/  LDS.128 R92, [R22] ;  /* 0x00000000165c7984 */ /* 0x000fe40000000c00 */
        /* <DEDUP_REMOVED lines=181> */
[----:B------:R0:W-:Y:S02]  /*3df60*/  STSM.16.M88.4 [R0], R224 ;  /* 0x000000e000007844 */ /* 0x0001e40000000200 */
[----:B------:R-:W-:Y:S06]  /*3df70*/  BAR.SYNC.DEFER_BLOCKING 0x0 ;  /* 0x0000000000007b1d */ /* 0x000fec0000010000 */
[----:B0-----:R-:W4:Y:S04]  /*3df80*/  LDL.LU R224, [R1+0x1e0] ;  /* 0x0001e00001e07983 */ /* 0x001f280000300800 */
[----:B------:R-:W4:Y:S04]  /*3df90*/  LDL.LU R225, [R1+0x1e4] ;  /* 0x0001e40001e17983 */ /* 0x000f280000300800 */
[----:B------:R-:W4:Y:S04]  /*3dfa0*/  LDL.LU R226, [R1+0x1e8] ;  /* 0x0001e80001e27983 */ /* 0x000f280000300800 */
[----:B------:R-:W4:Y:S04]  /*3dfb0*/  LDL.LU R227, [R1+0x1ec] ;  /* 0x0001ec0001e37983 */ /* 0x000f280000300800 */
[----:B------:R-:W-:Y:S01]  /*3dfc0*/  LDS.128 R204, [R22] ;  /* 0x0000000016cc7984 */ /* 0x000fe20000000c00 */
[----:B------:R-:W-:Y:S06]  /*3dfd0*/  BAR.SYNC.DEFER_BLOCKING 0x0 ;  /* 0x0000000000007b1d */ /* 0x000fec0000010000 */
[----:B------:R0:W-:Y:S02]  /*3dfe0*/  STSM.16.M88.4 [R0], R228 ;  /* 0x000000e400007844 */ /* 0x0001e40000000200 */
[----:B------:R-:W-:Y:S06]  /*3dff0*/  BAR.SYNC.DEFER_BLOCKING 0x0 ;  /* 0x0000000000007b1d */ /* 0x000fec0000010000 */
[----:B0-----:R-:W3:Y:S04]  /*3e000*/  LDL.LU R228, [R1+0x1f0] ;  /* 0x0001f00001e47983 */ /* 0x001ee80000300800 */
[----:B------:R-:W3:Y:S04]  /*3e010*/  LDL.LU R229, [R1+0x1f4] ;  /* 0x0001f40001e57983 */ /* 0x000ee80000300800 */
[----:B------:R-:W3:Y:S04]  /*3e020*/  LDL.LU R230, [R1+0x1f8] ;  /* 0x0001f80001e67983 */ /* 0x000ee80000300800 */
[----:B------:R-:W3:Y:S04]  /*3e030*/  LDL.LU R231, [R1+0x1fc] ;  /* 0x0001fc0001e77983 */ /* 0x000ee80000300800 */
[----:B------:R-:W-:Y:S01]  /*3e040*/  LDS.128 R208, [R22] ;  /* 0x0000000016d07984 */ /* 0x000fe20000000c00 */
[----:B------:R-:W-:Y:S06]  /*3e050*/  BAR.SYNC.DEFER_BLOCKING 0x0 ;  /* 0x0000000000007b1d */ /* 0x000fec0000010000 */
[----:B------:R0:W-:Y:S02]  /*3e060*/  STSM.16.M88.4 [R0], R232 ;  /* 0x000000e800007844 */ /* 0x0001e40000000200 */
[----:B------:R-:W-:Y:S06]  /*3e070*/  BAR.SYNC.DEFER_BLOCKING 0x0 ;  /* 0x0000000000007b1d */ /* 0x000fec0000010000 */
[----:B0-----:R-:W2:Y:S04]  /*3e080*/  LDL.LU R232, [R1+0x3e0] ;  /* 0x0003e00001e87983 */ /* 0x001ea80000300800 */
[----:B------:R-:W2:Y:S04]  /*3e090*/  LDL.LU R233, [R1+0x3e4] ;  /* 0x0003e40001e97983 */ /* 0x000ea80000300800 */
[----:B------:R-:W2:Y:S04]  /*3e0a0*/  LDL.LU R234, [R1+0x3e8] ;  /* 0x0003e80001ea7983 */ /* 0x000ea80000300800 */
[----:B------:R-:W2:Y:S04]  /*3e0b0*/  LDL.LU R235, [R1+0x3ec] ;  /* 0x0003ec0001eb7983 */ /* 0x000ea80000300800 */
[----:B------:R-:W-:Y:S01]  /*3e0c0*/  LDS.128 R212, [R22] ;  /* 0x0000000016d47984 */ /* 0x000fe20000000c00 */
[----:B------:R-:W-:Y:S06]  /*3e0d0*/  BAR.SYNC.DEFER_BLOCKING 0x0 ;  /* 0x0000000000007b1d */ /* 0x000fec0000010000 */
[----:B------:R-:W-:Y:S02]  /*3e0e0*/  STSM.16.M88.4 [R0], R236 ;  /* 0x000000ec00007844 */ /* 0x000fe40000000200 */
[----:B------:R-:W-:Y:S06]  /*3e0f0*/  BAR.SYNC.DEFER_BLOCKING 0x0 ;  /* 0x0000000000007b1d */ /* 0x000fec0000010000 */
[----:B------:R-:W-:Y:S02]  /*3e100*/  LDS.128 R216, [R22] ;  /* 0x0000000016d87984 */ /* 0x000fe40000000c00 */
        /* <DEDUP_REMOVED lines=9> */
[----:B----4-:R-:W-:Y:S02]  /*3e1a0*/  STSM.16.M88.4 [R0], R224 ;  /* 0x000000e000007844 */ /* 0x010fe40000000200 */
[----:B------:R-:W-:Y:S06]  /*3e1b0*/  BAR.SYNC.DEFER_BLOCKING 0x0 ;  /* 0x0000000000007b1d */ /* 0x000fec0000010000 */
[----:B------:R-:W-:Y:S02]  /*3e1c0*/  LDS.128 R224, [R22] ;  /* 0x0000000016e07984 */ /* 0x000fe40000000c00 */
[----:B------:R-:W-:Y:S06]  /*3e1d0*/  BAR.SYNC.DEFER_BLOCKING 0x0 ;  /* 0x0000000000007b1d */ /* 0x000fec0000010000 */
[----:B---3--:R-:W-:Y:S02]  /*3e1e0*/  STSM.16.M88.4 [R0], R228 ;  /* 0x000000e400007844 */ /* 0x008fe40000000200 */
[----:B------:R-:W-:Y:S06]  /*3e1f0*/  BAR.SYNC.DEFER_BLOCKING 0x0 ;  /* 0x0000000000007b1d */ /* 0x000fec0000010000 */
[----:B------:R-:W-:Y:S02]  /*3e200*/  LDS.128 R228, [R22] ;  /* 0x0000000016e47984 */ /* 0x000fe40000000c00 */
[----:B------:R-:W-:Y:S06]  /*3e210*/  BAR.SYNC.DEFER_BLOCKING 0x0 ;  /* 0x0000000000007b1d */ /* 0x000fec0000010000 */
[----:B--2---:R-:W-:Y:S02]  /*3e220*/  STSM.16.M88.4 [R0], R232 ;  /* 0x000000e800007844 */ /* 0x004fe40000000200 */
[----:B------:R-:W-:Y:S06]  /*3e230*/  BAR.SYNC.DEFER_BLOCKING 0x0 ;  /* 0x0000000000007b1d */ /* 0x000fec0000010000 */
[----:B------:R-:W0:Y:S02]  /*3e240*/  LDS.128 R232, [R22] ;  /* 0x0000000016e87984 */ /* 0x000e240000000c00 */
[----:B------:R-:W-:Y:S06]  /*3e250*/  BAR.SYNC.DEFER_BLOCKING 0x0 ;  /* 0x0000000000007b1d */ /* 0x000fec0000010000 */
[----:B------:R1:W-:Y:S02]  /*3e260*/  STSM.16.M88.4 [R0], R248 ;  /* 0x000000f800007844 */ /* 0x0003e40000000200 */
[----:B------:R-:W-:Y:S06]  /*3e270*/  BAR.SYNC.DEFER_BLOCKING 0x0 ;  /* 0x0000000000007b1d */ /* 0x000fec0000010000 */
[----:B0-----:R-:W-:Y:S04]  /*3e280*/  STL [R1+0x18bc], R234 ;  /* 0x0018bcea01007387 */ /* 0x001fe80000100800 */
[----:B------:R-:W-:Y:S04]  /*3e290*/  STL [R1+0x18b4], R235 ;  /* 0x0018b4eb01007387 */ /* 0x000fe80000100800 */
[----:B-1----:R-:W2:Y:S04]  /*3e2a0*/  LDL.LU R249, [R1+0x20] ;  /* 0x0000200001f97983 */ /* 0x002ea80000300800 */
[----:B------:R-:W0:Y:S01]  /*3e2b0*/  LDS.128 R236, [R22] ;  /* 0x0000000016ec7984 */ /* 0x000e220000000c00 */
[----:B------:R-:W-:Y:S06]  /*3e2c0*/  BAR.SYNC.DEFER_BLOCKING 0x0 ;  /* 0x0000000000007b1d */ /* 0x000fec0000010000 */
[----:B------:R-:W-:Y:S02]  /*3e2d0*/  STSM.16.M88.4 [R0], R240 ;  /* 0x000000f000007844 */ /* 0x000fe40000000200 */
[----:B------:R-:W-:Y:S06]  /*3e2e0*/  BAR.SYNC.DEFER_BLOCKING 0x0 ;  /* 0x0000000000007b1d */ /* 0x000fec0000010000 */
[----:B0-----:R-:W-:Y:S04]  /*3e2f0*/  STL [R1+0x18b8], R238 ;  /* 0x0018b8ee01007387 */ /* 0x001fe80000100800 */
[----:B------:R-:W-:Y:S04]  /*3e300*/  STL [R1+0x18b0], R239 ;  /* 0x0018b0ef01007387 */ /* 0x000fe80000100800 */
[----:B------:R-:W0:Y:S01]  /*3e310*/  LDS.128 R240, [R22] ;  /* 0x0000000016f07984 */ /* 0x000e220000000c00 */
[----:B------:R-:W-:-:S02]  /*3e320*/  IMAD.MOV.U32 R103, RZ, RZ, R21 ;  /* 0x000000ffff677224 */ /* 0x000fc400078e0015 */
[----:B------:R-:W-:Y:S01]  /*3e330*/  IMAD.MOV.U32 R235, RZ, RZ, R159 ;  /* 0x000000ffffeb7224 */ /* 0x000fe200078e009f */
[----:B------:R-:W-:Y:S06]  /*3e340*/  BAR.SYNC.DEFER_BLOCKING 0x0 ;  /* 0x0000000000007b1d */ /* 0x000fec0000010000 */
[----:B0-----:R-:W-:Y:S04]  /*3e350*/  STL [R1+0x18ac], R240 ;  /* 0x0018acf001007387 */ /* 0x001fe80000100800 */
[----:B------:R-:W-:Y:S04]  /*3e360*/  STL [R1+0x18a8], R241 ;  /* 0x0018a8f101007387 */ /* 0x000fe80000100800 */
[----:B------:R-:W-:Y:S04]  /*3e370*/  STL [R1+0x18a4], R242 ;  /* 0x0018a4f201007387 */ /* 0x000fe80000100800 */
[----:B------:R-:W-:Y:S04]  /*3e380*/  STL [R1+0x18a0], R243 ;  /* 0x0018a0f301007387 */ /* 0x000fe80000100800 */
[----:B------:R-:W3:Y:S04]  /*3e390*/  LDL.LU R248, [R1+0x10] ;  /* 0x0000100001f87983 */ /* 0x000ee80000300800 */
[----:B------:R-:W4:Y:S01]  /*3e3a0*/  LDL.LU R251, [R1+0x24] ;  /* 0x0000240001fb7983 */ /* 0x000f220000300800 */
[----:B------:R-:W-:-:S02]  /*3e3b0*/  IMAD.MOV.U32 R21, RZ, RZ, R158 ;  /* 0x000000ffff157224 */ /* 0x000fc400078e009e */
[----:B------:R-:W0:Y:S01]  /*3e3c0*/  LDC.64 R158, c[0x0][0x228] ;  /* 0x00008a00ff9e7b82 */ /* 0x000e220000000a00 */
[----:B------:R1:W-:Y:S01]  /*3e3d0*/  STSM.16.M88.4 [R0], R244 ;  /* 0x000000f400007844 */ /* 0x0003e20000000200 */
[----:B------:R-:W-:-:S06]  /*3e3e0*/  IMAD.MOV.U32 R102, RZ, RZ, R20 ;  /* 0x000000ffff667224 */ /* 0x000fcc00078e0014 */
[----:B------:R-:W-:Y:S01]  /*3e3f0*/  BAR.SYNC.DEFER_BLOCKING 0x0 ;  /* 0x0000000000007b1d */ /* 0x000fe20000010000 */
[----:B0-----:R-:W-:Y:S02]  /*3e400*/  IMAD.MOV.U32 R20, RZ, RZ, R159 ;  /* 0x000000ffff147224 */ /* 0x001fe400078e009f */
[----:B-1----:R-:W-:-:S05]  /*3e410*/  IMAD.MOV.U32 R246, RZ, RZ, R158 ;  /* 0x000000fffff67224 */ /* 0x002fca00078e009e */
[----:B------:R-:W0:Y:S01]  /*3e420*/  LDC.64 R158, c[0x0][0x220] ;  /* 0x00008800ff9e7b82 */ /* 0x000e220000000a00 */
[----:B-----5:R-:W-:Y:S02]  /*3e430*/  IADD3 R0, R3, 0xff, RZ ;  /* 0x000000ff03007810 */ /* 0x020fe40007ffe0ff */
[C---:B------:R-:W-:Y:S02]  /*3e440*/  ISETP.GE.AND P1, PT, R23.reuse, R21, PT ;  /* 0x000000151700720c */ /* 0x040fe40003f26270 */
[----:B------:R-:W-:Y:S01]  /*3e450*/  ISETP.GE.AND P0, PT, R0, R103, PT ;  /* 0x000000670000720c */ /* 0x000fe20003f06270 */
[----:B------:R-:W-:Y:S01]  /*3e460*/  IMAD R0, R23, R2, RZ ;  /* 0x0000000217007224 */ /* 0x000fe200078e02ff */
[----:B------:R-:W-:-:S03]  /*3e470*/  ISETP.LT.AND P1, PT, R3, R20, !P1 ;  /* 0x000000140300720c */ /* 0x000fc60004f21270 */
[----:B------:R-:W-:Y:S01]  /*3e480*/  IMAD R2, R2, 0x80, R0 ;  /* 0x0000008002027824 */ /* 0x000fe200078e0200 */
[----:B0-----:R-:W-:-:S04]  /*3e490*/  LEA R20, P2, R0, R158, 0x1 ;  /* 0x0000009e00147211 */ /* 0x001fc800078408ff */
[----:B------:R-:W-:Y:S01]  /*3e4a0*/  LEA.HI.X.SX32 R21, R0, R159, 0x1, P2 ;  /* 0x0000009f00157211 */ /* 0x000fe200010f0eff */
[----:B------:R-:W-:Y:S01]  /*3e4b0*/  IMAD R0, R3, R157, RZ ;  /* 0x0000009d03007224 */ /* 0x000fe200078e02ff */
[----:B------:R-:W-:-:S03]  /*3e4c0*/  LEA R158, P2, R2, R158, 0x1 ;  /* 0x0000009e029e7211 */ /* 0x000fc600078408ff */
[----:B------:R-:W-:Y:S01]  /*3e4d0*/  IMAD.WIDE R238, R0, 0x2, R20 ;  /* 0x0000000200ee7825 */ /* 0x000fe200078e0214 */
[----:B------:R-:W-:-:S04]  /*3e4e0*/  LEA.HI.X.SX32 R159, R2, R159, 0x1, P2 ;  /* 0x0000009f029f7211 */ /* 0x000fc800010f0eff */
[----:B--2---:R0:W-:Y:S01]  /*3e4f0*/  @P1 STG.E.U16 desc[UR60][R238.64], R249 ;  /* 0x000000f9ee001986 */ /* 0x0041e2000c10153c */
[----:B------:R-:W-:-:S03]  /*3e500*/  PRMT R2, R249, 0x7632, R2 ;  /* 0x00007632f9027816 */ /* 0x000fc60000000002 */
[----:B0-----:R-:W2:Y:S01]  /*3e510*/  LDL.LU R249, [R1+0x14] ;  /* 0x0000140001f97983 */ /* 0x001ea20000300800 */
[----:B------:R-:W0:Y:S01]  /*3e520*/  LDC.64 R238, c[0x0][0x228] ;  /* 0x00008a00ffee7b82 */ /* 0x000e220000000a00 */
[----:B------:R-:W-:Y:S01]  /*3e530*/  ISETP.GE.AND P1, PT, R3, R235, PT ;  /* 0x000000eb0300720c */ /* 0x000fe20003f26270 */
[----:B0-----:R-:W-:-:S05]  /*3e540*/  IMAD.MOV.U32 R103, RZ, RZ, R238 ;  /* 0x000000ffff677224 */ /* 0x001fca00078e00ee */
[----:B------:R-:W-:Y:S01]  /*3e550*/  ISETP.LT.AND P1, PT, R156, R103, !P1 ;  /* 0x000000679c00720c */ /* 0x000fe20004f21270 */
[----:B------:R-:W-:Y:S02]  /*3e560*/  IMAD.MOV.U32 R234, RZ, RZ, R239 ;  /* 0x000000ffffea7224 */ /* 0x000fe400078e00ef */
[----:B------:R-:W-:-:S10]  /*3e570*/  IMAD.WIDE R238, R0, 0x2, R158 ;  /* 0x0000000200ee7825 */ /* 0x000fd400078e029e */
[----:B------:R0:W-:Y:S02]  /*3e580*/  @P1 STG.E.U16 desc[UR60][R238.64], R2 ;  /* 0x00000002ee001986 */ /* 0x0001e4000c10153c */
[----:B0-----:R-:W0:Y:S01]  /*3e590*/  LDC.64 R238, c[0x0][0x228] ;  /* 0x00008a00ffee7b82 */ /* 0x001e220000000a00 */
[----:B------:R-:W-:-:S05]  /*3e5a0*/  VIADD R2, R3, 0x1 ;  /* 0x0000000103027836 */ /* 0x000fca0000000000 */
[----:B------:R-:W-:Y:S02]  /*3e5b0*/  ISETP.GE.AND P1, PT, R2, R252, PT ;  /* 0x000000fc0200720c */ /* 0x000fe40003f26270 */
[----:B------:R-:W1:Y:S01]  /*3e5c0*/  LDC R2, c[0x0][0x228] ;  /* 0x00008a00ff027b82 */ /* 0x000e620000000800 */
[----:B------:R-:W-:Y:S02]  /*3e5d0*/  IMAD.IADD R0, R0, 0x1, R157 ;  /* 0x0000000100007824 */ /* 0x000fe400078e029d */
[----:B0-----:R-:W-:-:S05]  /*3e5e0*/  IMAD.MOV.U32 R103, RZ, RZ, R238 ;  /* 0x000000ffff677224 */ /* 0x001fca00078e00ee */
[----:B------:R-:W0:Y:S01]  /*3e5f0*/  LDC R252, c[0x0][0x22c] ;  /* 0x00008b00fffc7b82 */ /* 0x000e220000000800 */
[C---:B------:R-:W-:Y:S01]  /*3e600*/  ISETP.LT.AND P2, PT, R23.reuse, R103, !P1 ;  /* 0x000000671700720c */ /* 0x040fe20004f41270 */
[----:B------:R-:W-:Y:S01]  /*3e610*/  IMAD.WIDE R240, R0, 0x2, R20 ;  /* 0x0000000200f07825 */ /* 0x000fe200078e0214 */
[----:B-1----:R-:W-:-:S05]  /*3e620*/  ISETP.LT.AND P4, PT, R23, R2, !P0 ;  /* 0x000000021700720c */ /* 0x002fca0004781270 */
[----:B------:R-:W1:Y:S06]  /*3e630*/  LDC R2, c[0x0][0x228] ;  /* 0x00008a00ff027b82 */ /* 0x000e6c0000000800 */
[----:B---3--:R3:W-:Y:S02]  /*3e640*/  @P2 STG.E.U16 desc[UR60][R240.64], R248 ;  /* 0x000000f8f0002986 */ /* 0x0087e4000c10153c */
[----:B---3--:R-:W3:Y:S01]  /*3e650*/  LDC.64 R240, c[0x0][0x228] ;  /* 0x00008a00fff07b82 */ /* 0x008ee20000000a00 */
[----:B-1----:R-:W-:Y:S02]  /*3e660*/  ISETP.LT.AND P0, PT, R156, R2, !P0 ;  /* 0x000000029c00720c */ /* 0x002fe40004701270 */
[----:B------:R-:W-:-:S02]  /*3e670*/  PRMT R2, R248, 0x7632, R2 ;  /* 0x00007632f8027816 */ /* 0x000fc40000000002 */
[----:B------:R-:W2:Y:S01]  /*3e680*/  LDL.LU R248, [R1+0x28] ;  /* 0x0000280001f87983 */ /* 0x000ea20000300800 */
[----:B---3--:R-:W-:-:S05]  /*3e690*/  IMAD.MOV.U32 R103, RZ, RZ, R240 ;  /* 0x000000ffff677224 */ /* 0x008fca00078e00f0 */
[----:B------:R-:W-:Y:S01]  /*3e6a0*/  ISETP.LT.AND P1, PT, R156, R103, !P1 ;  /* 0x000000679c00720c */ /* 0x000fe20004f21270 */
[----:B------:R-:W-:Y:S02]  /*3e6b0*/  IMAD.MOV.U32 R235, RZ, RZ, R241 ;  /* 0x000000ffffeb7224 */ /* 0x000fe400078e00f1 */
[----:B------:R-:W-:-:S10]  /*3e6c0*/  IMAD.WIDE R240, R0, 0x2, R158 ;  /* 0x0000000200f07825 */ /* 0x000fd400078e029e */
[----:B------:R1:W-:Y:S02]  /*3e6d0*/  @P1 STG.E.U16 desc[UR60][R240.64], R2 ;  /* 0x00000002f0001986 */ /* 0x0003e4000c10153c */
[----:B-1----:R-:W1:Y:S01]  /*3e6e0*/  LDC.64 R240, c[0x0][0x228] ;  /* 0x00008a00fff07b82 */ /* 0x002e620000000a00 */
[----:B------:R-:W-:-:S05]  /*3e6f0*/  VIADD R2, R3, 0x2 ;  /* 0x0000000203027836 */ /* 0x000fca0000000000 */
[----:B0-----:R-:W-:Y:S01]  /*3e700*/  ISETP.GE.AND P1, PT, R2, R252, PT ;  /* 0x000000fc0200720c */ /* 0x001fe20003f26270 */
[----:B------:R-:W-:Y:S02]  /*3e710*/  IMAD.IADD R0, R0, 0x1, R157 ;  /* 0x0000000100007824 */ /* 0x000fe400078e029d */
[----:B------:R-:W-:Y:S02]  /*3e720*/  IMAD.MOV.U32 R238, RZ, RZ, R239 ;  /* 0x000000ffffee7224 */ /* 0x000fe400078e00ef */
[----:B-1----:R-:W-:Y:S01]  /*3e730*/  IMAD.MOV.U32 R103, RZ, RZ, R240 ;  /* 0x000000ffff677224 */ /* 0x002fe200078e00f0 */
[----:B----4-:R-:W-:Y:S01]  /*3e740*/  PRMT R2, R251, 0x7632, R2 ;  /* 0x00007632fb027816 */ /* 0x010fe20000000002 */
[----:B------:R-:W0:Y:S03]  /*3e750*/  LDC R252, c[0x0][0x22c] ;  /* 0x00008b00fffc7b82 */ /* 0x000e260000000800 */
[----:B------:R-:W-:Y:S01]  /*3e760*/  ISETP.LT.AND P2, PT, R23, R103, !P1 ;  /* 0x000000671700720c */ /* 0x000fe20004f41270 */
[----:B------:R-:W-:-:S02]  /*3e770*/  IMAD.MOV.U32 R239, RZ, RZ, R241 ;  /* 0x000000ffffef7224 */ /* 0x000fc400078e00f1 */
[----:B------:R-:W-:-:S10]  /*3e780*/  IMAD.WIDE R240, R0, 0x2, R20 ;  /* 0x0000000200f07825 */ /* 0x000fd400078e0214 */
[----:B------:R1:W-:Y:S02]  /*3e790*/  @P2 STG.E.U16 desc[UR60][R240.64], R251 ;  /* 0x000000fbf0002986 */ /* 0x0003e4000c10153c */
[----:B-1----:R-:W1:Y:S01]  /*3e7a0*/  LDC.64 R240, c[0x0][0x228] ;  /* 0x00008a00fff07b82 */ /* 0x002e620000000a00 */
[----:B------:R-:W-:-:S04]  /*3e7b0*/  IMAD.WIDE R242, R0, 0x2, R158 ;  /* 0x0000000200f27825 */ /* 0x000fc800078e029e */
[----:B-1----:R-:W-:-:S05]  /*3e7c0*/  IMAD.MOV.U32 R103, RZ, RZ, R240 ;  /* 0x000000ffff677224 */ /* 0x002fca00078e00f0 */
[----:B------:R-:W-:-:S13]  /*3e7d0*/  ISETP.LT.AND P1, PT, R156, R103, !P1 ;  /* 0x000000679c00720c */ /* 0x000fda0004f21270 */
[----:B------:R1:W-:Y:S02]  /*3e7e0*/  @P1 STG.E.U16 desc[UR60][R242.64], R2 ;  /* 0x00000002f2001986 */ /* 0x0003e4000c10153c */
[----:B-1----:R-:W1:Y:S01]  /*3e7f0*/  LDC.64 R242, c[0x0][0x228] ;  /* 0x00008a00fff27b82 */ /* 0x002e620000000a00 */
[----:B------:R-:W-:-:S05]  /*3e800*/  VIADD R2, R3, 0x3 ;  /* 0x0000000303027836 */ /* 0x000fca0000000000 */
[----:B0-----:R-:W-:Y:S01]  /*3e810*/  ISETP.GE.AND P1, PT, R2, R252, PT ;  /* 0x000000fc0200720c */ /* 0x001fe20003f26270 */
[----:B------:R-:W-:Y:S01]  /*3e820*/  IMAD.IADD R0, R0, 0x1, R157 ;  /* 0x0000000100007824 */ /* 0x000fe200078e029d */
[----:B------:R-:W0:Y:S01]  /*3e830*/  LDC R252, c[0x0][0x22c] ;  /* 0x00008b00fffc7b82 */ /* 0x000e220000000800 */
[----:B-1----:R-:W-:-:S05]  /*3e840*/  IMAD.MOV.U32 R103, RZ, RZ, R242 ;  /* 0x000000ffff677224 */ /* 0x002fca00078e00f2 */
[----:B------:R-:W-:Y:S01]  /*3e850*/  ISETP.LT.AND P2, PT, R23, R103, !P1 ;  /* 0x000000671700720c */ /* 0x000fe20004f41270 */
[----:B------:R1:W-:Y:S01]  /*3e860*/  STL [R1+0x44], R243 ;  /* 0x000044f301007387 */ /* 0x0003e20000100800 */
[----:B--2---:R-:W-:Y:S01]  /*3e870*/  PRMT R2, R249, 0x7632, R2 ;  /* 0x00007632f9027816 */ /* 0x004fe20000000002 */
[----:B-1----:R-:W-:-:S10]  /*3e880*/  IMAD.WIDE R242, R0, 0x2, R20 ;  /* 0x0000000200f27825 */ /* 0x002fd400078e0214 */
[----:B------:R1:W-:Y:S04]  /*3e890*/  @P2 STG.E.U16 desc[UR60][R242.64], R249 ;  /* 0x000000f9f2002986 */ /* 0x0003e8000c10153c */
[----:B-1----:R-:W2:Y:S01]  /*3e8a0*/  LDL.LU R249, [R1+0x18] ;  /* 0x0000180001f97983 */ /* 0x002ea20000300800 */
[----:B------:R-:W1:Y:S01]  /*3e8b0*/  LDC.64 R242, c[0x0][0x228] ;  /* 0x00008a00fff27b82 */ /* 0x000e620000000a00 */
[----:B------:R-:W-:Y:S02]  /*3e8c0*/  IMAD.MOV.U32 R240, RZ, RZ, R241 ;  /* 0x000000fffff07224 */ /* 0x000fe400078e00f1 */
[----:B-1----:R-:W-:-:S05]  /*3e8d0*/  IMAD.MOV.U32 R103, RZ, RZ, R242 ;  /* 0x000000ffff677224 */ /* 0x002fca00078e00f2 */
[----:B------:R-:W-:Y:S01]  /*3e8e0*/  ISETP.LT.AND P1, PT, R156, R103, !P1 ;  /* 0x000000679c00720c */ /* 0x000fe20004f21270 */
[----:B------:R-:W-:Y:S02]  /*3e8f0*/  IMAD.MOV.U32 R241, RZ, RZ, R243 ;  /* 0x000000fffff17224 */ /* 0x000fe400078e00f3 */
[----:B------:R-:W-:-:S10]  /*3e900*/  IMAD.WIDE R242, R0, 0x2, R158 ;  /* 0x0000000200f27825 */ /* 0x000fd400078e029e */
        /* <DEDUP_REMOVED lines=8> */
[----:B------:R1:W-:Y:S04]  /*3e990*/  STL [R1+0x34], R243 ;  /* 0x000034f301007387 */ /* 0x0003e80000100800 */
[----:B------:R-:W3:Y:S01]  /*3e9a0*/  LDL.LU R251, [R1+0x2c] ;  /* 0x00002c0001fb7983 */ /* 0x000ee20000300800 */
[----:B-1----:R-:W-:-:S07]  /*3e9b0*/  IMAD.WIDE R242, R0, 0x2, R20 ;  /* 0x0000000200f27825 */ /* 0x002fce00078e0214 */
[----:B------:R1:W-:Y:S02]  /*3e9c0*/  @P2 STG.E.U16 desc[UR60][R242.64], R248 ;  /* 0x000000f8f2002986 */ /* 0x0003e4000c10153c */
[----:B-1----:R-:W1:Y:S01]  /*3e9d0*/  LDC.64 R242, c[0x0][0x228] ;  /* 0x00008a00fff27b82 */ /* 0x002e620000000a00 */
[----:B------:R-:W-:Y:S01]  /*3e9e0*/  PRMT R2, R248, 0x7632, R2 ;  /* 0x00007632f8027816 */ /* 0x000fe20000000002 */
[----:B------:R-:W-:Y:S01]  /*3e9f0*/  IMAD.WIDE R244, R0, 0x2, R158 ;  /* 0x0000000200f47825 */ /* 0x000fe200078e029e */
[----:B------:R-:W4:Y:S03]  /*3ea00*/  LDL.LU R248, [R1+0x1c] ;  /* 0x00001c0001f87983 */ /* 0x000f260000300800 */
[----:B-1----:R-:W-:-:S05]  /*3ea10*/  IMAD.MOV.U32 R103, RZ, RZ, R242 ;  /* 0x000000ffff677224 */ /* 0x002fca00078e00f2 */
[----:B------:R-:W-:-:S13]  /*3ea20*/  ISETP.LT.AND P1, PT, R156, R103, !P1 ;  /* 0x000000679c00720c */ /* 0x000fda0004f21270 */
[----:B------:R1:W-:Y:S02]  /*3ea30*/  @P1 STG.E.U16 desc[UR60][R244.64], R2 ;  /* 0x00000002f4001986 */ /* 0x0003e4000c10153c */
[----:B-1----:R-:W-:-:S05]  /*3ea40*/  VIADD R2, R3, 0x5 ;  /* 0x0000000503027836 */ /* 0x002fca0000000000 */
[----:B0-----:R-:W-:Y:S01]  /*3ea50*/  ISETP.GE.AND P1, PT, R2, R252, PT ;  /* 0x000000fc0200720c */ /* 0x001fe20003f26270 */
[----:B------:R-:W-:Y:S01]  /*3ea60*/  IMAD.IADD R0, R0, 0x1, R157 ;  /* 0x0000000100007824 */ /* 0x000fe200078e029d */
[----:B------:R-:W0:Y:S02]  /*3ea70*/  LDC R252, c[0x0][0x22c] ;  /* 0x00008b00fffc7b82 */ /* 0x000e240000000800 */
[----:B------:R-:W-:-:S06]  /*3ea80*/  ISETP.LT.AND P2, PT, R156, R102, !P1 ;  /* 0x000000669c00720c */ /* 0x000fcc0004f41270 */
[----:B------:R-:W1:Y:S01]  /*3ea90*/  LDC.64 R102, c[0x0][0x228] ;  /* 0x00008a00ff667b82 */ /* 0x000e620000000a00 */
[----:B------:R-:W-:Y:S02]  /*3eaa0*/  IMAD.MOV.U32 R242, RZ, RZ, R243 ;  /* 0x000000fffff27224 */ /* 0x000fe400078e00f3 */
[----:B-1----:R-:W-:-:S05]  /*3eab0*/  IMAD.MOV.U32 R244, RZ, RZ, R102 ;  /* 0x000000fffff47224 */ /* 0x002fca00078e0066 */
[----:B------:R-:W-:Y:S01]  /*3eac0*/  ISETP.LT.AND P1, PT, R23, R244, !P1 ;  /* 0x000000f41700720c */ /* 0x000fe20004f21270 */
[----:B------:R-:W-:-:S04]  /*3ead0*/  IMAD.WIDE R244, R0, 0x2, R20 ;  /* 0x0000000200f47825 */ /* 0x000fc800078e0214 */
[----:B------:R-:W-:Y:S02]  /*3eae0*/  IMAD.MOV.U32 R243, RZ, RZ, R103 ;  /* 0x000000fffff37224 */ /* 0x000fe400078e0067 */
[----:B------:R-:W4:Y:S06]  /*3eaf0*/  LDL.LU.64 R102, [R1+0x18e0] ;  /* 0x0018e00001667983 */ /* 0x000f2c0000300a00 */
[----:B--2---:R1:W-:Y:S01]  /*3eb00*/  @P1 STG.E.U16 desc[UR60][R244.64], R249 ;  /* 0x000000f9f4001986 */ /* 0x0043e2000c10153c */
[----:B------:R-:W-:Y:S01]  /*3eb10*/  PRMT R2, R249, 0x7632, R2 ;  /* 0x00007632f9027816 */ /* 0x000fe20000000002 */
[----:B-1----:R-:W-:-:S05]  /*3eb20*/  IMAD.WIDE R244, R0, 0x2, R158 ;  /* 0x0000000200f47825 */ /* 0x002fca00078e029e */
[----:B------:R1:W-:Y:S04]  /*3eb30*/  @P2 STG.E.U16 desc[UR60][R244.64], R2 ;  /* 0x00000002f4002986 */ /* 0x0003e8000c10153c */
[----:B-1----:R-:W2:Y:S04]  /*3eb40*/  LDL.LU.64 R244, [R1+0x18d8] ;  /* 0x0018d80001f47983 */ /* 0x002ea80000300a00 */
[----:B------:R-:W2:Y:S01]  /*3eb50*/  LDL.LU R249, [R1] ;  /* 0x0000000001f97983 */ /* 0x000ea20000300800 */
[----:B------:R-:W-:-:S05]  /*3eb60*/  VIADD R2, R3, 0x6 ;  /* 0x0000000603027836 */ /* 0x000fca0000000000 */
[----:B0-----:R-:W-:Y:S02]  /*3eb70*/  ISETP.GE.AND P1, PT, R2, R252, PT ;  /* 0x000000fc0200720c */ /* 0x001fe40003f26270 */
[----:B------:R-:W0:Y:S02]  /*3eb80*/  LDC R2, c[0x0][0x228] ;  /* 0x00008a00ff027b82 */ /* 0x000e240000000800 */
[----:B------:R-:W-:Y:S01]  /*3eb90*/  ISETP.LT.AND P2, PT, R23, R246, !P1 ;  /* 0x000000f61700720c */ /* 0x000fe20004f41270 */
[----:B------:R-:W-:-:S05]  /*3eba0*/  IMAD.IADD R0, R0, 0x1, R157 ;  /* 0x0000000100007824 */ /* 0x000fca00078e029d */
[----:B------:R-:W1:Y:S01]  /*3ebb0*/  LDC R252, c[0x0][0x22c] ;  /* 0x00008b00fffc7b82 */ /* 0x000e620000000800 */
[----:B------:R-:W-:Y:S01]  /*3ebc0*/  IMAD.WIDE R246, R0, 0x2, R20 ;  /* 0x0000000200f67825 */ /* 0x000fe200078e0214 */
[----:B0-----:R-:W-:-:S05]  /*3ebd0*/  ISETP.LT.AND P1, PT, R156, R2, !P1 ;  /* 0x000000029c00720c */ /* 0x001fca0004f21270 */
[----:B---3--:R0:W-:Y:S01]  /*3ebe0*/  @P2 STG.E.U16 desc[UR60][R246.64], R251 ;  /* 0x000000fbf6002986 */ /* 0x0081e2000c10153c */
[----:B------:R-:W-:Y:S01]  /*3ebf0*/  PRMT R2, R251, 0x7632, R2 ;  /* 0x00007632fb027816 */ /* 0x000fe20000000002 */
[----:B0-----:R-:W-:-:S06]  /*3ec00*/  IMAD.WIDE R246, R0, 0x2, R158 ;  /* 0x0000000200f67825 */ /* 0x001fcc00078e029e */
[----:B------:R0:W-:Y:S02]  /*3ec10*/  @P1 STG.E.U16 desc[UR60][R246.64], R2 ;  /* 0x00000002f6001986 */ /* 0x0001e4000c10153c */
[----:B0-----:R-:W0:Y:S01]  /*3ec20*/  LDC R246, c[0x0][0x228] ;  /* 0x00008a00fff67b82 */ /* 0x001e220000000800 */
[----:B------:R-:W-:-:S05]  /*3ec30*/  VIADD R2, R3, 0x7 ;  /* 0x0000000703027836 */ /* 0x000fca0000000000 */
[----:B-1----:R-:W-:Y:S02]  /*3ec40*/  ISETP.GE.AND P1, PT, R2, R252, PT ;  /* 0x000000fc0200720c */ /* 0x002fe40003f26270 */
[----:B------:R-:W1:Y:S01]  /*3ec50*/  LDC R2, c[0x0][0x228] ;  /* 0x00008a00ff027b82 */ /* 0x000e620000000800 */
[----:B------:R-:W-:-:S07]  /*3ec60*/  IMAD.IADD R0, R0, 0x1, R157 ;  /* 0x0000000100007824 */ /* 0x000fce00078e029d */
[----:B------:R-:W3:Y:S01]  /*3ec70*/  LDC R252, c[0x0][0x228] ;  /* 0x00008a00fffc7b82 */ /* 0x000ee20000000800 */
[----:B0-----:R-:W-:Y:S01]  /*3ec80*/  ISETP.LT.AND P2, PT, R23, R246, !P1 ;  /* 0x000000f61700720c */ /* 0x001fe20004f41270 */
[----:B------:R-:W-:Y:S01]  /*3ec90*/  IMAD.WIDE R246, R0, 0x2, R20 ;  /* 0x0000000200f67825 */ /* 0x000fe200078e0214 */
[----:B-1----:R-:W-:Y:S02]  /*3eca0*/  ISETP.LT.AND P1, PT, R156, R2, !P1 ;  /* 0x000000029c00720c */ /* 0x002fe40004f21270 */
[----:B----4-:R-:W-:-:S09]  /*3ecb0*/  PRMT R2, R248, 0x7632, R2 ;  /* 0x00007632f8027816 */ /* 0x010fd20000000002 */
[----:B------:R0:W-:Y:S02]  /*3ecc0*/  @P2 STG.E.U16 desc[UR60][R246.64], R248 ;  /* 0x000000f8f6002986 */ /* 0x0001e4000c10153c */
[----:B0-----:R-:W-:-:S05]  /*3ecd0*/  IMAD.WIDE R246, R0, 0x2, R158 ;  /* 0x0000000200f67825 */ /* 0x001fca00078e029e */
[----:B------:R0:W-:Y:S02]  /*3ece0*/  @P1 STG.E.U16 desc[UR60][R246.64], R2 ;  /* 0x00000002f6001986 */ /* 0x0001e4000c10153c */
[----:B0-----:R-:W0:Y:S01]  /*3ecf0*/  LDC R246, c[0x0][0x22c] ;  /* 0x00008b00fff67b82 */ /* 0x001e220000000800 */
[----:B------:R-:W-:Y:S01]  /*3ed00*/  VIADD R2, R3, 0x8 ;  /* 0x0000000803027836 */ /* 0x000fe20000000000 */
[----:B------:R-:W4:Y:S01]  /*3ed10*/  LDL.LU R247, [R1+0x4] ;  /* 0x0000040001f77983 */ /* 0x000f220000300800 */
[----:B------:R-:W-:-:S03]  /*3ed20*/  IMAD.IADD R0, R0, 0x1, R157 ;  /* 0x0000000100007824 */ /* 0x000fc600078e029d */
[----:B0-----:R-:W-:Y:S02]  /*3ed30*/  ISETP.GE.AND P1, PT, R2, R246, PT ;  /* 0x000000f60200720c */ /* 0x001fe40003f26270 */
[----:B------:R-:W0:Y:S02]  /*3ed40*/  LDC R2, c[0x0][0x228] ;  /* 0x00008a00ff027b82 */ /* 0x000e240000000800 */
[----:B---3--:R-:W-:-:S06]  /*3ed50*/  ISETP.LT.AND P2, PT, R23, R252, !P1 ;  /* 0x000000fc1700720c */ /* 0x008fcc0004f41270 */
[----:B------:R-:W1:Y:S01]  /*3ed60*/  LDC R252, c[0x0][0x22c] ;  /* 0x00008b00fffc7b82 */ /* 0x000e620000000800 */
[----:B------:R-:W-:-:S07]  /*3ed70*/  IMAD.WIDE R250, R0, 0x2, R20 ;  /* 0x0000000200fa7825 */ /* 0x000fce00078e0214 */
[----:B------:R-:W3:Y:S01]  /*3ed80*/  LDC R246, c[0x0][0x228] ;  /* 0x00008a00fff67b82 */ /* 0x000ee20000000800 */
[----:B--2---:R2:W-:Y:S01]  /*3ed90*/  @P2 STG.E.U16 desc[UR60][R250.64], R249 ;  /* 0x000000f9fa002986 */ /* 0x0045e2000c10153c */
[----:B0-----:R-:W-:Y:S01]  /*3eda0*/  ISETP.LT.AND P2, PT, R156, R2, !P1 ;  /* 0x000000029c00720c */ /* 0x001fe20004f41270 */
[----:B------:R-:W-:-:S05]  /*3edb0*/  VIADD R2, R3, 0x9 ;  /* 0x0000000903027836 */ /* 0x000fca0000000000 */
[----:B-1----:R-:W-:Y:S02]  /*3edc0*/  ISETP.GE.AND P1, PT, R2, R252, PT ;  /* 0x000000fc0200720c */ /* 0x002fe40003f26270 */
[----:B------:R-:W-:Y:S01]  /*3edd0*/  PRMT R2, R249, 0x7632, R2 ;  /* 0x00007632f9027816 */ /* 0x000fe20000000002 */
[----:B------:R-:W0:Y:S01]  /*3ede0*/  LDC R252, c[0x0][0x22c] ;  /* 0x00008b00fffc7b82 */ /* 0x000e220000000800 */
[----:B--2---:R-:W-:-:S05]  /*3edf0*/  IMAD.WIDE R248, R0, 0x2, R158 ;  /* 0x0000000200f87825 */ /* 0x004fca00078e029e */
[----:B------:R1:W-:Y:S02]  /*3ee00*/  @P2 STG.E.U16 desc[UR60][R248.64], R2 ;  /* 0x00000002f8002986 */ /* 0x0003e4000c10153c */
[----:B------:R-:W2:Y:S02]  /*3ee10*/  LDC R250, c[0x0][0x228] ;  /* 0x00008a00fffa7b82 */ /* 0x000ea40000000800 */
[----:B-1----:R-:W4:Y:S01]  /*3ee20*/  LDL.LU.64 R248, [R1+0x18d0] ;  /* 0x0018d00001f87983 */ /* 0x002f220000300a00 */
[----:B------:R-:W-:Y:S01]  /*3ee30*/  IMAD.IADD R0, R0, 0x1, R157 ;  /* 0x0000000100007824 */ /* 0x000fe200078e029d */
[----:B--2---:R-:W-:Y:S02]  /*3ee40*/  ISETP.LT.AND P2, PT, R23, R250, !P1 ;  /* 0x000000fa1700720c */ /* 0x004fe40004f41270 */
[----:B---3--:R-:W-:Y:S01]  /*3ee50*/  ISETP.LT.AND P1, PT, R156, R246, !P1 ;  /* 0x000000f69c00720c */ /* 0x008fe20004f21270 */
[----:B------:R-:W-:-:S04]  /*3ee60*/  IMAD.WIDE R250, R0, 0x2, R20 ;  /* 0x0000000200fa7825 */ /* 0x000fc800078e0214 */
[----:B------:R-:W-:-:S06]  /*3ee70*/  VIADD R2, R3, 0xa ;  /* 0x0000000a03027836 */ /* 0x000fcc0000000000 */
[----:B----4-:R1:W-:Y:S02]  /*3ee80*/  @P2 STG.E.U16 desc[UR60][R250.64], R248 ;  /* 0x000000f8fa002986 */ /* 0x0103e4000c10153c */
[----:B-1----:R-:W-:Y:S01]  /*3ee90*/  PRMT R248, R248, 0x7632, R248 ;  /* 0x00007632f8f87816 */ /* 0x002fe200000000f8 */
[----:B------:R-:W-:-:S05]  /*3eea0*/  IMAD.WIDE R250, R0, 0x2, R158 ;  /* 0x0000000200fa7825 */ /* 0x000fca00078e029e */
[----:B------:R1:W-:Y:S02]  /*3eeb0*/  @P1 STG.E.U16 desc[UR60][R250.64], R248 ;  /* 0x000000f8fa001986 */ /* 0x0003e4000c10153c */
[----:B-1----:R-:W1:Y:S01]  /*3eec0*/  LDC R248, c[0x0][0x228] ;  /* 0x00008a00fff87b82 */ /* 0x002e620000000800 */
[----:B0-----:R-:W-:-:S07]  /*3eed0*/  ISETP.GE.AND P1, PT, R2, R252, PT ;  /* 0x000000fc0200720c */ /* 0x001fce0003f26270 */
[----:B------:R-:W0:Y:S08]  /*3eee0*/  LDC R2, c[0x0][0x228] ;  /* 0x00008a00ff027b82 */ /* 0x000e300000000800 */
[----:B------:R-:W2:Y:S01]  /*3eef0*/  LDC R252, c[0x0][0x22c] ;  /* 0x00008b00fffc7b82 */ /* 0x000ea20000000800 */
[----:B------:R-:W-:Y:S01]  /*3ef00*/  IMAD.IADD R0, R0, 0x1, R157 ;  /* 0x0000000100007824 */ /* 0x000fe200078e029d */
[----:B-1----:R-:W-:-:S03]  /*3ef10*/  ISETP.LT.AND P2, PT, R23, R248, !P1 ;  /* 0x000000f81700720c */ /* 0x002fc60004f41270 */
[----:B------:R-:W-:-:S03]  /*3ef20*/  IMAD.WIDE R250, R0, 0x2, R20 ;  /* 0x0000000200fa7825 */ /* 0x000fc600078e0214 */
[----:B------:R-:W1:Y:S07]  /*3ef30*/  LDC R248, c[0x0][0x228] ;  /* 0x00008a00fff87b82 */ /* 0x000e6e0000000800 */
[----:B------:R3:W-:Y:S01]  /*3ef40*/  @P2 STG.E.U16 desc[UR60][R250.64], R247 ;  /* 0x000000f7fa002986 */ /* 0x0007e2000c10153c */
[----:B0-----:R-:W-:Y:S01]  /*3ef50*/  ISETP.LT.AND P2, PT, R156, R2, !P1 ;  /* 0x000000029c00720c */ /* 0x001fe20004f41270 */
[----:B------:R-:W-:-:S05]  /*3ef60*/  VIADD R2, R3, 0xb ;  /* 0x0000000b03027836 */ /* 0x000fca0000000000 */
[----:B--2---:R-:W-:Y:S02]  /*3ef70*/  ISETP.GE.AND P1, PT, R2, R252, PT ;  /* 0x000000fc0200720c */ /* 0x004fe40003f26270 */
[----:B------:R-:W-:Y:S01]  /*3ef80*/  PRMT R2, R247, 0x7632, R2 ;  /* 0x00007632f7027816 */ /* 0x000fe20000000002 */
[----:B------:R-:W0:Y:S01]  /*3ef90*/  LDC R252, c[0x0][0x228] ;  /* 0x00008a00fffc7b82 */ /* 0x000e220000000800 */
[----:B---3--:R-:W-:Y:S01]  /*3efa0*/  IMAD.WIDE R246, R0, 0x2, R158 ;  /* 0x0000000200f67825 */ /* 0x008fe200078e029e */
[----:B------:R-:W2:Y:S04]  /*3efb0*/  LDL.LU.64 R250, [R1+0x18c8] ;  /* 0x0018c80001fa7983 */ /* 0x000ea80000300a00 */
[----:B------:R3:W-:Y:S01]  /*3efc0*/  @P2 STG.E.U16 desc[UR60][R246.64], R2 ;  /* 0x00000002f6002986 */ /* 0x0007e2000c10153c */
[----:B-1----:R-:W-:-:S02]  /*3efd0*/  ISETP.LT.AND P2, PT, R23, R248, !P1 ;  /* 0x000000f81700720c */ /* 0x002fc40004f41270 */
[----:B------:R-:W1:Y:S08]  /*3efe0*/  LDC R248, c[0x0][0x22c] ;  /* 0x00008b00fff87b82 */ /* 0x000e700000000800 */
[----:B---3--:R-:W3:Y:S01]  /*3eff0*/  LDC R2, c[0x0][0x228] ;  /* 0x00008a00ff027b82 */ /* 0x008ee20000000800 */
[----:B------:R-:W-:-:S04]  /*3f000*/  IMAD.IADD R0, R0, 0x1, R157 ;  /* 0x0000000100007824 */ /* 0x000fc800078e029d */
[----:B------:R-:W-:-:S05]  /*3f010*/  IMAD.WIDE R246, R0, 0x2, R20 ;  /* 0x0000000200f67825 */ /* 0x000fca00078e0214 */
[----:B------:R4:W-:Y:S04]  /*3f020*/  @P2 STG.E.U16 desc[UR60][R246.64], R249 ;  /* 0x000000f9f6002986 */ /* 0x0009e8000c10153c */
[----:B----4-:R-:W4:Y:S01]  /*3f030*/  LDL.LU R247, [R1+0xc] ;  /* 0x00000c0001f77983 */ /* 0x010f220000300800 */
[----:B------:R-:W2:Y:S01]  /*3f040*/  LDC R246, c[0x0][0x22c] ;  /* 0x00008b00fff67b82 */ /* 0x000ea20000000800 */
[----:B---3--:R-:W-:Y:S01]  /*3f050*/  ISETP.LT.AND P2, PT, R156, R2, !P1 ;  /* 0x000000029c00720c */ /* 0x008fe20004f41270 */
[----:B------:R-:W-:-:S05]  /*3f060*/  VIADD R2, R3, 0xc ;  /* 0x0000000c03027836 */ /* 0x000fca0000000000 */
[----:B-1----:R-:W-:Y:S02]  /*3f070*/  ISETP.GE.AND P1, PT, R2, R248, PT ;  /* 0x000000f80200720c */ /* 0x002fe40003f26270 */
[----:B------:R-:W-:Y:S01]  /*3f080*/  PRMT R2, R249, 0x7632, R2 ;  /* 0x00007632f9027816 */ /* 0x000fe20000000002 */
[----:B------:R-:W-:-:S04]  /*3f090*/  IMAD.WIDE R248, R0, 0x2, R158 ;  /* 0x0000000200f87825 */ /* 0x000fc800078e029e */
[----:B------:R-:W-:Y:S02]  /*3f0a0*/  IMAD.IADD R0, R0, 0x1, R157 ;  /* 0x0000000100007824 */ /* 0x000fe400078e029d */
[----:B------:R-:W3:Y:S04]  /*3f0b0*/  LDL.LU R157, [R1+0x8] ;  /* 0x00000800019d7983 */ /* 0x000ee80000300800 */
[----:B------:R1:W-:Y:S02]  /*3f0c0*/  @P2 STG.E.U16 desc[UR60][R248.64], R2 ;  /* 0x00000002f8002986 */ /* 0x0003e4000c10153c */
[----:B-1----:R-:W1:Y:S01]  /*3f0d0*/  LDC R249, c[0x0][0x228] ;  /* 0x00008a00fff97b82 */ /* 0x002e620000000800 */
[----:B0-----:R-:W-:-:S07]  /*3f0e0*/  ISETP.LT.AND P2, PT, R23, R252, !P1 ;  /* 0x000000fc1700720c */ /* 0x001fce0004f41270 */
[----:B------:R-:W0:Y:S01]  /*3f0f0*/  LDC R252, c[0x0][0x228] ;  /* 0x00008a00fffc7b82 */ /* 0x000e220000000800 */
[----:B-1----:R-:W-:Y:S01]  /*3f100*/  ISETP.LT.AND P1, PT, R156, R249, !P1 ;  /* 0x000000f99c00720c */ /* 0x002fe20004f21270 */
[----:B------:R-:W-:-:S05]  /*3f110*/  IMAD.WIDE R248, R0, 0x2, R20 ;  /* 0x0000000200f87825 */ /* 0x000fca00078e0214 */
[----:B---3--:R1:W-:Y:S01]  /*3f120*/  @P2 STG.E.U16 desc[UR60][R248.64], R157 ;  /* 0x0000009df8002986 */ /* 0x0083e2000c10153c */
[----:B------:R-:W-:Y:S01]  /*3f130*/  PRMT R2, R157, 0x7632, R2 ;  /* 0x000076329d027816 */ /* 0x000fe20000000002 */
[----:B-1----:R-:W-:Y:S01]  /*3f140*/  IMAD.WIDE R248, R0, 0x2, R158 ;  /* 0x0000000200f87825 */ /* 0x002fe200078e029e */
[----:B------:R-:W1:Y:S04]  /*3f150*/  LDC R157, c[0x0][0x248] ;  /* 0x00009200ff9d7b82 */ /* 0x000e680000000800 */
[----:B------:R3:W-:Y:S02]  /*3f160*/  @P1 STG.E.U16 desc[UR60][R248.64], R2 ;  /* 0x00000002f8001986 */ /* 0x0007e4000c10153c */
[----:B---3--:R-:W-:-:S05]  /*3f170*/  VIADD R2, R3, 0xd ;  /* 0x0000000d03027836 */ /* 0x008fca0000000000 */
[----:B--2---:R-:W-:Y:S02]  /*3f180*/  ISETP.GE.AND P1, PT, R2, R246, PT ;  /* 0x000000f60200720c */ /* 0x004fe40003f26270 */
[----:B------:R-:W2:Y:S02]  /*3f190*/  LDC R2, c[0x0][0x228] ;  /* 0x00008a00ff027b82 */ /* 0x000ea40000000800 */
[----:B0-----:R-:W-:-:S06]  /*3f1a0*/  ISETP.LT.AND P2, PT, R23, R252, !P1 ;  /* 0x000000fc1700720c */ /* 0x001fcc0004f41270 */
[----:B------:R-:W0:Y:S01]  /*3f1b0*/  LDC R252, c[0x0][0x22c] ;  /* 0x00008b00fffc7b82 */ /* 0x000e220000000800 */
[----:B-1----:R-:W-:-:S04]  /*3f1c0*/  IMAD.IADD R0, R0, 0x1, R157 ;  /* 0x0000000100007824 */ /* 0x002fc800078e029d */
[----:B------:R-:W-:-:S03]  /*3f1d0*/  IMAD.WIDE R248, R0, 0x2, R20 ;  /* 0x0000000200f87825 */ /* 0x000fc600078e0214 */
[----:B------:R-:W1:Y:S02]  /*3f1e0*/  LDC R246, c[0x0][0x228] ;  /* 0x00008a00fff67b82 */ /* 0x000e640000000800 */
[----:B------:R3:W-:Y:S01]  /*3f1f0*/  @P2 STG.E.U16 desc[UR60][R248.64], R250 ;  /* 0x000000faf8002986 */ /* 0x0007e2000c10153c */
[----:B--2---:R-:W-:Y:S01]  /*3f200*/  ISETP.LT.AND P2, PT, R156, R2, !P1 ;  /* 0x000000029c00720c */ /* 0x004fe20004f41270 */
[----:B------:R-:W-:-:S05]  /*3f210*/  VIADD R2, R3, 0xe ;  /* 0x0000000e03027836 */ /* 0x000fca0000000000 */
[----:B0-----:R-:W-:Y:S02]  /*3f220*/  ISETP.GE.AND P1, PT, R2, R252, PT ;  /* 0x000000fc0200720c */ /* 0x001fe40003f26270 */
[----:B------:R-:W0:Y:S01]  /*3f230*/  LDC R252, c[0x0][0x228] ;  /* 0x00008a00fffc7b82 */ /* 0x000e220000000800 */
[----:B---3--:R-:W-:Y:S01]  /*3f240*/  PRMT R250, R250, 0x7632, R250 ;  /* 0x00007632fafa7816 */ /* 0x008fe200000000fa */
[----:B------:R-:W-:-:S05]  /*3f250*/  IMAD.WIDE R248, R0, 0x2, R158 ;  /* 0x0000000200f87825 */ /* 0x000fca00078e029e */
[----:B------:R2:W-:Y:S01]  /*3f260*/  @P2 STG.E.U16 desc[UR60][R248.64], R250 ;  /* 0x000000faf8002986 */ /* 0x0005e2000c10153c */
[----:B------:R-:W-:Y:S01]  /*3f270*/  IMAD.IADD R0, R0, 0x1, R157 ;  /* 0x0000000100007824 */ /* 0x000fe200078e029d */
[----:B----4-:R-:W-:Y:S01]  /*3f280*/  PRMT R2, R247, 0x7632, R2 ;  /* 0x00007632f7027816 */ /* 0x010fe20000000002 */
[----:B--2---:R-:W2:Y:S01]  /*3f290*/  LDC R250, c[0x0][0x22c] ;  /* 0x00008b00fffa7b82 */ /* 0x004ea20000000800 */
[----:B0-----:R-:W-:Y:S02]  /*3f2a0*/  ISETP.LT.AND P2, PT, R23, R252, !P1 ;  /* 0x000000fc1700720c */ /* 0x001fe40004f41270 */
[----:B-1----:R-:W-:Y:S01]  /*3f2b0*/  ISETP.LT.AND P1, PT, R156, R246, !P1 ;  /* 0x000000f69c00720c */ /* 0x002fe20004f21270 */
[----:B------:R-:W-:-:S10]  /*3f2c0*/  IMAD.WIDE R248, R0, 0x2, R20 ;  /* 0x0000000200f87825 */ /* 0x000fd400078e0214 */
[----:B------:R0:W-:Y:S02]  /*3f2d0*/  @P2 STG.E.U16 desc[UR60][R248.64], R247 ;  /* 0x000000f7f8002986 */ /* 0x0001e4000c10153c */
[----:B0-----:R-:W-:-:S05]  /*3f2e0*/  IMAD.WIDE R248, R0, 0x2, R158 ;  /* 0x0000000200f87825 */ /* 0x001fca00078e029e */
[----:B------:R0:W-:Y:S02]  /*3f2f0*/  @P1 STG.E.U16 desc[UR60][R248.64], R2 ;  /* 0x00000002f8001986 */ /* 0x0001e4000c10153c */
[----:B0-----:R-:W0:Y:S01]  /*3f300*/  LDC R248, c[0x0][0x228] ;  /* 0x00008a00fff87b82 */ /* 0x001e220000000800 */
[----:B------:R-:W-:-:S05]  /*3f310*/  VIADD R2, R3, 0xf ;  /* 0x0000000f03027836 */ /* 0x000fca0000000000 */
[----:B--2---:R-:W-:Y:S02]  /*3f320*/  ISETP.GE.AND P1, PT, R2, R250, PT ;  /* 0x000000fa0200720c */ /* 0x004fe40003f26270 */
[----:B------:R-:W1:Y:S08]  /*3f330*/  LDC R249, c[0x0][0x22c] ;  /* 0x00008b00fff97b82 */ /* 0x000e700000000800 */
[----:B------:R-:W2:Y:S01]  /*3f340*/  LDC R2, c[0x0][0x228] ;  /* 0x00008a00ff027b82 */ /* 0x000ea20000000800 */
[----:B0-----:R-:W-:Y:S01]  /*3f350*/  ISETP.LT.AND P3, PT, R23, R248, !P1 ;  /* 0x000000f81700720c */ /* 0x001fe20004f61270 */
[----:B------:R-:W-:-:S06]  /*3f360*/  IMAD.IADD R248, R0, 0x1, R157 ;  /* 0x0000000100f87824 */ /* 0x000fcc00078e029d */
[----:B------:R-:W0:Y:S01]  /*3f370*/  LDC R250, c[0x0][0x228] ;  /* 0x00008a00fffa7b82 */ /* 0x000e220000000800 */
[----:B------:R-:W-:-:S05]  /*3f380*/  IMAD.WIDE R246, R248, 0x2, R20 ;  /* 0x00000002f8f67825 */ /* 0x000fca00078e0214 */
[----:B------:R3:W-:Y:S04]  /*3f390*/  @P3 STG.E.U16 desc[UR60][R246.64], R251 ;  /* 0x000000fbf6003986 */ /* 0x0007e8000c10153c */
[----:B---3--:R-:W3:Y:S01]  /*3f3a0*/  LDL.LU.64 R246, [R1+0x18c0] ;  /* 0x0018c00001f67983 */ /* 0x008ee20000300a00 */
[----:B------:R-:W-:-:S05]  /*3f3b0*/  VIADD R0, R3, 0x10 ;  /* 0x0000001003007836 */ /* 0x000fca0000000000 */
[----:B-1----:R-:W-:-:S04]  /*3f3c0*/  ISETP.GE.AND P2, PT, R0, R249, PT ;  /* 0x000000f90000720c */ /* 0x002fc80003f46270 */
[----:B--2---:R-:W-:Y:S02]  /*3f3d0*/  ISETP.LT.AND P3, PT, R23, R2, !P2 ;  /* 0x000000021700720c */ /* 0x004fe40005761270 */
[----:B------:R-:W1:Y:S01]  /*3f3e0*/  LDC R2, c[0x0][0x228] ;  /* 0x00008a00ff027b82 */ /* 0x000e620000000800 */
[----:B------:R-:W-:-:S07]  /*3f3f0*/  IMAD.IADD R0, R248, 0x1, R157 ;  /* 0x00000001f8007824 */ /* 0x000fce00078e029d */
[----:B------:R-:W2:Y:S01]  /*3f400*/  LDC R157, c[0x0][0x22c] ;  /* 0x00008b00ff9d7b82 */ /* 0x000ea20000000800 */
[----:B0-----:R-:W-:Y:S01]  /*3f410*/  ISETP.LT.AND P1, PT, R156, R250, !P1 ;  /* 0x000000fa9c00720c */ /* 0x001fe20004f21270 */
[----:B------:R-:W-:Y:S01]  /*3f420*/  IMAD.WIDE R248, R248, 0x2, R158 ;  /* 0x00000002f8f87825 */ /* 0x000fe200078e029e */
[----:B------:R-:W-:-:S05]  /*3f430*/  PRMT R251, R251, 0x7632, R251 ;  /* 0x00007632fbfb7816 */ /* 0x000fca00000000fb */
[----:B------:R-:W0:Y:S01]  /*3f440*/  LDC R250, c[0x0][0x228] ;  /* 0x00008a00fffa7b82 */ /* 0x000e220000000800 */
[----:B-1----:R-:W-:Y:S01]  /*3f450*/  ISETP.LT.AND P2, PT, R156, R2, !P2 ;  /* 0x000000029c00720c */ /* 0x002fe20005741270 */
[----:B------:R-:W-:-:S04]  /*3f460*/  VIADD R2, R3, 0x11 ;  /* 0x0000001103027836 */ /* 0x000fc80000000000 */
[----:B------:R1:W-:Y:S01]  /*3f470*/  @P1 STG.E.U16 desc[UR60][R248.64], R251 ;  /* 0x000000fbf8001986 */ /* 0x0003e2000c10153c */
[----:B--2---:R-:W-:Y:S02]  /*3f480*/  ISETP.GE.AND P1, PT, R2, R157, PT ;  /* 0x0000009d0200720c */ /* 0x004fe40003f26270 */
[----:B------:R-:W2:Y:S08]  /*3f490*/  LDC R2, c[0x0][0x228] ;  /* 0x00008a00ff027b82 */ /* 0x000eb00000000800 */
[----:B-1----:R-:W1:Y:S01]  /*3f4a0*/  LDC R251, c[0x0][0x248] ;  /* 0x00009200fffb7b82 */ /* 0x002e620000000800 */
[----:B------:R-:W-:-:S05]  /*3f4b0*/  IMAD.WIDE R248, R0, 0x2, R20 ;  /* 0x0000000200f87825 */ /* 0x000fca00078e0214 */
[----:B------:R4:W-:Y:S02]  /*3f4c0*/  @P3 STG.E.U16 desc[UR60][R248.64], R244 ;  /* 0x000000f4f8003986 */ /* 0x0009e4000c10153c */
[----:B------:R-:W2:Y:S01]  /*3f4d0*/  LDC R157, c[0x0][0x228] ;  /* 0x00008a00ff9d7b82 */ /* 0x000ea20000000800 */
[----:B----4-:R-:W-:Y:S01]  /*3f4e0*/  PRMT R244, R244, 0x7632, R244 ;  /* 0x00007632f4f47816 */ /* 0x010fe200000000f4 */
[----:B------:R-:W-:-:S05]  /*3f4f0*/  IMAD.WIDE R248, R0, 0x2, R158 ;  /* 0x0000000200f87825 */ /* 0x000fca00078e029e */
[----:B------:R4:W-:Y:S01]  /*3f500*/  @P2 STG.E.U16 desc[UR60][R248.64], R244 ;  /* 0x000000f4f8002986 */ /* 0x0009e2000c10153c */
[----:B0-----:R-:W-:Y:S02]  /*3f510*/  ISETP.LT.AND P2, PT, R23, R250, !P1 ;  /* 0x000000fa1700720c */ /* 0x001fe40004f41270 */
[----:B-1----:R-:W-:Y:S01]  /*3f520*/  IADD3 R0, R0, R251, RZ ;  /* 0x000000fb00007210 */ /* 0x002fe20007ffe0ff */
[----:B------:R-:W0:Y:S08]  /*3f530*/  LDC R250, c[0x0][0x248] ;  /* 0x00009200fffa7b82 */ /* 0x000e300000000800 */
[----:B----4-:R-:W1:Y:S01]  /*3f540*/  LDC R244, c[0x0][0x22c] ;  /* 0x00008b00fff47b82 */ /* 0x010e620000000800 */
[----:B--2---:R-:W-:Y:S01]  /*3f550*/  ISETP.LT.AND P1, PT, R156, R2, !P1 ;  /* 0x000000029c00720c */ /* 0x004fe20004f21270 */
[----:B------:R-:W-:-:S05]  /*3f560*/  IMAD.WIDE R248, R0, 0x2, R20 ;  /* 0x0000000200f87825 */ /* 0x000fca00078e0214 */
[----:B------:R2:W-:Y:S01]  /*3f570*/  @P2 STG.E.U16 desc[UR60][R248.64], R100 ;  /* 0x00000064f8002986 */ /* 0x0005e2000c10153c */
[----:B------:R-:W-:Y:S01]  /*3f580*/  VIADD R2, R3, 0x12 ;  /* 0x0000001203027836 */ /* 0x000fe20000000000 */
[----:B--2---:R-:W-:Y:S01]  /*3f590*/  PRMT R100, R100, 0x7632, R100 ;  /* 0x0000763264647816 */ /* 0x004fe20000000064 */
[----:B------:R-:W-:-:S05]  /*3f5a0*/  IMAD.WIDE R248, R0, 0x2, R158 ;  /* 0x0000000200f87825 */ /* 0x000fca00078e029e */
[----:B------:R2:W-:Y:S01]  /*3f5b0*/  @P1 STG.E.U16 desc[UR60][R248.64], R100 ;  /* 0x00000064f8001986 */ /* 0x0005e2000c10153c */
[----:B-1----:R-:W-:Y:S02]  /*3f5c0*/  ISETP.GE.AND P1, PT, R2, R244, PT ;  /* 0x000000f40200720c */ /* 0x002fe40003f26270 */
[----:B------:R-:W1:Y:S02]  /*3f5d0*/  LDC R2, c[0x0][0x228] ;  /* 0x00008a00ff027b82 */ /* 0x000e640000000800 */
[----:B------:R-:W-:Y:S01]  /*3f5e0*/  ISETP.LT.AND P2, PT, R23, R157, !P1 ;  /* 0x0000009d1700720c */ /* 0x000fe20004f41270 */
[----:B0-----:R-:W-:-:S05]  /*3f5f0*/  IMAD.IADD R0, R0, 0x1, R250 ;  /* 0x0000000100007824 */ /* 0x001fca00078e02fa */
[----:B------:R-:W0:Y:S01]  /*3f600*/  LDC R157, c[0x0][0x22c] ;  /* 0x00008b00ff9d7b82 */ /* 0x000e220000000800 */
[----:B--2---:R-:W-:-:S07]  /*3f610*/  IMAD.WIDE R248, R0, 0x2, R20 ;  /* 0x0000000200f87825 */ /* 0x004fce00078e0214 */
[----:B------:R-:W2:Y:S01]  /*3f620*/  LDC R100, c[0x0][0x228] ;  /* 0x00008a00ff647b82 */ /* 0x000ea20000000800 */
[----:B------:R4:W-:Y:S01]  /*3f630*/  @P2 STG.E.U16 desc[UR60][R248.64], R245 ;  /* 0x000000f5f8002986 */ /* 0x0009e2000c10153c */
[----:B-1----:R-:W-:Y:S02]  /*3f640*/  ISETP.LT.AND P1, PT, R156, R2, !P1 ;  /* 0x000000029c00720c */ /* 0x002fe40004f21270 */
[----:B------:R-:W-:-:S04]  /*3f650*/  PRMT R2, R245, 0x7632, R2 ;  /* 0x00007632f5027816 */ /* 0x000fc80000000002 */
[----:B----4-:R-:W1:Y:S01]  /*3f660*/  LDC R248, c[0x0][0x248] ;  /* 0x00009200fff87b82 */ /* 0x010e620000000800 */
[----:B------:R-:W-:-:S06]  /*3f670*/  IMAD.WIDE R244, R0, 0x2, R158 ;  /* 0x0000000200f47825 */ /* 0x000fcc00078e029e */
[----:B------:R4:W-:Y:S02]  /*3f680*/  @P1 STG.E.U16 desc[UR60][R244.64], R2 ;  /* 0x00000002f4001986 */ /* 0x0009e4000c10153c */
[----:B----4-:R-:W-:-:S05]  /*3f690*/  VIADD R2, R3, 0x13 ;  /* 0x0000001303027836 */ /* 0x010fca0000000000 */
[----:B0-----:R-:W-:Y:S02]  /*3f6a0*/  ISETP.GE.AND P1, PT, R2, R157, PT ;  /* 0x0000009d0200720c */ /* 0x001fe40003f26270 */
[----:B------:R-:W0:Y:S02]  /*3f6b0*/  LDC R2, c[0x0][0x228] ;  /* 0x00008a00ff027b82 */ /* 0x000e240000000800 */
[----:B--2---:R-:W-:Y:S01]  /*3f6c0*/  ISETP.LT.AND P2, PT, R23, R100, !P1 ;  /* 0x000000641700720c */ /* 0x004fe20004f41270 */
[----:B-1----:R-:W-:-:S04]  /*3f6d0*/  IMAD.IADD R0, R0, 0x1, R248 ;  /* 0x0000000100007824 */ /* 0x002fc800078e02f8 */
[----:B------:R-:W-:Y:S01]  /*3f6e0*/  IMAD.WIDE R244, R0, 0x2, R20 ;  /* 0x0000000200f47825 */ /* 0x000fe200078e0214 */
[----:B------:R-:W1:Y:S07]  /*3f6f0*/  LDC R157, c[0x0][0x228] ;  /* 0x00008a00ff9d7b82 */ /* 0x000e6e0000000800 */
[----:B------:R2:W-:Y:S02]  /*3f700*/  @P2 STG.E.U16 desc[UR60][R244.64], R101 ;  /* 0x00000065f4002986 */ /* 0x0005e4000c10153c */
[----:B--2---:R-:W2:Y:S01]  /*3f710*/  LDC R244, c[0x0][0x22c] ;  /* 0x00008b00fff47b82 */ /* 0x004ea20000000800 */
[----:B0-----:R-:W-:-:S02]  /*3f720*/  ISETP.LT.AND P1, PT, R156, R2, !P1 ;  /* 0x000000029c00720c */ /* 0x001fc40004f21270 */
[----:B------:R-:W-:Y:S01]  /*3f730*/  PRMT R2, R101, 0x7632, R2 ;  /* 0x0000763265027816 */ /* 0x000fe20000000002 */
[----:B------:R-:W-:-:S04]  /*3f740*/  IMAD.WIDE R100, R0, 0x2, R158 ;  /* 0x0000000200647825 */ /* 0x000fc800078e029e */
[----:B------:R-:W0:Y:S06]  /*3f750*/  LDC R245, c[0x0][0x248] ;  /* 0x00009200fff57b82 */ /* 0x000e2c0000000800 */
[----:B------:R4:W-:Y:S02]  /*3f760*/  @P1 STG.E.U16 desc[UR60][R100.64], R2 ;  /* 0x0000000264001986 */ /* 0x0009e4000c10153c */
[----:B----4-:R-:W-:-:S05]  /*3f770*/  VIADD R2, R3, 0x14 ;  /* 0x0000001403027836 */ /* 0x010fca0000000000 */
[----:B--2---:R-:W-:Y:S02]  /*3f780*/  ISETP.GE.AND P1, PT, R2, R244, PT ;  /* 0x000000f40200720c */ /* 0x004fe40003f26270 */
[----:B------:R-:W2:Y:S02]  /*3f790*/  LDC R2, c[0x0][0x228] ;  /* 0x00008a00ff027b82 */ /* 0x000ea40000000800 */
[----:B-1----:R-:W-:-:S06]  /*3f7a0*/  ISETP.LT.AND P2, PT, R23, R157, !P1 ;  /* 0x0000009d1700720c */ /* 0x002fcc0004f41270 */
[----:B------:R-:W1:Y:S01]  /*3f7b0*/  LDC R244, c[0x0][0x22c] ;  /* 0x00008b00fff47b82 */ /* 0x000e620000000800 */
[----:B0-----:R-:W-:-:S04]  /*3f7c0*/  IMAD.IADD R0, R0, 0x1, R245 ;  /* 0x0000000100007824 */ /* 0x001fc800078e02f5 */
[----:B------:R-:W-:-:S03]  /*3f7d0*/  IMAD.WIDE R100, R0, 0x2, R20 ;  /* 0x0000000200647825 */ /* 0x000fc600078e0214 */
[----:B------:R-:W0:Y:S01]  /*3f7e0*/  LDC R157, c[0x0][0x228] ;  /* 0x00008a00ff9d7b82 */ /* 0x000e220000000800 */
[----:B--2---:R-:W-:Y:S01]  /*3f7f0*/  ISETP.LT.AND P1, PT, R156, R2, !P1 ;  /* 0x000000029c00720c */ /* 0x004fe20004f21270 */
[----:B------:R-:W-:-:S06]  /*3f800*/  VIADD R2, R3, 0x15 ;  /* 0x0000001503027836 */ /* 0x000fcc0000000000 */
[----:B------:R-:W2:Y:S01]  /*3f810*/  LDC R245, c[0x0][0x248] ;  /* 0x00009200fff57b82 */ /* 0x000ea20000000800 */
[----:B---3--:R3:W-:Y:S02]  /*3f820*/  @P2 STG.E.U16 desc[UR60][R100.64], R246 ;  /* 0x000000f664002986 */ /* 0x0087e4000c10153c */
[----:B---3--:R-:W-:Y:S01]  /*3f830*/  PRMT R246, R246, 0x7632, R246 ;  /* 0x00007632f6f67816 */ /* 0x008fe200000000f6 */
[----:B------:R-:W-:-:S05]  /*3f840*/  IMAD.WIDE R100, R0, 0x2, R158 ;  /* 0x0000000200647825 */ /* 0x000fca00078e029e */
[----:B------:R3:W-:Y:S01]  /*3f850*/  @P1 STG.E.U16 desc[UR60][R100.64], R246 ;  /* 0x000000f664001986 */ /* 0x0007e2000c10153c */
[----:B-1----:R-:W-:Y:S02]  /*3f860*/  ISETP.GE.AND P1, PT, R2, R244, PT ;  /* 0x000000f40200720c */ /* 0x002fe40003f26270 */
[----:B------:R-:W1:Y:S02]  /*3f870*/  LDC R2, c[0x0][0x228] ;  /* 0x00008a00ff027b82 */ /* 0x000e640000000800 */
[----:B0-----:R-:W-:Y:S01]  /*3f880*/  ISETP.LT.AND P2, PT, R23, R157, !P1 ;  /* 0x0000009d1700720c */ /* 0x001fe20004f41270 */
[----:B--2---:R-:W-:-:S05]  /*3f890*/  IMAD.IADD R0, R0, 0x1, R245 ;  /* 0x0000000100007824 */ /* 0x004fca00078e02f5 */
[----:B------:R-:W0:Y:S01]  /*3f8a0*/  LDC R157, c[0x0][0x22c] ;  /* 0x00008b00ff9d7b82 */ /* 0x000e220000000800 */
[----:B---3--:R-:W-:-:S06]  /*3f8b0*/  IMAD.WIDE R100, R0, 0x2, R20 ;  /* 0x0000000200647825 */ /* 0x008fcc00078e0214 */
[----:B------:R2:W-:Y:S01]  /*3f8c0*/  @P2 STG.E.U16 desc[UR60][R100.64], R102 ;  /* 0x0000006664002986 */ /* 0x0005e2000c10153c */
[----:B------:R-:W3:Y:S01]  /*3f8d0*/  LDC R244, c[0x0][0x248] ;  /* 0x00009200fff47b82 */ /* 0x000ee20000000800 */
[----:B-1----:R-:W-:-:S07]  /*3f8e0*/  ISETP.LT.AND P1, PT, R156, R2, !P1 ;  /* 0x000000029c00720c */ /* 0x002fce0004f21270 */
[----:B------:R-:W1:Y:S01]  /*3f8f0*/  LDC R245, c[0x0][0x22c] ;  /* 0x00008b00fff57b82 */ /* 0x000e620000000800 */
[----:B--2---:R-:W-:Y:S01]  /*3f900*/  PRMT R102, R102, 0x7632, R102 ;  /* 0x0000763266667816 */ /* 0x004fe20000000066 */
[----:B------:R-:W-:-:S06]  /*3f910*/  IMAD.WIDE R100, R0, 0x2, R158 ;  /* 0x0000000200647825 */ /* 0x000fcc00078e029e */
[----:B------:R-:W2:Y:S01]  /*3f920*/  LDC R2, c[0x0][0x228] ;  /* 0x00008a00ff027b82 */ /* 0x000ea20000000800 */
[----:B------:R4:W-:Y:S07]  /*3f930*/  @P1 STG.E.U16 desc[UR60][R100.64], R102 ;  /* 0x0000006664001986 */ /* 0x0009ee000c10153c */
[----:B------:R-:W1:Y:S01]  /*3f940*/  LDC R246, c[0x0][0x22c] ;  /* 0x00008b00fff67b82 */ /* 0x000e620000000800 */
[----:B----4-:R-:W-:-:S07]  /*3f950*/  VIADD R100, R3, 0x16 ;  /* 0x0000001603647836 */ /* 0x010fce0000000000 */
[----:B------:R-:W4:Y:S01]  /*3f960*/  LDC R102, c[0x0][0x228] ;  /* 0x00008a00ff667b82 */ /* 0x000f220000000800 */
[----:B0-----:R-:W-:-:S07]  /*3f970*/  ISETP.GE.AND P1, PT, R100, R157, PT ;  /* 0x0000009d6400720c */ /* 0x001fce0003f26270 */
[----:B------:R-:W0:Y:S01]  /*3f980*/  LDC R157, c[0x0][0x228] ;  /* 0x00008a00ff9d7b82 */ /* 0x000e220000000800 */
[----:B--2---:R-:W-:Y:S01]  /*3f990*/  ISETP.LT.AND P2, PT, R23, R2, !P1 ;  /* 0x000000021700720c */ /* 0x004fe20004f41270 */
[----:B---3--:R-:W-:-:S06]  /*3f9a0*/  IMAD.IADD R0, R0, 0x1, R244 ;  /* 0x0000000100007824 */ /* 0x008fcc00078e02f4 */
[----:B------:R-:W2:Y:S01]  /*3f9b0*/  LDC R2, c[0x0][0x22c] ;  /* 0x00008b00ff027b82 */ /* 0x000ea20000000800 */
[----:B------:R-:W-:-:S05]  /*3f9c0*/  IMAD.WIDE R100, R0, 0x2, R20 ;  /* 0x0000000200647825 */ /* 0x000fca00078e0214 */
[----:B------:R3:W-:Y:S02]  /*3f9d0*/  @P2 STG.E.U16 desc[UR60][R100.64], R247 ;  /* 0x000000f764002986 */ /* 0x0007e4000c10153c */
[----:B------:R-:W1:Y:S01]  /*3f9e0*/  LDC R244, c[0x0][0x248] ;  /* 0x00009200fff47b82 */ /* 0x000e620000000800 */
[----:B0-----:R-:W-:-:S07]  /*3f9f0*/  ISETP.LT.AND P2, PT, R156, R157, !P1 ;  /* 0x0000009d9c00720c */ /* 0x001fce0004f41270 */
[----:B------:R-:W0:Y:S01]  /*3fa00*/  LDC R157, c[0x0][0x228] ;  /* 0x00008a00ff9d7b82 */ /* 0x000e220000000800 */
[----:B---3--:R-:W-:Y:S01]  /*3fa10*/  VIADD R100, R3, 0x17 ;  /* 0x0000001703647836 */ /* 0x008fe20000000000 */
[----:B------:R-:W-:-:S04]  /*3fa20*/  PRMT R247, R247, 0x7632, R247 ;  /* 0x00007632f7f77816 */ /* 0x000fc800000000f7 */
[----:B--2---:R-:W-:Y:S01]  /*3fa30*/  ISETP.GE.AND P1, PT, R100, R2, PT ;  /* 0x000000026400720c */ /* 0x004fe20003f26270 */
[----:B------:R-:W-:Y:S01]  /*3fa40*/  IMAD.WIDE R100, R0, 0x2, R158 ;  /* 0x0000000200647825 */ /* 0x000fe200078e029e */
[----:B------:R-:W2:Y:S04]  /*3fa50*/  LDC R2, c[0x0][0x228] ;  /* 0x00008a00ff027b82 */ /* 0x000ea80000000800 */
[----:B------:R3:W-:Y:S01]  /*3fa60*/  @P2 STG.E.U16 desc[UR60][R100.64], R247 ;  /* 0x000000f764002986 */ /* 0x0007e2000c10153c */
[----:B----4-:R-:W-:-:S03]  /*3fa70*/  ISETP.LT.AND P2, PT, R23, R102, !P1 ;  /* 0x000000661700720c */ /* 0x010fc60004f41270 */
[----:B------:R-:W4:Y:S01]  /*3fa80*/  LDC R102, c[0x0][0x228] ;  /* 0x00008a00ff667b82 */ /* 0x000f220000000800 */
[----:B-1----:R-:W-:Y:S01]  /*3fa90*/  IMAD.IADD R0, R0, 0x1, R244 ;  /* 0x0000000100007824 */ /* 0x002fe200078e02f4 */
[----:B0-----:R-:W-:-:S06]  /*3faa0*/  ISETP.LT.AND P1, PT, R156, R157, !P1 ;  /* 0x0000009d9c00720c */ /* 0x001fcc0004f21270 */
[----:B------:R-:W0:Y:S01]  /*3fab0*/  LDC R157, c[0x0][0x248] ;  /* 0x00009200ff9d7b82 */ /* 0x000e220000000800 */
[----:B---3--:R-:W-:-:S05]  /*3fac0*/  IMAD.WIDE R100, R0, 0x2, R20 ;  /* 0x0000000200647825 */ /* 0x008fca00078e0214 */
[----:B------:R1:W-:Y:S01]  /*3fad0*/  @P2 STG.E.U16 desc[UR60][R100.64], R103 ;  /* 0x0000006764002986 */ /* 0x0003e2000c10153c */
[----:B------:R-:W-:Y:S01]  /*3fae0*/  VIADD R244, R3, 0x18 ;  /* 0x0000001803f47836 */ /* 0x000fe20000000000 */
[----:B-1----:R-:W-:Y:S01]  /*3faf0*/  PRMT R103, R103, 0x7632, R103 ;  /* 0x0000763267677816 */ /* 0x002fe20000000067 */
[----:B------:R-:W-:-:S05]  /*3fb00*/  IMAD.WIDE R100, R0, 0x2, R158 ;  /* 0x0000000200647825 */ /* 0x000fca00078e029e */
[----:B------:R1:W-:Y:S01]  /*3fb10*/  @P1 STG.E.U16 desc[UR60][R100.64], R103 ;  /* 0x0000006764001986 */ /* 0x0003e2000c10153c */
[----:B------:R-:W-:Y:S01]  /*3fb20*/  ISETP.GE.AND P1, PT, R244, R245, PT ;  /* 0x000000f5f400720c */ /* 0x000fe20003f26270 */
[----:B0-----:R-:W-:Y:S01]  /*3fb30*/  IMAD.IADD R0, R0, 0x1, R157 ;  /* 0x0000000100007824 */ /* 0x001fe200078e029d */
[----:B------:R-:W0:Y:S02]  /*3fb40*/  LDC R245, c[0x0][0x228] ;  /* 0x00008a00fff57b82 */ /* 0x000e240000000800 */
[----:B----4-:R-:W-:-:S06]  /*3fb50*/  ISETP.LT.AND P2, PT, R23, R102, !P1 ;  /* 0x000000661700720c */ /* 0x010fcc0004f41270 */
[----:B-1----:R-:W1:Y:S01]  /*3fb60*/  LDC R103, c[0x0][0x22c] ;  /* 0x00008b00ff677b82 */ /* 0x002e620000000800 */
[----:B------:R-:W-:-:S06]  /*3fb70*/  IMAD.WIDE R100, R0, 0x2, R20 ;  /* 0x0000000200647825 */ /* 0x000fcc00078e0214 */
[----:B------:R3:W-:Y:S01]  /*3fb80*/  @P2 STG.E.U16 desc[UR60][R100.64], R96 ;  /* 0x0000006064002986 */ /* 0x0007e2000c10153c */
[----:B------:R-:W4:Y:S01]  /*3fb90*/  LDC R157, c[0x0][0x248] ;  /* 0x00009200ff9d7b82 */ /* 0x000f220000000800 */
[----:B--2---:R-:W-:Y:S01]  /*3fba0*/  ISETP.LT.AND P2, PT, R156, R2, !P1 ;  /* 0x000000029c00720c */ /* 0x004fe20004f41270 */
[----:B------:R-:W-:-:S06]  /*3fbb0*/  VIADD R244, R3, 0x19 ;  /* 0x0000001903f47836 */ /* 0x000fcc0000000000 */
[----:B------:R-:W2:Y:S08]  /*3fbc0*/  LDC R102, c[0x0][0x228] ;  /* 0x00008a00ff667b82 */ /* 0x000eb00000000800 */
[----:B------:R-:W0:Y:S01]  /*3fbd0*/  LDC R2, c[0x0][0x22c] ;  /* 0x00008b00ff027b82 */ /* 0x000e220000000800 */
[----:B-1----:R-:W-:-:S07]  /*3fbe0*/  ISETP.GE.AND P1, PT, R244, R103, PT ;  /* 0x00000067f400720c */ /* 0x002fce0003f26270 */
[----:B------:R-:W1:Y:S01]  /*3fbf0*/  LDC R244, c[0x0][0x228] ;  /* 0x00008a00fff47b82 */ /* 0x000e620000000800 */
[----:B---3--:R-:W-:Y:S01]  /*3fc00*/  PRMT R96, R96, 0x7632, R96 ;  /* 0x0000763260607816 */ /* 0x008fe20000000060 */
[----:B------:R-:W-:-:S05]  /*3fc10*/  IMAD.WIDE R100, R0, 0x2, R158 ;  /* 0x0000000200647825 */ /* 0x000fca00078e029e */
[----:B------:R3:W-:Y:S01]  /*3fc20*/  @P2 STG.E.U16 desc[UR60][R100.64], R96 ;  /* 0x0000006064002986 */ /* 0x0007e2000c10153c */
[----:B----4-:R-:W-:Y:S01]  /*3fc30*/  IMAD.IADD R0, R0, 0x1, R157 ;  /* 0x0000000100007824 */ /* 0x010fe200078e029d */
[----:B------:R-:W4:Y:S01]  /*3fc40*/  LDC R103, c[0x0][0x228] ;  /* 0x00008a00ff677b82 */ /* 0x000f220000000800 */
[----:B--2---:R-:W-:-:S07]  /*3fc50*/  ISETP.LT.AND P3, PT, R23, R102, !P1 ;  /* 0x000000661700720c */ /* 0x004fce0004f61270 */
[----:B------:R-:W2:Y:S01]  /*3fc60*/  LDC R157, c[0x0][0x228] ;  /* 0x00008a00ff9d7b82 */ /* 0x000ea20000000800 */
[----:B---3--:R-:W-:-:S05]  /*3fc70*/  VIADD R96, R3, 0x1a ;  /* 0x0000001a03607836 */ /* 0x008fca0000000000 */
[----:B0-----:R-:W-:Y:S02]  /*3fc80*/  ISETP.GE.AND P2, PT, R96, R2, PT ;  /* 0x000000026000720c */ /* 0x001fe40003f46270 */
[----:B------:R-:W0:Y:S01]  /*3fc90*/  LDC R102, c[0x0][0x248] ;  /* 0x00009200ff667b82 */ /* 0x000e220000000800 */
[----:B-1----:R-:W-:-:S07]  /*3fca0*/  ISETP.LT.AND P1, PT, R156, R244, !P1 ;  /* 0x000000f49c00720c */ /* 0x002fce0004f21270 */
[----:B------:R-:W1:Y:S01]  /*3fcb0*/  LDC R2, c[0x0][0x22c] ;  /* 0x00008b00ff027b82 */ /* 0x000e620000000800 */
[----:B------:R-:W-:-:S07]  /*3fcc0*/  IMAD.WIDE R100, R0, 0x2, R20 ;  /* 0x0000000200647825 */ /* 0x000fce00078e0214 */
[----:B------:R-:W3:Y:S01]  /*3fcd0*/  LDC R96, c[0x0][0x228] ;  /* 0x00008a00ff607b82 */ /* 0x000ee20000000800 */
[----:B------:R4:W-:Y:S07]  /*3fce0*/  @P3 STG.E.U16 desc[UR60][R100.64], R92 ;  /* 0x0000005c64003986 */ /* 0x0009ee000c10153c */
[----:B------:R-:W1:Y:S01]  /*3fcf0*/  LDC R244, c[0x0][0x248] ;  /* 0x00009200fff47b82 */ /* 0x000e620000000800 */
[----:B----4-:R-:W-:Y:S01]  /*3fd00*/  PRMT R92, R92, 0x7632, R92 ;  /* 0x000076325c5c7816 */ /* 0x010fe2000000005c */
[----:B------:R-:W-:Y:S01]  /*3fd10*/  IMAD.WIDE R100, R0, 0x2, R158 ;  /* 0x0000000200647825 */ /* 0x000fe200078e029e */
[----:B--2---:R-:W-:-:S05]  /*3fd20*/  ISETP.LT.AND P3, PT, R23, R157, !P2 ;  /* 0x0000009d1700720c */ /* 0x004fca0005761270 */
[----:B------:R-:W2:Y:S01]  /*3fd30*/  LDC R157, c[0x0][0x22c] ;  /* 0x00008b00ff9d7b82 */ /* 0x000ea20000000800 */
[----:B------:R4:W-:Y:S01]  /*3fd40*/  @P1 STG.E.U16 desc[UR60][R100.64], R92 ;  /* 0x0000005c64001986 */ /* 0x0009e2000c10153c */
[----:B0-----:R-:W-:Y:S02]  /*3fd50*/  IMAD.IADD R102, R0, 0x1, R102 ;  /* 0x0000000100667824 */ /* 0x001fe400078e0266 */
[----:B----4-:R-:W-:Y:S01]  /*3fd60*/  VIADD R92, R3, 0x1b ;  /* 0x0000001b035c7836 */ /* 0x010fe20000000000 */
[----:B---3--:R-:W-:-:S04]  /*3fd70*/  ISETP.LT.AND P2, PT, R156, R96, !P2 ;  /* 0x000000609c00720c */ /* 0x008fc80005741270 */
[----:B-1----:R-:W-:Y:S01]  /*3fd80*/  ISETP.GE.AND P1, PT, R92, R2, PT ;  /* 0x000000025c00720c */ /* 0x002fe20003f26270 */
[----:B------:R-:W-:-:S03]  /*3fd90*/  IMAD.WIDE R100, R102, 0x2, R20 ;  /* 0x0000000266647825 */ /* 0x000fc600078e0214 */
[----:B------:R-:W-:Y:S01]  /*3fda0*/  ISETP.LT.AND P5, PT, R23, R103, !P1 ;  /* 0x000000671700720c */ /* 0x000fe20004fa1270 */
[----:B------:R-:W-:Y:S01]  /*3fdb0*/  IMAD.IADD R0, R102, 0x1, R244 ;  /* 0x0000000166007824 */ /* 0x000fe200078e02f4 */
[----:B------:R0:W-:Y:S01]  /*3fdc0*/  @P3 STG.E.U16 desc[UR60][R100.64], R97 ;  /* 0x0000006164003986 */ /* 0x0001e2000c10153c */
[----:B------:R-:W-:Y:S02]  /*3fdd0*/  ISETP.LT.AND P1, PT, R156, R245, !P1 ;  /* 0x000000f59c00720c */ /* 0x000fe40004f21270 */
[----:B------:R-:W-:Y:S02]  /*3fde0*/  PRMT R2, R97, 0x7632, R2 ;  /* 0x0000763261027816 */ /* 0x000fe40000000002 */
[----:B------:R-:W-:Y:S01]  /*3fdf0*/  PRMT R244, R93, 0x7632, R244 ;  /* 0x000076325df47816 */ /* 0x000fe200000000f4 */
[----:B0-----:R-:W-:Y:S02]  /*3fe00*/  IMAD.WIDE R100, R102, 0x2, R158 ;  /* 0x0000000266647825 */ /* 0x001fe400078e029e */
[----:B------:R-:W0:Y:S02]  /*3fe10*/  LDC R102, c[0x0][0x248] ;  /* 0x00009200ff667b82 */ /* 0x000e240000000800 */
[C---:B------:R-:W-:Y:S01]  /*3fe20*/  IMAD.WIDE R96, R0.reuse, 0x2, R20 ;  /* 0x0000000200607825 */ /* 0x040fe200078e0214 */
[----:B------:R1:W-:Y:S04]  /*3fe30*/  @P2 STG.E.U16 desc[UR60][R100.64], R2 ;  /* 0x0000000264002986 */ /* 0x0003e8000c10153c */
[----:B------:R3:W-:Y:S01]  /*3fe40*/  @P5 STG.E.U16 desc[UR60][R96.64], R93 ;  /* 0x0000005d60005986 */ /* 0x0007e2000c10153c */
[----:B-1----:R-:W1:Y:S01]  /*3fe50*/  LDC R2, c[0x0][0x228] ;  /* 0x00008a00ff027b82 */ /* 0x002e620000000800 */
[----:B---3--:R-:W-:-:S07]  /*3fe60*/  IMAD.WIDE R92, R0, 0x2, R158 ;  /* 0x00000002005c7825 */ /* 0x008fce00078e029e */
[----:B------:R-:W3:Y:S01]  /*3fe70*/  LDC R96, c[0x0][0x248] ;  /* 0x00009200ff607b82 */ /* 0x000ee20000000800 */
[----:B------:R4:W-:Y:S07]  /*3fe80*/  @P1 STG.E.U16 desc[UR60][R92.64], R244 ;  /* 0x000000f45c001986 */ /* 0x0009ee000c10153c */
[----:B------:R-:W0:Y:S08]  /*3fe90*/  LDC R97, c[0x0][0x228] ;  /* 0x00008a00ff617b82 */ /* 0x000e300000000800 */
[----:B----4-:R-:W4:Y:S08]  /*3fea0*/  LDC R92, c[0x0][0x22c] ;  /* 0x00008b00ff5c7b82 */ /* 0x010f300000000800 */
[----:B------:R-:W4:Y:S01]  /*3feb0*/  LDC R100, c[0x0][0x228] ;  /* 0x00008a00ff647b82 */ /* 0x000f220000000800 */
[----:B------:R-:W-:-:S07]  /*3fec0*/  VIADD R103, R3, 0x1c ;  /* 0x0000001c03677836 */ /* 0x000fce0000000000 */
[----:B------:R-:W4:Y:S01]  /*3fed0*/  LDC R101, c[0x0][0x228] ;  /* 0x00008a00ff657b82 */ /* 0x000f220000000800 */
[----:B------:R-:W-:Y:S01]  /*3fee0*/  ISETP.GE.AND P1, PT, R103, R246, PT ;  /* 0x000000f66700720c */ /* 0x000fe20003f26270 */
[----:B------:R-:W-:-:S03]  /*3fef0*/  VIADD R93, R3, 0x1d ;  /* 0x0000001d035d7836 */ /* 0x000fc60000000000 */
[----:B-1----:R-:W-:Y:S02]  /*3ff00*/  ISETP.LT.AND P6, PT, R23, R2, !P1 ;  /* 0x000000021700720c */ /* 0x002fe40004fc1270 */
[----:B--2---:R-:W-:Y:S01]  /*3ff10*/  ISETP.GE.AND P3, PT, R93, R157, PT ;  /* 0x0000009d5d00720c */ /* 0x004fe20003f66270 */
[----:B------:R-:W1:Y:S01]  /*3ff20*/  LDC R103, c[0x0][0x228] ;  /* 0x00008a00ff677b82 */ /* 0x000e620000000800 */
[----:B------:R-:W-:Y:S02]  /*3ff30*/  VIADD R93, R3, 0x1e ;  /* 0x0000001e035d7836 */ /* 0x000fe40000000000 */
[----:B---3--:R-:W-:Y:S01]  /*3ff40*/  IMAD.IADD R96, R0, 0x1, R96 ;  /* 0x0000000100607824 */ /* 0x008fe200078e0260 */
[----:B0-----:R-:W-:Y:S02]  /*3ff50*/  ISETP.LT.AND P1, PT, R156, R97, !P1 ;  /* 0x000000619c00720c */ /* 0x001fe40004f21270 */
[----:B----4-:R-:W-:Y:S02]  /*3ff60*/  ISETP.GE.AND P2, PT, R93, R92, PT ;  /* 0x0000005c5d00720c */ /* 0x010fe40003f46270 */
[----:B------:R-:W0:Y:S01]  /*3ff70*/  LDC R157, c[0x0][0x248] ;  /* 0x00009200ff9d7b82 */ /* 0x000e220000000800 */
[----:B------:R-:W-:Y:S01]  /*3ff80*/  ISETP.LT.AND P5, PT, R23, R100, !P3 ;  /* 0x000000641700720c */ /* 0x000fe20005fa1270 */
[----:B------:R-:W-:-:S06]  /*3ff90*/  IMAD.WIDE R92, R96, 0x2, R20 ;  /* 0x00000002605c7825 */ /* 0x000fcc00078e0214 */
[----:B------:R-:W2:Y:S01]  /*3ffa0*/  LDC R244, c[0x0][0x228] ;  /* 0x00008a00fff47b82 */ /* 0x000ea20000000800 */
[----:B------:R-:W-:Y:S01]  /*3ffb0*/  ISETP.LT.AND P3, PT, R156, R101, !P3 ;  /* 0x000000659c00720c */ /* 0x000fe20005f61270 */
[C---:B------:R-:W-:Y:S01]  /*3ffc0*/  IMAD.IADD R102, R96.reuse, 0x1, R102 ;  /* 0x0000000160667824 */ /* 0x040fe200078e0266 */
[----:B------:R3:W-:Y:S01]  /*3ffd0*/  @P6 STG.E.U16 desc[UR60][R92.64], R98 ;  /* 0x000000625c006986 */ /* 0x0007e2000c10153c */
[----:B------:R-:W-:Y:S01]  /*3ffe0*/  IMAD.WIDE R100, R96, 0x2, R158 ;  /* 0x0000000260647825 */ /* 0x000fe200078e029e */
[----:B------:R-:W-:-:S03]  /*3fff0*/  PRMT R2, R94, 0x7632, R2 ;  /* 0x000076325e027816 */ /* 0x000fc60000000002 */
[----:B------:R-:W-:Y:S01]  /*40000*/  IMAD.WIDE R96, R102, 0x2, R158 ;  /* 0x0000000266607825 */ /* 0x000fe200078e029e */
[----:B---3--:R-:W-:-:S03]  /*40010*/  PRMT R98, R98, 0x7632, R98 ;  /* 0x0000763262627816 */ /* 0x008fc60000000062 */
[C---:B------:R-:W-:Y:S02]  /*40020*/  IMAD.WIDE R92, R102.reuse, 0x2, R20 ;  /* 0x00000002665c7825 */ /* 0x040fe400078e0214 */
[----:B------:R-:W-:Y:S04]  /*40030*/  @P1 STG.E.U16 desc[UR60][R100.64], R98 ;  /* 0x0000006264001986 */ /* 0x000fe8000c10153c */
[----:B------:R3:W-:Y:S04]  /*40040*/  @P5 STG.E.U16 desc[UR60][R92.64], R94 ;  /* 0x0000005e5c005986 */ /* 0x0007e8000c10153c */
[----:B------:R4:W-:Y:S01]  /*40050*/  @P3 STG.E.U16 desc[UR60][R96.64], R2 ;  /* 0x0000000260003986 */ /* 0x0009e2000c10153c */
[----:B-1----:R-:W-:Y:S01]  /*40060*/  ISETP.LT.AND P6, PT, R23, R103, !P2 ;  /* 0x000000671700720c */ /* 0x002fe200057c1270 */
[----:B0-----:R-:W-:Y:S01]  /*40070*/  IMAD.IADD R0, R102, 0x1, R157 ;  /* 0x0000000166007824 */ /* 0x001fe200078e029d */
[----:B------:R-:W0:Y:S08]  /*40080*/  LDC R103, c[0x0][0x248] ;  /* 0x00009200ff677b82 */ /* 0x000e300000000800 */
[----:B---3--:R-:W1:Y:S08]  /*40090*/  LDC R94, c[0x0][0x22c] ;  /* 0x00008b00ff5e7b82 */ /* 0x008e700000000800 */
[----:B----4-:R-:W3:Y:S01]  /*400a0*/  LDC R2, c[0x0][0x22c] ;  /* 0x00008b00ff027b82 */ /* 0x010ee20000000800 */
[----:B--2---:R-:W-:-:S07]  /*400b0*/  ISETP.LT.AND P2, PT, R156, R244, !P2 ;  /* 0x000000f49c00720c */ /* 0x004fce0005741270 */
[----:B------:R-:W2:Y:S01]  /*400c0*/  LDC R96, c[0x0][0x228] ;  /* 0x00008a00ff607b82 */ /* 0x000ea20000000800 */
[----:B------:R-:W-:-:S07]  /*400d0*/  IMAD.WIDE R92, R0, 0x2, R20 ;  /* 0x00000002005c7825 */ /* 0x000fce00078e0214 */
[----:B------:R-:W4:Y:S01]  /*400e0*/  LDC R97, c[0x0][0x228] ;  /* 0x00008a00ff617b82 */ /* 0x000f220000000800 */
[----:B------:R0:W-:Y:S07]  /*400f0*/  @P6 STG.E.U16 desc[UR60][R92.64], R99 ;  /* 0x000000635c006986 */ /* 0x0001ee000c10153c */
[----:B------:R-:W1:Y:S01]  /*40100*/  LDC R100, c[0x0][0x228] ;  /* 0x00008a00ff647b82 */ /* 0x000e620000000800 */
[----:B------:R-:W-:-:S07]  /*40110*/  PRMT R244, R99, 0x7632, R244 ;  /* 0x0000763263f47816 */ /* 0x000fce00000000f4 */
[----:B------:R-:W1:Y:S01]  /*40120*/  LDC R101, c[0x0][0x228] ;  /* 0x00008a00ff657b82 */ /* 0x000e620000000800 */
[----:B0-----:R-:W-:-:S07]  /*40130*/  IMAD.WIDE R92, R0, 0x2, R158 ;  /* 0x00000002005c7825 */ /* 0x001fce00078e029e */
[----:B------:R-:W0:Y:S01]  /*40140*/  LDC R102, c[0x0][0x22c] ;  /* 0x00008b00ff667b82 */ /* 0x000e220000000800 */
[----:B------:R-:W-:Y:S01]  /*40150*/  VIADD R157, R3, 0x1f ;  /* 0x0000001f039d7836 */ /* 0x000fe20000000000 */
[----:B------:R2:W-:Y:S06]  /*40160*/  @P2 STG.E.U16 desc[UR60][R92.64], R244 ;  /* 0x000000f45c002986 */ /* 0x0005ec000c10153c */
[----:B------:R-:W0:Y:S01]  /*40170*/  LDC R98, c[0x0][0x248] ;  /* 0x00009200ff627b82 */ /* 0x000e220000000800 */
[----:B---3--:R-:W-:-:S07]  /*40180*/  ISETP.GE.AND P2, PT, R157, R2, PT ;  /* 0x000000029d00720c */ /* 0x008fce0003f46270 */
[----:B------:R-:W3:Y:S01]  /*40190*/  LDC R99, c[0x0][0x228] ;  /* 0x00008a00ff637b82 */ /* 0x000ee20000000800 */
[----:B--2---:R-:W-:Y:S01]  /*401a0*/  VIADD R92, R3, 0x20 ;  /* 0x00000020035c7836 */ /* 0x004fe20000000000 */
[----:B------:R-:W-:Y:S02]  /*401b0*/  ISETP.LT.AND P5, PT, R23, R96, !P2 ;  /* 0x000000601700720c */ /* 0x000fe400057a1270 */
[----:B----4-:R-:W-:-:S04]  /*401c0*/  ISETP.LT.AND P2, PT, R156, R97, !P2 ;  /* 0x000000619c00720c */ /* 0x010fc80005741270 */
[----:B------:R-:W2:Y:S01]  /*401d0*/  LDC R157, c[0x0][0x248] ;  /* 0x00009200ff9d7b82 */ /* 0x000ea20000000800 */
[----:B-1----:R-:W-:Y:S01]  /*401e0*/  ISETP.GE.AND P3, PT, R92, R94, PT ;  /* 0x0000005e5c00720c */ /* 0x002fe20003f66270 */
[----:B------:R-:W-:Y:S02]  /*401f0*/  IMAD.IADD R103, R0, 0x1, R103 ;  /* 0x0000000100677824 */ /* 0x000fe400078e0267 */
[----:B------:R-:W-:Y:S01]  /*40200*/  VIADD R245, R3, 0x21 ;  /* 0x0000002103f57836 */ /* 0x000fe20000000000 */
[----:B------:R-:W-:Y:S01]  /*40210*/  ISETP.LT.AND P6, PT, R23, R100, !P3 ;  /* 0x000000641700720c */ /* 0x000fe20005fc1270 */
[----:B------:R-:W-:Y:S01]  /*40220*/  IMAD.WIDE R92, R103, 0x2, R20 ;  /* 0x00000002675c7825 */ /* 0x000fe200078e0214 */
[----:B------:R-:W-:Y:S01]  /*40230*/  ISETP.LT.AND P3, PT, R156, R101, !P3 ;  /* 0x000000659c00720c */ /* 0x000fe20005f61270 */
[----:B------:R-:W1:Y:S01]  /*40240*/  LDC R2, c[0x0][0x228] ;  /* 0x00008a00ff027b82 */ /* 0x000e620000000800 */
[----:B------:R-:W-:Y:S01]  /*40250*/  PRMT R94, R95, 0x7632, R94 ;  /* 0x000076325f5e7816 */ /* 0x000fe2000000005e */
[----:B------:R-:W-:Y:S01]  /*40260*/  IMAD.WIDE R96, R103, 0x2, R158 ;  /* 0x0000000267607825 */ /* 0x000fe200078e029e */
[----:B0-----:R-:W-:-:S05]  /*40270*/  ISETP.GE.AND P1, PT, R245, R102, PT ;  /* 0x00000066f500720c */ /* 0x001fca0003f26270 */
[----:B------:R-:W0:Y:S01]  /*40280*/  LDC R100, c[0x0][0x22c] ;  /* 0x00008b00ff647b82 */ /* 0x000e220000000800 */
[----:B------:R4:W-:Y:S01]  /*40290*/  @P5 STG.E.U16 desc[UR60][R92.64], R95 ;  /* 0x0000005f5c005986 */ /* 0x0009e2000c10153c */
[----:B------:R-:W-:-:S06]  /*402a0*/  IMAD.IADD R98, R103, 0x1, R98 ;  /* 0x0000000167627824 */ /* 0x000fcc00078e0262 */
[----:B------:R-:W0:Y:S01]  /*402b0*/  LDC R101, c[0x0][0x22c] ;  /* 0x00008b00ff657b82 */ /* 0x000e220000000800 */
[----:B------:R2:W-:Y:S01]  /*402c0*/  @P2 STG.E.U16 desc[UR60][R96.64], R94 ;  /* 0x0000005e60002986 */ /* 0x0005e2000c10153c */
[----:B---3--:R-:W-:-:S06]  /*402d0*/  ISETP.LT.AND P2, PT, R23, R99, !P1 ;  /* 0x000000631700720c */ /* 0x008fcc0004f41270 */
[----:B------:R-:W3:Y:S01]  /*402e0*/  LDC R0, c[0x0][0x228] ;  /* 0x00008a00ff007b82 */ /* 0x000ee20000000800 */
[----:B----4-:R-:W-:-:S04]  /*402f0*/  IMAD.WIDE R92, R98, 0x2, R20 ;  /* 0x00000002625c7825 */ /* 0x010fc800078e0214 */
[----:B--2---:R-:W-:-:S03]  /*40300*/  IMAD.WIDE R94, R98, 0x2, R158 ;  /* 0x00000002625e7825 */ /* 0x004fc600078e029e */
[----:B------:R-:W2:Y:S01]  /*40310*/  LDC R99, c[0x0][0x248] ;  /* 0x00009200ff637b82 */ /* 0x000ea20000000800 */
[----:B------:R-:W-:Y:S01]  /*40320*/  PRMT R96, R48, 0x7632, R96 ;  /* 0x0000763230607816 */ /* 0x000fe20000000060 */
[----:B------:R-:W-:Y:S01]  /*40330*/  IMAD.IADD R98, R98, 0x1, R157 ;  /* 0x0000000162627824 */ /* 0x000fe200078e029d */
[----:B------:R4:W-:Y:S05]  /*40340*/  @P6 STG.E.U16 desc[UR60][R92.64], R48 ;  /* 0x000000305c006986 */ /* 0x0009ea000c10153c */
[----:B------:R-:W2:Y:S01]  /*40350*/  LDC R102, c[0x0][0x228] ;  /* 0x00008a00ff667b82 */ /* 0x000ea20000000800 */
[----:B------:R0:W-:Y:S01]  /*40360*/  @P3 STG.E.U16 desc[UR60][R94.64], R96 ;  /* 0x000000605e003986 */ /* 0x0001e2000c10153c */
[----:B------:R-:W-:-:S02]  /*40370*/  VIADD R97, R3, 0x23 ;  /* 0x0000002303617836 */ /* 0x000fc40000000000 */
[----:B------:R-:W-:Y:S02]  /*40380*/  VIADD R244, R3, 0x22 ;  /* 0x0000002203f47836 */ /* 0x000fe40000000000 */
[----:B----4-:R-:W-:Y:S02]  /*40390*/  IMAD.WIDE R92, R98, 0x2, R20 ;  /* 0x00000002625c7825 */ /* 0x010fe400078e0214 */
[----:B------:R-:W4:Y:S01]  /*403a0*/  LDC R48, c[0x0][0x248] ;  /* 0x00009200ff307b82 */ /* 0x000f220000000800 */
[----:B-1----:R-:W-:-:S07]  /*403b0*/  ISETP.LT.AND P1, PT, R156, R2, !P1 ;  /* 0x000000029c00720c */ /* 0x002fce0004f21270 */
[----:B0-----:R-:W0:Y:S01]  /*403c0*/  LDC R94, c[0x0][0x228] ;  /* 0x00008a00ff5e7b82 */ /* 0x001e220000000800 */
[----:B------:R1:W-:Y:S01]  /*403d0*/  @P2 STG.E.U16 desc[UR60][R92.64], R52 ;  /* 0x000000345c002986 */ /* 0x0003e2000c10153c */
[----:B------:R-:W-:Y:S02]  /*403e0*/  ISETP.GE.AND P2, PT, R97, R100, PT ;  /* 0x000000646100720c */ /* 0x000fe40003f46270 */
[----:B------:R-:W-:-:S04]  /*403f0*/  ISETP.GE.AND P3, PT, R244, R101, PT ;  /* 0x00000065f400720c */ /* 0x000fc80003f66270 */
[----:B------:R-:W4:Y:S01]  /*40400*/  LDC R97, c[0x0][0x22c] ;  /* 0x00008b00ff617b82 */ /* 0x000f220000000800 */
[----:B---3--:R-:W-:Y:S02]  /*40410*/  ISETP.LT.AND P5, PT, R23, R0, !P3 ;  /* 0x000000001700720c */ /* 0x008fe40005fa1270 */
[----:B------:R-:W-:Y:S01]  /*40420*/  PRMT R100, R52, 0x7632, R100 ;  /* 0x0000763234647816 */ /* 0x000fe20000000064 */
[----:B-1----:R-:W-:-:S04]  /*40430*/  IMAD.WIDE R92, R98, 0x2, R158 ;  /* 0x00000002625c7825 */ /* 0x002fc800078e029e */
[----:B------:R-:W1:Y:S01]  /*40440*/  LDC R96, c[0x0][0x22c] ;  /* 0x00008b00ff607b82 */ /* 0x000e620000000800 */
[----:B--2---:R-:W-:Y:S01]  /*40450*/  IMAD.IADD R95, R98, 0x1, R99 ;  /* 0x00000001625f7824 */ /* 0x004fe200078e0263 */
[----:B------:R-:W-:Y:S01]  /*40460*/  ISETP.LT.AND P3, PT, R156, R102, !P3 ;  /* 0x000000669c00720c */ /* 0x000fe20005f61270 */
[----:B------:R2:W-:Y:S05]  /*40470*/  @P1 STG.E.U16 desc[UR60][R92.64], R100 ;  /* 0x000000645c001986 */ /* 0x0005ea000c10153c */
[----:B------:R-:W3:Y:S01]  /*40480*/  LDC R52, c[0x0][0x228] ;  /* 0x00008a00ff347b82 */ /* 0x000ee20000000800 */
[----:B0-----:R-:W-:-:S07]  /*40490*/  ISETP.LT.AND P6, PT, R23, R94, !P2 ;  /* 0x0000005e1700720c */ /* 0x001fce00057c1270 */
[----:B------:R-:W0:Y:S01]  /*404a0*/  LDC R2, c[0x0][0x228] ;  /* 0x00008a00ff027b82 */ /* 0x000e220000000800 */
[----:B--2---:R-:W-:-:S07]  /*404b0*/  IMAD.WIDE R92, R95, 0x2, R20 ;  /* 0x000000025f5c7825 */ /* 0x004fce00078e0214 */
[----:B------:R-:W2:Y:S01]  /*404c0*/  LDC R0, c[0x0][0x228] ;  /* 0x00008a00ff007b82 */ /* 0x000ea20000000800 */
[C---:B----4-:R-:W-:Y:S01]  /*404d0*/  IMAD.IADD R100, R95.reuse, 0x1, R48 ;  /* 0x000000015f647824 */ /* 0x050fe200078e0230 */
[----:B------:R4:W-:Y:S01]  /*404e0*/  @P5 STG.E.U16 desc[UR60][R92.64], R49 ;  /* 0x000000315c005986 */ /* 0x0009e2000c10153c */
[----:B------:R-:W-:Y:S01]  /*404f0*/  IMAD.WIDE R94, R95, 0x2, R158 ;  /* 0x000000025f5e7825 */ /* 0x000fe200078e029e */
[----:B------:R-:W-:-:S04]  /*40500*/  PRMT R101, R49, 0x7632, R101 ;  /* 0x0000763231657816 */ /* 0x000fc80000000065 */
[----:B------:R-:W2:Y:S01]  /*40510*/  LDC R103, c[0x0][0x248] ;  /* 0x00009200ff677b82 */ /* 0x000ea20000000800 */
[----:B------:R-:W-:Y:S01]  /*40520*/  VIADD R102, R3, 0x25 ;  /* 0x0000002503667836 */ /* 0x000fe20000000000 */
[----:B------:R2:W-:Y:S06]  /*40530*/  @P3 STG.E.U16 desc[UR60][R94.64], R101 ;  /* 0x000000655e003986 */ /* 0x0005ec000c10153c */
[----:B------:R-:W2:Y:S01]  /*40540*/  LDC R98, c[0x0][0x228] ;  /* 0x00008a00ff627b82 */ /* 0x000ea20000000800 */
[----:B------:R-:W-:-:S07]  /*40550*/  ISETP.GE.AND P3, PT, R102, R97, PT ;  /* 0x000000616600720c */ /* 0x000fce0003f66270 */
[----:B----4-:R-:W4:Y:S01]  /*40560*/  LDC R92, c[0x0][0x248] ;  /* 0x00009200ff5c7b82 */ /* 0x010f220000000800 */
[----:B------:R-:W-:-:S07]  /*40570*/  VIADD R157, R3, 0x24 ;  /* 0x00000024039d7836 */ /* 0x000fce0000000000 */
[----:B------:R-:W4:Y:S01]  /*40580*/  LDC R99, c[0x0][0x228] ;  /* 0x00008a00ff637b82 */ /* 0x000f220000000800 */
[----:B------:R-:W-:Y:S01]  /*40590*/  IMAD.WIDE R48, R100, 0x2, R20 ;  /* 0x0000000264307825 */ /* 0x000fe200078e0214 */
[----:B-1----:R-:W-:-:S06]  /*405a0*/  ISETP.GE.AND P1, PT, R157, R96, PT ;  /* 0x000000609d00720c */ /* 0x002fcc0003f26270 */
[----:B------:R-:W1:Y:S01]  /*405b0*/  LDC R102, c[0x0][0x22c] ;  /* 0x00008b00ff667b82 */ /* 0x000e620000000800 */
[----:B------:R4:W-:Y:S01]  /*405c0*/  @P6 STG.E.U16 desc[UR60][R48.64], R53 ;  /* 0x0000003530006986 */ /* 0x0009e2000c10153c */
[C---:B---3--:R-:W-:Y:S02]  /*405d0*/  ISETP.LT.AND P2, PT, R156.reuse, R52, !P2 ;  /* 0x000000349c00720c */ /* 0x048fe40005741270 */
[C---:B0-----:R-:W-:Y:S02]  /*405e0*/  ISETP.LT.AND P6, PT, R23.reuse, R2, !P1 ;  /* 0x000000021700720c */ /* 0x041fe40004fc1270 */
[----:B--2---:R-:W-:Y:S01]  /*405f0*/  ISETP.LT.AND P1, PT, R156, R0, !P1 ;  /* 0x000000009c00720c */ /* 0x004fe20004f21270 */
[----:B------:R-:W-:Y:S01]  /*40600*/  IMAD.IADD R103, R100, 0x1, R103 ;  /* 0x0000000164677824 */ /* 0x000fe200078e0267 */
[----:B------:R-:W0:Y:S01]  /*40610*/  LDC R0, c[0x0][0x228] ;  /* 0x00008a00ff007b82 */ /* 0x000e220000000800 */
[----:B------:R-:W-:Y:S02]  /*40620*/  ISETP.LT.AND P5, PT, R23, R98, !P3 ;  /* 0x000000621700720c */ /* 0x000fe40005fa1270 */
[----:B------:R-:W-:Y:S01]  /*40630*/  PRMT R101, R53, 0x7632, R101 ;  /* 0x0000763235657816 */ /* 0x000fe20000000065 */
[----:B----4-:R-:W-:-:S04]  /*40640*/  IMAD.IADD R98, R103, 0x1, R92 ;  /* 0x0000000167627824 */ /* 0x010fc800078e025c */
[----:B------:R-:W2:Y:S01]  /*40650*/  LDC R97, c[0x0][0x22c] ;  /* 0x00008b00ff617b82 */ /* 0x000ea20000000800 */
[----:B------:R-:W-:Y:S01]  /*40660*/  IMAD.WIDE R48, R100, 0x2, R158 ;  /* 0x0000000264307825 */ /* 0x000fe200078e029e */
[----:B------:R-:W-:-:S03]  /*40670*/  PRMT R100, R50, 0x7632, R100 ;  /* 0x0000763232647816 */ /* 0x000fc60000000064 */
[----:B------:R-:W-:-:S03]  /*40680*/  IMAD.WIDE R52, R103, 0x2, R20 ;  /* 0x0000000267347825 */ /* 0x000fc600078e0214 */
[----:B------:R-:W3:Y:S01]  /*40690*/  LDC R96, c[0x0][0x248] ;  /* 0x00009200ff607b82 */ /* 0x000ee20000000800 */
[----:B------:R-:W-:Y:S01]  /*406a0*/  IMAD.WIDE R92, R103, 0x2, R158 ;  /* 0x00000002675c7825 */ /* 0x000fe200078e029e */
[----:B------:R-:W-:Y:S01]  /*406b0*/  ISETP.LT.AND P3, PT, R156, R99, !P3 ;  /* 0x000000639c00720c */ /* 0x000fe20005f61270 */
[----:B------:R4:W-:Y:S02]  /*406c0*/  @P2 STG.E.U16 desc[UR60][R48.64], R101 ;  /* 0x0000006530002986 */ /* 0x0009e4000c10153c */
[----:B------:R-:W-:-:S03]  /*406d0*/  VIADD R103, R3, 0x26 ;  /* 0x0000002603677836 */ /* 0x000fc60000000000 */
[----:B------:R-:W3:Y:S01]  /*406e0*/  LDC R95, c[0x0][0x228] ;  /* 0x00008a00ff5f7b82 */ /* 0x000ee20000000800 */
[----:B------:R0:W-:Y:S07]  /*406f0*/  @P6 STG.E.U16 desc[UR60][R52.64], R50 ;  /* 0x0000003234006986 */ /* 0x0001ee000c10153c */
[----:B------:R-:W3:Y:S01]  /*40700*/  LDC R94, c[0x0][0x228] ;  /* 0x00008a00ff5e7b82 */ /* 0x000ee20000000800 */
[----:B------:R0:W-:Y:S01]  /*40710*/  @P1 STG.E.U16 desc[UR60][R92.64], R100 ;  /* 0x000000645c001986 */ /* 0x0001e2000c10153c */
[----:B-1----:R-:W-:-:S06]  /*40720*/  ISETP.GE.AND P1, PT, R103, R102, PT ;  /* 0x000000666700720c */ /* 0x002fcc0003f26270 */
[----:B------:R-:W1:Y:S08]  /*40730*/  LDC R2, c[0x0][0x228] ;  /* 0x00008a00ff027b82 */ /* 0x000e700000000800 */
[----:B------:R-:W1:Y:S01]  /*40740*/  LDC R99, c[0x0][0x248] ;  /* 0x00009200ff637b82 */ /* 0x000e620000000800 */
[----:B----4-:R-:W-:-:S07]  /*40750*/  IMAD.WIDE R48, R98, 0x2, R20 ;  /* 0x0000000262307825 */ /* 0x010fce00078e0214 */
[----:B------:R-:W4:Y:S01]  /*40760*/  LDC R102, c[0x0][0x22c] ;  /* 0x00008b00ff667b82 */ /* 0x000f220000000800 */
[----:B------:R-:W-:Y:S01]  /*40770*/  VIADD R244, R3, 0x27 ;  /* 0x0000002703f47836 */ /* 0x000fe20000000000 */
[----:B------:R1:W-:Y:S01]  /*40780*/  @P5 STG.E.U16 desc[UR60][R48.64], R54 ;  /* 0x0000003630005986 */ /* 0x0003e2000c10153c */
[----:B0-----:R-:W-:Y:S01]  /*40790*/  IMAD.WIDE R52, R98, 0x2, R158 ;  /* 0x0000000262347825 */ /* 0x001fe200078e029e */
[----:B------:R-:W-:-:S04]  /*407a0*/  PRMT R93, R54, 0x7632, R93 ;  /* 0x00007632365d7816 */ /* 0x000fc8000000005d */
[----:B------:R-:W0:Y:S01]  /*407b0*/  LDC R50, c[0x0][0x228] ;  /* 0x00008a00ff327b82 */ /* 0x000e220000000800 */
[----:B------:R-:W-:Y:S02]  /*407c0*/  ISETP.LT.AND P5, PT, R23, R0, !P1 ;  /* 0x000000001700720c */ /* 0x000fe40004fa1270 */
[----:B--2---:R-:W-:Y:S01]  /*407d0*/  ISETP.GE.AND P2, PT, R244, R97, PT ;  /* 0x00000061f400720c */ /* 0x004fe20003f46270 */
[----:B---3--:R-:W-:-:S04]  /*407e0*/  IMAD.IADD R97, R98, 0x1, R96 ;  /* 0x0000000162617824 */ /* 0x008fc800078e0260 */
[----:B------:R-:W2:Y:S01]  /*407f0*/  LDC R100, c[0x0][0x248] ;  /* 0x00009200ff647b82 */ /* 0x000ea20000000800 */
[----:B------:R-:W-:Y:S01]  /*40800*/  ISETP.LT.AND P1, PT, R156, R95, !P1 ;  /* 0x0000005f9c00720c */ /* 0x000fe20004f21270 */
[----:B------:R3:W-:Y:S01]  /*40810*/  @P3 STG.E.U16 desc[UR60][R52.64], R93 ;  /* 0x0000005d34003986 */ /* 0x0007e2000c10153c */
[----:B------:R-:W-:-:S05]  /*40820*/  ISETP.LT.AND P6, PT, R23, R94, !P2 ;  /* 0x0000005e1700720c */ /* 0x000fca00057c1270 */
[----:B------:R-:W2:Y:S01]  /*40830*/  LDC R101, c[0x0][0x228] ;  /* 0x00008a00ff657b82 */ /* 0x000ea20000000800 */
[----:B-1----:R-:W-:Y:S01]  /*40840*/  ISETP.LT.AND P3, PT, R156, R2, !P2 ;  /* 0x000000029c00720c */ /* 0x002fe20005761270 */
[----:B------:R-:W-:-:S04]  /*40850*/  IMAD.WIDE R48, R97, 0x2, R20 ;  /* 0x0000000261307825 */ /* 0x000fc800078e0214 */
[----:B------:R-:W-:Y:S02]  /*40860*/  VIADD R95, R3, 0x28 ;  /* 0x00000028035f7836 */ /* 0x000fe40000000000 */
[----:B------:R-:W1:Y:S01]  /*40870*/  LDC R0, c[0x0][0x248] ;  /* 0x00009200ff007b82 */ /* 0x000e620000000800 */
[----:B------:R-:W-:Y:S01]  /*40880*/  IMAD.IADD R99, R97, 0x1, R99 ;  /* 0x0000000161637824 */ /* 0x000fe200078e0263 */
[----:B------:R-:W-:Y:S01]  /*40890*/  PRMT R157, R51, 0x7632, R157 ;  /* 0x00007632339d7816 */ /* 0x000fe2000000009d */
[----:B---3--:R-:W-:Y:S01]  /*408a0*/  IMAD.WIDE R52, R97, 0x2, R158 ;  /* 0x0000000261347825 */ /* 0x008fe200078e029e */
[----:B------:R3:W-:Y:S04]  /*408b0*/  @P5 STG.E.U16 desc[UR60][R48.64], R51 ;  /* 0x0000003330005986 */ /* 0x0007e8000c10153c */
[----:B------:R-:W1:Y:S01]  /*408c0*/  LDC R98, c[0x0][0x22c] ;  /* 0x00008b00ff627b82 */ /* 0x000e620000000800 */
[----:B------:R-:W-:Y:S01]  /*408d0*/  IMAD.WIDE R92, R99, 0x2, R20 ;  /* 0x00000002635c7825 */ /* 0x000fe200078e0214 */
[----:B----4-:R-:W-:-:S06]  /*408e0*/  ISETP.GE.AND P2, PT, R95, R102, PT ;  /* 0x000000665f00720c */ /* 0x010fcc0003f46270 */
[----:B------:R-:W4:Y:S01]  /*408f0*/  LDC R96, c[0x0][0x22c] ;  /* 0x00008b00ff607b82 */ /* 0x000f220000000800 */
[----:B---3--:R-:W-:Y:S01]  /*40900*/  PRMT R49, R55, 0x7632, R49 ;  /* 0x0000763237317816 */ /* 0x008fe20000000031 */
[----:B------:R-:W-:Y:S01]  /*40910*/  IMAD.WIDE R94, R99, 0x2, R158 ;  /* 0x00000002635e7825 */ /* 0x000fe200078e029e */
[----:B------:R-:W-:Y:S05]  /*40920*/  @P1 STG.E.U16 desc[UR60][R52.64], R157 ;  /* 0x0000009d34001986 */ /* 0x000fea000c10153c */
[----:B------:R-:W3:Y:S01]  /*40930*/  LDC R244, c[0x0][0x228] ;  /* 0x00008a00fff47b82 */ /* 0x000ee20000000800 */
[----:B------:R-:W-:Y:S04]  /*40940*/  @P6 STG.E.U16 desc[UR60][R92.64], R55 ;  /* 0x000000375c006986 */ /* 0x000fe8000c10153c */
[----:B------:R2:W-:Y:S03]  /*40950*/  @P3 STG.E.U16 desc[UR60][R94.64], R49 ;  /* 0x000000315e003986 */ /* 0x0005e6000c10153c */
[----:B------:R-:W3:Y:S01]  /*40960*/  LDC R2, c[0x0][0x22c] ;  /* 0x00008b00ff027b82 */ /* 0x000ee20000000800 */
[----:B0-----:R-:W-:Y:S01]  /*40970*/  ISETP.LT.AND P3, PT, R23, R50, !P2 ;  /* 0x000000321700720c */ /* 0x001fe20005761270 */
[----:B--2---:R-:W-:Y:S01]  /*40980*/  IMAD.IADD R51, R99, 0x1, R100 ;  /* 0x0000000163337824 */ /* 0x004fe200078e0264 */
[----:B------:R-:W-:-:S05]  /*40990*/  ISETP.LT.AND P2, PT, R156, R101, !P2 ;  /* 0x000000659c00720c */ /* 0x000fca0005741270 */
[----:B------:R-:W0:Y:S01]  /*409a0*/  LDC R97, c[0x0][0x228] ;  /* 0x00008a00ff617b82 */ /* 0x000e220000000800 */
[----:B------:R-:W-:Y:S02]  /*409b0*/  VIADD R103, R3, 0x29 ;  /* 0x0000002903677836 */ /* 0x000fe40000000000 */
[----:B------:R-:W-:-:S05]  /*409c0*/  IMAD.WIDE R48, R51, 0x2, R20 ;  /* 0x0000000233307825 */ /* 0x000fca00078e0214 */
[----:B------:R-:W2:Y:S01]  /*409d0*/  LDC R54, c[0x0][0x228] ;  /* 0x00008a00ff367b82 */ /* 0x000ea20000000800 */
[----:B------:R-:W-:Y:S01]  /*409e0*/  VIADD R95, R3, 0x2a ;  /* 0x0000002a035f7836 */ /* 0x000fe20000000000 */
[----:B-1----:R-:W-:Y:S01]  /*409f0*/  ISETP.GE.AND P1, PT, R103, R98, PT ;  /* 0x000000626700720c */ /* 0x002fe20003f26270 */
[----:B------:R-:W-:-:S05]  /*40a00*/  IMAD.IADD R99, R51, 0x1, R0 ;  /* 0x0000000133637824 */ /* 0x000fca00078e0200 */
[----:B------:R-:W1:Y:S01]  /*40a10*/  LDC R93, c[0x0][0x228] ;  /* 0x00008a00ff5d7b82 */ /* 0x000e620000000800 */
[----:B------:R1:W-:Y:S01]  /*40a20*/  @P3 STG.E.U16 desc[UR60][R48.64], R40 ;  /* 0x0000002830003986 */ /* 0x0003e2000c10153c */
[----:B------:R-:W-:Y:S01]  /*40a30*/  IMAD.WIDE R50, R51, 0x2, R158 ;  /* 0x0000000233327825 */ /* 0x000fe200078e029e */
[----:B------:R-:W-:-:S05]  /*40a40*/  PRMT R94, R40, 0x7632, R94 ;  /* 0x00007632285e7816 */ /* 0x000fca000000005e */
[----:B------:R-:W1:Y:S01]  /*40a50*/  LDC R55, c[0x0][0x248] ;  /* 0x00009200ff377b82 */ /* 0x000e620000000800 */
[----:B----4-:R-:W-:Y:S01]  /*40a60*/  ISETP.GE.AND P3, PT, R95, R96, PT ;  /* 0x000000605f00720c */ /* 0x010fe20003f66270 */
[----:B------:R-:W-:-:S06]  /*40a70*/  VIADD R95, R3, 0x2b ;  /* 0x0000002b035f7836 */ /* 0x000fcc0000000000 */
[----:B------:R-:W4:Y:S01]  /*40a80*/  LDC R92, c[0x0][0x228] ;  /* 0x00008a00ff5c7b82 */ /* 0x000f220000000800 */
[----:B---3--:R-:W-:Y:S01]  /*40a90*/  ISETP.LT.AND P5, PT, R23, R244, !P1 ;  /* 0x000000f41700720c */ /* 0x008fe20004fa1270 */
[----:B------:R3:W-:Y:S06]  /*40aa0*/  @P2 STG.E.U16 desc[UR60][R50.64], R94 ;  /* 0x0000005e32002986 */ /* 0x0007ec000c10153c */
[----:B------:R-:W4:Y:S01]  /*40ab0*/  LDC R0, c[0x0][0x248] ;  /* 0x00009200ff007b82 */ /* 0x000f220000000800 */
[----:B------:R-:W-:Y:S01]  /*40ac0*/  ISETP.GE.AND P2, PT, R95, R2, PT ;  /* 0x000000025f00720c */ /* 0x000fe20003f46270 */
[----:B------:R-:W-:Y:S01]  /*40ad0*/  IMAD.WIDE R52, R99, 0x2, R20 ;  /* 0x0000000263347825 */ /* 0x000fe200078e0214 */
[----:B0-----:R-:W-:-:S05]  /*40ae0*/  ISETP.LT.AND P1, PT, R156, R97, !P1 ;  /* 0x000000619c00720c */ /* 0x001fca0004f21270 */
[----:B------:R-:W0:Y:S01]  /*40af0*/  LDC R2, c[0x0][0x22c] ;  /* 0x00008b00ff027b82 */ /* 0x000e220000000800 */
[----:B------:R4:W-:Y:S01]  /*40b00*/  @P5 STG.E.U16 desc[UR60][R52.64], R44 ;  /* 0x0000002c34005986 */ /* 0x0009e2000c10153c */
[----:B--2---:R-:W-:-:S06]  /*40b10*/  ISETP.LT.AND P5, PT, R23, R54, !P3 ;  /* 0x000000361700720c */ /* 0x004fcc0005fa1270 */
[----:B------:R-:W2:Y:S01]  /*40b20*/  LDC R96, c[0x0][0x228] ;  /* 0x00008a00ff607b82 */ /* 0x000ea20000000800 */
[----:B-1----:R-:W-:Y:S01]  /*40b30*/  ISETP.LT.AND P6, PT, R156, R93, !P3 ;  /* 0x0000005d9c00720c */ /* 0x002fe20005fc1270 */
[----:B------:R-:W-:Y:S01]  /*40b40*/  IMAD.WIDE R48, R99, 0x2, R158 ;  /* 0x0000000263307825 */ /* 0x000fe200078e029e */
[----:B---3--:R-:W-:Y:S02]  /*40b50*/  PRMT R51, R44, 0x7632, R51 ;  /* 0x000076322c337816 */ /* 0x008fe40000000033 */
[----:B----4-:R-:W-:-:S03]  /*40b60*/  ISETP.LT.AND P3, PT, R23, R92, !P2 ;  /* 0x0000005c1700720c */ /* 0x010fc60005761270 */
[----:B------:R-:W1:Y:S01]  /*40b70*/  LDC R98, c[0x0][0x22c] ;  /* 0x00008b00ff627b82 */ /* 0x000e620000000800 */
[----:B------:R-:W-:-:S07]  /*40b80*/  IMAD.IADD R55, R99, 0x1, R55 ;  /* 0x0000000163377824 */ /* 0x000fce00078e0237 */
[----:B------:R-:W3:Y:S01]  /*40b90*/  LDC R101, c[0x0][0x228] ;  /* 0x00008a00ff657b82 */ /* 0x000ee20000000800 */
[C---:B------:R-:W-:Y:S01]  /*40ba0*/  IMAD.IADD R93, R55.reuse, 0x1, R0 ;  /* 0x00000001375d7824 */ /* 0x040fe200078e0200 */
[----:B------:R4:W-:Y:S06]  /*40bb0*/  @P1 STG.E.U16 desc[UR60][R48.64], R51 ;  /* 0x0000003330001986 */ /* 0x0009ec000c10153c */
[----:B------:R-:W1:Y:S01]  /*40bc0*/  LDC R97, c[0x0][0x228] ;  /* 0x00008a00ff617b82 */ /* 0x000e620000000800 */
[----:B------:R-:W-:Y:S01]  /*40bd0*/  IMAD.WIDE R52, R55, 0x2, R158 ;  /* 0x0000000237347825 */ /* 0x000fe200078e029e */
[----:B------:R-:W-:-:S06]  /*40be0*/  PRMT R0, R41, 0x7632, R0 ;  /* 0x0000763229007816 */ /* 0x000fcc0000000000 */
[----:B------:R-:W1:Y:S01]  /*40bf0*/  LDC R94, c[0x0][0x228] ;  /* 0x00008a00ff5e7b82 */ /* 0x000e620000000800 */
[----:B----4-:R-:W-:-:S07]  /*40c00*/  IMAD.WIDE R50, R55, 0x2, R20 ;  /* 0x0000000237327825 */ /* 0x010fce00078e0214 */
[----:B------:R-:W4:Y:S01]  /*40c10*/  LDC R44, c[0x0][0x248] ;  /* 0x00009200ff2c7b82 */ /* 0x000f220000000800 */
[----:B------:R-:W-:Y:S01]  /*40c20*/  IADD3 R99, R3, 0x2c, RZ ;  /* 0x0000002c03637810 */ /* 0x000fe20007ffe0ff */
[----:B------:R-:W-:-:S06]  /*40c30*/  IMAD.WIDE R54, R93, 0x2, R20 ;  /* 0x000000025d367825 */ /* 0x000fcc00078e0214 */
[----:B------:R-:W1:Y:S01]  /*40c40*/  LDC R95, c[0x0][0x228] ;  /* 0x00008a00ff5f7b82 */ /* 0x000e620000000800 */
[----:B------:R-:W-:Y:S07]  /*40c50*/  @P5 STG.E.U16 desc[UR60][R50.64], R41 ;  /* 0x0000002932005986 */ /* 0x000fee000c10153c */
[----:B------:R-:W1:Y:S01]  /*40c60*/  LDC R40, c[0x0][0x248] ;  /* 0x00009200ff287b82 */ /* 0x000e620000000800 */
[----:B------:R-:W-:Y:S01]  /*40c70*/  @P6 STG.E.U16 desc[UR60][R52.64], R0 ;  /* 0x0000000034006986 */ /* 0x000fe2000c10153c */
[----:B0-----:R-:W-:-:S03]  /*40c80*/  ISETP.GE.AND P1, PT, R99, R2, PT ;  /* 0x000000026300720c */ /* 0x001fc60003f26270 */
[----:B------:R0:W-:Y:S01]  /*40c90*/  @P3 STG.E.U16 desc[UR60][R54.64], R45 ;  /* 0x0000002d36003986 */ /* 0x0001e2000c10153c */
[----:B------:R-:W-:Y:S01]  /*40ca0*/  VIADD R103, R3, 0x2d ;  /* 0x0000002d03677836 */ /* 0x000fe20000000000 */
[----:B--2---:R-:W-:Y:S01]  /*40cb0*/  ISETP.LT.AND P6, PT, R23, R96, !P1 ;  /* 0x000000601700720c */ /* 0x004fe20004fc1270 */
[----:B------:R-:W2:Y:S01]  /*40cc0*/  LDC R2, c[0x0][0x228] ;  /* 0x00008a00ff027b82 */ /* 0x000ea20000000800 */
[----:B---3--:R-:W-:Y:S01]  /*40cd0*/  ISETP.LT.AND P2, PT, R156, R101, !P2 ;  /* 0x000000659c00720c */ /* 0x008fe20005741270 */
[----:B----4-:R-:W-:-:S06]  /*40ce0*/  IMAD.IADD R49, R93, 0x1, R44 ;  /* 0x000000015d317824 */ /* 0x010fcc00078e022c */
[----:B------:R-:W3:Y:S01]  /*40cf0*/  LDC R92, c[0x0][0x228] ;  /* 0x00008a00ff5c7b82 */ /* 0x000ee20000000800 */
[----:B-1----:R-:W-:-:S07]  /*40d00*/  ISETP.GE.AND P3, PT, R103, R98, PT ;  /* 0x000000626700720c */ /* 0x002fce0003f66270 */
[----:B0-----:R-:W0:Y:S01]  /*40d10*/  LDC R54, c[0x0][0x22c] ;  /* 0x00008b00ff367b82 */ /* 0x001e220000000800 */
[----:B------:R-:W-:-:S07]  /*40d20*/  ISETP.LT.AND P1, PT, R156, R97, !P1 ;  /* 0x000000619c00720c */ /* 0x000fce0004f21270 */
[----:B------:R-:W1:Y:S01]  /*40d30*/  LDC R96, c[0x0][0x22c] ;  /* 0x00008b00ff607b82 */ /* 0x000e620000000800 */
[----:B------:R-:W-:Y:S02]  /*40d40*/  ISETP.LT.AND P5, PT, R23, R94, !P3 ;  /* 0x0000005e1700720c */ /* 0x000fe40005fa1270 */
[----:B------:R-:W-:Y:S01]  /*40d50*/  ISETP.LT.AND P3, PT, R156, R95, !P3 ;  /* 0x0000005f9c00720c */ /* 0x000fe20005f61270 */
[----:B------:R-:W-:-:S04]  /*40d60*/  IMAD.IADD R95, R49, 0x1, R40 ;  /* 0x00000001315f7824 */ /* 0x000fc800078e0228 */
[----:B------:R-:W4:Y:S01]  /*40d70*/  LDC R55, c[0x0][0x228] ;  /* 0x00008a00ff377b82 */ /* 0x000f220000000800 */
[----:B------:R-:W-:Y:S01]  /*40d80*/  PRMT R53, R45, 0x7632, R53 ;  /* 0x000076322d357816 */ /* 0x000fe20000000035 */
[----:B------:R-:W-:Y:S01]  /*40d90*/  IMAD.WIDE R40, R93, 0x2, R158 ;  /* 0x000000025d287825 */ /* 0x000fe200078e029e */
[----:B------:R-:W-:-:S05]  /*40da0*/  PRMT R98, R42, 0x7632, R98 ;  /* 0x000076322a627816 */ /* 0x000fca0000000062 */
[----:B------:R-:W4:Y:S01]  /*40db0*/  LDC R94, c[0x0][0x248] ;  /* 0x00009200ff5e7b82 */ /* 0x000f220000000800 */
[C---:B------:R-:W-:Y:S01]  /*40dc0*/  IMAD.WIDE R44, R49.reuse, 0x2, R20 ;  /* 0x00000002312c7825 */ /* 0x040fe200078e0214 */
[----:B------:R2:W-:Y:S03]  /*40dd0*/  @P2 STG.E.U16 desc[UR60][R40.64], R53 ;  /* 0x0000003528002986 */ /* 0x0005e6000c10153c */
[----:B------:R-:W-:-:S03]  /*40de0*/  IMAD.WIDE R48, R49, 0x2, R158 ;  /* 0x0000000231307825 */ /* 0x000fc600078e029e */
[----:B------:R-:W4:Y:S01]  /*40df0*/  LDC R0, c[0x0][0x248] ;  /* 0x00009200ff007b82 */ /* 0x000f220000000800 */
[----:B------:R-:W-:Y:S01]  /*40e00*/  IMAD.WIDE R50, R95, 0x2, R20 ;  /* 0x000000025f327825 */ /* 0x000fe200078e0214 */
[----:B------:R-:W-:Y:S03]  /*40e10*/  @P6 STG.E.U16 desc[UR60][R44.64], R42 ;  /* 0x0000002a2c006986 */ /* 0x000fe6000c10153c */
[C---:B------:R-:W-:Y:S01]  /*40e20*/  VIADD R99, R3.reuse, 0x2f ;  /* 0x0000002f03637836 */ /* 0x040fe20000000000 */
[----:B------:R-:W-:Y:S01]  /*40e30*/  @P1 STG.E.U16 desc[UR60][R48.64], R98 ;  /* 0x0000006230001986 */ /* 0x000fe2000c10153c */
[----:B------:R-:W-:Y:S01]  /*40e40*/  VIADD R97, R3, 0x2e ;  /* 0x0000002e03617836 */ /* 0x000fe20000000000 */
[----:B--2---:R-:W-:Y:S01]  /*40e50*/  PRMT R41, R46, 0x7632, R41 ;  /* 0x000076322e297816 */ /* 0x004fe20000000029 */
[----:B------:R-:W2:Y:S01]  /*40e60*/  LDC R93, c[0x0][0x22c] ;  /* 0x00008b00ff5d7b82 */ /* 0x000ea20000000800 */
[----:B------:R3:W-:Y:S01]  /*40e70*/  @P5 STG.E.U16 desc[UR60][R50.64], R46 ;  /* 0x0000002e32005986 */ /* 0x0007e2000c10153c */
[----:B0-----:R-:W-:Y:S01]  /*40e80*/  ISETP.GE.AND P1, PT, R99, R54, PT ;  /* 0x000000366300720c */ /* 0x001fe20003f26270 */
[----:B------:R-:W-:Y:S01]  /*40e90*/  IMAD.WIDE R52, R95, 0x2, R158 ;  /* 0x000000025f347825 */ /* 0x000fe200078e029e */
[----:B-1----:R-:W-:-:S02]  /*40ea0*/  ISETP.GE.AND P2, PT, R97, R96, PT ;  /* 0x000000606100720c */ /* 0x002fc40003f46270 */
[C---:B------:R-:W-:Y:S02]  /*40eb0*/  ISETP.LT.AND P5, PT, R23.reuse, R2, !P1 ;  /* 0x000000021700720c */ /* 0x040fe40004fa1270 */
[----:B------:R-:W0:Y:S08]  /*40ec0*/  LDC R96, c[0x0][0x228] ;  /* 0x00008a00ff607b82 */ /* 0x000e300000000800 */
[----:B---3--:R-:W1:Y:S01]  /*40ed0*/  LDC R46, c[0x0][0x22c] ;  /* 0x00008b00ff2e7b82 */ /* 0x008e620000000800 */
[----:B------:R3:W-:Y:S01]  /*40ee0*/  @P3 STG.E.U16 desc[UR60][R52.64], R41 ;  /* 0x0000002934003986 */ /* 0x0007e2000c10153c */
[----:B------:R-:W-:-:S06]  /*40ef0*/  ISETP.LT.AND P3, PT, R23, R92, !P2 ;  /* 0x0000005c1700720c */ /* 0x000fcc0005761270 */
[----:B------:R-:W0:Y:S01]  /*40f00*/  LDC R51, c[0x0][0x228] ;  /* 0x00008a00ff337b82 */ /* 0x000e220000000800 */
[----:B----4-:R-:W-:-:S07]  /*40f10*/  ISETP.LT.AND P2, PT, R156, R55, !P2 ;  /* 0x000000379c00720c */ /* 0x010fce0005741270 */
[----:B------:R-:W4:Y:S01]  /*40f20*/  LDC R2, c[0x0][0x228] ;  /* 0x00008a00ff027b82 */ /* 0x000f220000000800 */
[----:B------:R-:W-:Y:S01]  /*40f30*/  IMAD.IADD R45, R95, 0x1, R94 ;  /* 0x000000015f2d7824 */ /* 0x000fe200078e025e */
[----:B------:R-:W-:Y:S01]  /*40f40*/  PRMT R92, R43, 0x7632, R92 ;  /* 0x000076322b5c7816 */ /* 0x000fe2000000005c */
[----:B------:R-:W-:-:S05]  /*40f50*/  VIADD R50, R3, 0x30 ;  /* 0x0000003003327836 */ /* 0x000fca0000000000 */
[----:B------:R-:W4:Y:S01]  /*40f60*/  LDC R97, c[0x0][0x228] ;  /* 0x00008a00ff617b82 */ /* 0x000f220000000800 */
[----:B---3--:R-:W-:-:S04]  /*40f70*/  IMAD.WIDE R40, R45, 0x2, R20 ;  /* 0x000000022d287825 */ /* 0x008fc800078e0214 */
[C---:B------:R-:W-:Y:S02]  /*40f80*/  IMAD.IADD R53, R45.reuse, 0x1, R0 ;  /* 0x000000012d357824 */ /* 0x040fe400078e0200 */
[----:B------:R-:W-:Y:S01]  /*40f90*/  IMAD.WIDE R44, R45, 0x2, R158 ;  /* 0x000000022d2c7825 */ /* 0x000fe200078e029e */
[----:B------:R-:W3:Y:S03]  /*40fa0*/  LDC R42, c[0x0][0x248] ;  /* 0x00009200ff2a7b82 */ /* 0x000ee60000000800 */
[----:B------:R-:W-:Y:S01]  /*40fb0*/  VIADD R95, R3, 0x31 ;  /* 0x00000031035f7836 */ /* 0x000fe20000000000 */
[----:B------:R-:W-:Y:S01]  /*40fc0*/  @P3 STG.E.U16 desc[UR60][R40.64], R43 ;  /* 0x0000002b28003986 */ /* 0x000fe2000c10153c */
[----:B------:R-:W-:Y:S01]  /*40fd0*/  IMAD.WIDE R48, R53, 0x2, R20 ;  /* 0x0000000235307825 */ /* 0x000fe200078e0214 */
[----:B--2---:R-:W-:Y:S02]  /*40fe0*/  ISETP.GE.AND P3, PT, R50, R93, PT ;  /* 0x0000005d3200720c */ /* 0x004fe40003f66270 */
[----:B------:R-:W2:Y:S01]  /*40ff0*/  LDC R0, c[0x0][0x248] ;  /* 0x00009200ff007b82 */ /* 0x000ea20000000800 */
[----:B------:R3:W-:Y:S01]  /*41000*/  @P2 STG.E.U16 desc[UR60][R44.64], R92 ;  /* 0x0000005c2c002986 */ /* 0x0007e2000c10153c */
[----:B-1----:R-:W-:-:S02]  /*41010*/  ISETP.GE.AND P2, PT, R95, R46, PT ;  /* 0x0000002e5f00720c */ /* 0x002fc40003f46270 */
[C---:B0-----:R-:W-:Y:S01]  /*41020*/  ISETP.LT.AND P6, PT, R156.reuse, R51, !P3 ;  /* 0x000000339c00720c */ /* 0x041fe20005fc1270 */
[----:B------:R0:W-:Y:S01]  /*41030*/  @P5 STG.E.U16 desc[UR60][R48.64], R47 ;  /* 0x0000002f30005986 */ /* 0x0001e2000c10153c */
[C---:B------:R-:W-:Y:S02]  /*41040*/  ISETP.LT.AND P5, PT, R23.reuse, R96, !P3 ;  /* 0x000000601700720c */ /* 0x040fe40005fa1270 */
[----:B----4-:R-:W-:Y:S01]  /*41050*/  ISETP.LT.AND P3, PT, R23, R2, !P2 ;  /* 0x000000021700720c */ /* 0x010fe20005761270 */
[----:B------:R-:W1:Y:S08]  /*41060*/  LDC R50, c[0x0][0x22c] ;  /* 0x00008b00ff327b82 */ /* 0x000e700000000800 */
[----:B------:R-:W4:Y:S01]  /*41070*/  LDC R2, c[0x0][0x248] ;  /* 0x00009200ff027b82 */ /* 0x000f220000000800 */
[----:B------:R-:W-:Y:S01]  /*41080*/  ISETP.LT.AND P1, PT, R156, R97, !P1 ;  /* 0x000000619c00720c */ /* 0x000fe20004f21270 */
[----:B---3--:R-:W-:-:S06]  /*41090*/  IMAD.IADD R45, R53, 0x1, R42 ;  /* 0x00000001352d7824 */ /* 0x008fcc00078e022a */
[----:B------:R-:W3:Y:S08]  /*410a0*/  LDC R52, c[0x0][0x22c] ;  /* 0x00008b00ff347b82 */ /* 0x000ef00000000800 */
[----:B------:R-:W3:Y:S01]  /*410b0*/  LDC R55, c[0x0][0x228] ;  /* 0x00008a00ff377b82 */ /* 0x000ee20000000800 */
[----:B------:R-:W-:Y:S01]  /*410c0*/  PRMT R94, R47, 0x7632, R94 ;  /* 0x000076322f5e7816 */ /* 0x000fe2000000005e */
[----:B------:R-:W-:-:S06]  /*410d0*/  IMAD.WIDE R40, R53, 0x2, R158 ;  /* 0x0000000235287825 */ /* 0x000fcc00078e029e */
[----:B------:R-:W3:Y:S01]  /*410e0*/  LDC R54, c[0x0][0x228] ;  /* 0x00008a00ff367b82 */ /* 0x000ee20000000800 */
[----:B------:R-:W-:-:S04]  /*410f0*/  IMAD.WIDE R42, R45, 0x2, R20 ;  /* 0x000000022d2a7825 */ /* 0x000fc800078e0214 */
[----:B--2---:R-:W-:-:S03]  /*41100*/  IMAD.IADD R51, R45, 0x1, R0 ;  /* 0x000000012d337824 */ /* 0x004fc600078e0200 */
[----:B------:R-:W2:Y:S01]  /*41110*/  LDC R93, c[0x0][0x228] ;  /* 0x00008a00ff5d7b82 */ /* 0x000ea20000000800 */
[----:B------:R-:W-:Y:S01]  /*41120*/  PRMT R0, R32, 0x7632, R0 ;  /* 0x0000763220007816 */ /* 0x000fe20000000000 */
[----:B------:R-:W-:-:S06]  /*41130*/  IMAD.WIDE R44, R45, 0x2, R158 ;  /* 0x000000022d2c7825 */ /* 0x000fcc00078e029e */
[----:B------:R-:W2:Y:S01]  /*41140*/  LDC R92, c[0x0][0x228] ;  /* 0x00008a00ff5c7b82 */ /* 0x000ea20000000800 */
[----:B------:R-:W-:Y:S01]  /*41150*/  @P1 STG.E.U16 desc[UR60][R40.64], R94 ;  /* 0x0000005e28001986 */ /* 0x000fe2000c10153c */
[----:B------:R-:W-:-:S03]  /*41160*/  VIADD R53, R3, 0x32 ;  /* 0x0000003203357836 */ /* 0x000fc60000000000 */
[----:B------:R-:W-:Y:S03]  /*41170*/  @P5 STG.E.U16 desc[UR60][R42.64], R32 ;  /* 0x000000202a005986 */ /* 0x000fe6000c10153c */
[----:B0-----:R-:W0:Y:S01]  /*41180*/  LDC R49, c[0x0][0x228] ;  /* 0x00008a00ff317b82 */ /* 0x001e220000000800 */
[----:B------:R4:W-:Y:S01]  /*41190*/  @P6 STG.E.U16 desc[UR60][R44.64], R0 ;  /* 0x000000002c006986 */ /* 0x0009e2000c10153c */
[----:B------:R-:W-:-:S06]  /*411a0*/  IMAD.WIDE R46, R51, 0x2, R20 ;  /* 0x00000002332e7825 */ /* 0x000fcc00078e0214 */
[----:B------:R-:W0:Y:S01]  /*411b0*/  LDC R48, c[0x0][0x248] ;  /* 0x00009200ff307b82 */ /* 0x000e220000000800 */
[----:B------:R-:W-:Y:S01]  /*411c0*/  VIADD R95, R3, 0x33 ;  /* 0x00000033035f7836 */ /* 0x000fe20000000000 */
[----:B-1----:R-:W-:Y:S01]  /*411d0*/  ISETP.GE.AND P1, PT, R53, R50, PT ;  /* 0x000000323500720c */ /* 0x002fe20003f26270 */
[----:B----4-:R-:W-:-:S05]  /*411e0*/  IMAD.IADD R45, R51, 0x1, R2 ;  /* 0x00000001332d7824 */ /* 0x010fca00078e0202 */
[----:B------:R-:W1:Y:S01]  /*411f0*/  LDC R2, c[0x0][0x22c] ;  /* 0x00008b00ff027b82 */ /* 0x000e620000000800 */
[----:B------:R4:W-:Y:S01]  /*41200*/  @P3 STG.E.U16 desc[UR60][R46.64], R36 ;  /* 0x000000242e003986 */ /* 0x0009e2000c10153c */
[----:B---3--:R-:W-:Y:S02]  /*41210*/  ISETP.GE.AND P3, PT, R95, R52, PT ;  /* 0x000000345f00720c */ /* 0x008fe40003f66270 */
[----:B------:R-:W-:-:S04]  /*41220*/  ISETP.LT.AND P2, PT, R156, R55, !P2 ;  /* 0x000000379c00720c */ /* 0x000fc80005741270 */
[----:B------:R-:W3:Y:S01]  /*41230*/  LDC R50, c[0x0][0x22c] ;  /* 0x00008b00ff327b82 */ /* 0x000ee20000000800 */
[----:B------:R-:W-:-:S07]  /*41240*/  ISETP.LT.AND P6, PT, R23, R54, !P1 ;  /* 0x000000361700720c */ /* 0x000fce0004fc1270 */
[----:B------:R-:W3:Y:S01]  /*41250*/  LDC R32, c[0x0][0x248] ;  /* 0x00009200ff207b82 */ /* 0x000ee20000000800 */
[----:B--2---:R-:W-:-:S07]  /*41260*/  ISETP.LT.AND P1, PT, R156, R93, !P1 ;  /* 0x0000005d9c00720c */ /* 0x004fce0004f21270 */
[----:B------:R-:W2:Y:S01]  /*41270*/  LDC R52, c[0x0][0x228] ;  /* 0x00008a00ff347b82 */ /* 0x000ea20000000800 */
[----:B------:R-:W-:-:S07]  /*41280*/  ISETP.LT.AND P5, PT, R23, R92, !P3 ;  /* 0x0000005c1700720c */ /* 0x000fce0005fa1270 */
[----:B------:R-:W2:Y:S01]  /*41290*/  LDC R55, c[0x0][0x228] ;  /* 0x00008a00ff377b82 */ /* 0x000ea20000000800 */
[----:B------:R-:W-:-:S07]  /*412a0*/  PRMT R92, R36, 0x7632, R92 ;  /* 0x00007632245c7816 */ /* 0x000fce000000005c */
[----:B------:R-:W2:Y:S01]  /*412b0*/  LDC R0, c[0x0][0x248] ;  /* 0x00009200ff007b82 */ /* 0x000ea20000000800 */
[----:B------:R-:W-:Y:S01]  /*412c0*/  IMAD.WIDE R40, R51, 0x2, R158 ;  /* 0x0000000233287825 */ /* 0x000fe200078e029e */
[----:B0-----:R-:W-:-:S06]  /*412d0*/  ISETP.LT.AND P3, PT, R156, R49, !P3 ;  /* 0x000000319c00720c */ /* 0x001fcc0005f61270 */
[----:B----4-:R-:W0:Y:S01]  /*412e0*/  LDC R36, c[0x0][0x228] ;  /* 0x00008a00ff247b82 */ /* 0x010e220000000800 */
[----:B------:R-:W-:Y:S01]  /*412f0*/  VIADD R97, R3, 0x35 ;  /* 0x0000003503617836 */ /* 0x000fe20000000000 */
[----:B------:R-:W-:Y:S01]  /*41300*/  PRMT R94, R33, 0x7632, R94 ;  /* 0x00007632215e7816 */ /* 0x000fe2000000005e */
[C---:B------:R-:W-:Y:S02]  /*41310*/  IMAD.IADD R53, R45.reuse, 0x1, R48 ;  /* 0x000000012d357824 */ /* 0x040fe400078e0230 */
[C---:B------:R-:W-:Y:S01]  /*41320*/  IMAD.WIDE R42, R45.reuse, 0x2, R20 ;  /* 0x000000022d2a7825 */ /* 0x040fe200078e0214 */
[----:B------:R4:W-:Y:S02]  /*41330*/  @P2 STG.E.U16 desc[UR60][R40.64], R92 ;  /* 0x0000005c28002986 */ /* 0x0009e4000c10153c */
[----:B------:R-:W0:Y:S01]  /*41340*/  LDC R93, c[0x0][0x228] ;  /* 0x00008a00ff5d7b82 */ /* 0x000e220000000800 */
[----:B------:R-:W-:Y:S01]  /*41350*/  IMAD.WIDE R44, R45, 0x2, R158 ;  /* 0x000000022d2c7825 */ /* 0x000fe200078e029e */
[----:B-1----:R-:W-:-:S03]  /*41360*/  ISETP.GE.AND P2, PT, R97, R2, PT ;  /* 0x000000026100720c */ /* 0x002fc60003f46270 */
[----:B------:R-:W-:Y:S01]  /*41370*/  VIADD R95, R3, 0x34 ;  /* 0x00000034035f7836 */ /* 0x000fe20000000000 */
[----:B------:R1:W-:Y:S01]  /*41380*/  @P6 STG.E.U16 desc[UR60][R42.64], R33 ;  /* 0x000000212a006986 */ /* 0x0003e2000c10153c */
[----:B------:R-:W-:Y:S01]  /*41390*/  IMAD.WIDE R46, R53, 0x2, R20 ;  /* 0x00000002352e7825 */ /* 0x000fe200078e0214 */
[----:B------:R-:W0:Y:S02]  /*413a0*/  LDC R51, c[0x0][0x22c] ;  /* 0x00008b00ff337b82 */ /* 0x000e240000000800 */
[----:B------:R-:W-:Y:S01]  /*413b0*/  @P1 STG.E.U16 desc[UR60][R44.64], R94 ;  /* 0x0000005e2c001986 */ /* 0x000fe2000c10153c */
[----:B----4-:R-:W-:Y:S01]  /*413c0*/  PRMT R41, R37, 0x7632, R41 ;  /* 0x0000763225297816 */ /* 0x010fe20000000029 */
[----:B------:R-:W-:Y:S01]  /*413d0*/  IMAD.WIDE R48, R53, 0x2, R158 ;  /* 0x0000000235307825 */ /* 0x000fe200078e029e */
[----:B---3--:R-:W-:-:S03]  /*413e0*/  ISETP.GE.AND P1, PT, R95, R50, PT ;  /* 0x000000325f00720c */ /* 0x008fc60003f26270 */
[----:B------:R-:W3:Y:S01]  /*413f0*/  LDC R2, c[0x0][0x248] ;  /* 0x00009200ff027b82 */ /* 0x000ee20000000800 */
[----:B------:R4:W-:Y:S01]  /*41400*/  @P5 STG.E.U16 desc[UR60][R46.64], R37 ;  /* 0x000000252e005986 */ /* 0x0009e2000c10153c */
[----:B------:R-:W-:Y:S01]  /*41410*/  IMAD.IADD R53, R53, 0x1, R32 ;  /* 0x0000000135357824 */ /* 0x000fe200078e0220 */
[----:B--2---:R-:W-:Y:S02]  /*41420*/  ISETP.LT.AND P5, PT, R23, R52, !P1 ;  /* 0x000000341700720c */ /* 0x004fe40004fa1270 */
[----:B------:R2:W-:Y:S03]  /*41430*/  @P3 STG.E.U16 desc[UR60][R48.64], R41 ;  /* 0x0000002930003986 */ /* 0x0005e6000c10153c */
[----:B------:R-:W2:Y:S01]  /*41440*/  LDC R54, c[0x0][0x228] ;  /* 0x00008a00ff367b82 */ /* 0x000ea20000000800 */
[----:B------:R-:W-:Y:S01]  /*41450*/  ISETP.LT.AND P3, PT, R156, R55, !P1 ;  /* 0x000000379c00720c */ /* 0x000fe20004f61270 */
[----:B-1----:R-:W-:-:S06]  /*41460*/  IMAD.IADD R43, R53, 0x1, R0 ;  /* 0x00000001352b7824 */ /* 0x002fcc00078e0200 */
[----:B----4-:R-:W1:Y:S01]  /*41470*/  LDC R47, c[0x0][0x228] ;  /* 0x00008a00ff2f7b82 */ /* 0x010e620000000800 */
[----:B0-----:R-:W-:Y:S01]  /*41480*/  ISETP.LT.AND P6, PT, R23, R36, !P2 ;  /* 0x000000241700720c */ /* 0x001fe200057c1270 */
[----:B------:R-:W-:Y:S01]  /*41490*/  IMAD.WIDE R32, R53, 0x2, R20 ;  /* 0x0000000235207825 */ /* 0x000fe200078e0214 */
[----:B------:R-:W-:-:S05]  /*414a0*/  PRMT R50, R34, 0x7632, R50 ;  /* 0x0000763222327816 */ /* 0x000fca0000000032 */
[----:B------:R-:W0:Y:S01]  /*414b0*/  LDC R42, c[0x0][0x22c] ;  /* 0x00008b00ff2a7b82 */ /* 0x000e220000000800 */
[----:B------:R-:W-:-:S07]  /*414c0*/  IMAD.WIDE R36, R53, 0x2, R158 ;  /* 0x0000000235247825 */ /* 0x000fce00078e029e */
[----:B------:R-:W4:Y:S01]  /*414d0*/  LDC R0, c[0x0][0x248] ;  /* 0x00009200ff007b82 */ /* 0x000f220000000800 */
[----:B------:R-:W-:Y:S01]  /*414e0*/  VIADD R44, R3, 0x36 ;  /* 0x00000036032c7836 */ /* 0x000fe20000000000 */
[----:B------:R2:W-:Y:S06]  /*414f0*/  @P5 STG.E.U16 desc[UR60][R32.64], R34 ;  /* 0x0000002220005986 */ /* 0x0005ec000c10153c */
[----:B------:R-:W4:Y:S01]  /*41500*/  LDC R46, c[0x0][0x228] ;  /* 0x00008a00ff2e7b82 */ /* 0x000f220000000800 */
[----:B------:R2:W-:Y:S01]  /*41510*/  @P3 STG.E.U16 desc[UR60][R36.64], R50 ;  /* 0x0000003224003986 */ /* 0x0005e2000c10153c */
[----:B------:R-:W-:-:S02]  /*41520*/  ISETP.LT.AND P3, PT, R156, R93, !P2 ;  /* 0x0000005d9c00720c */ /* 0x000fc40005761270 */
[----:B------:R-:W-:Y:S01]  /*41530*/  ISETP.GE.AND P1, PT, R44, R51, PT ;  /* 0x000000332c00720c */ /* 0x000fe20003f26270 */
[----:B---3--:R-:W-:-:S03]  /*41540*/  IMAD.IADD R45, R43, 0x1, R2 ;  /* 0x000000012b2d7824 */ /* 0x008fc600078e0202 */
[----:B------:R-:W3:Y:S01]  /*41550*/  LDC R44, c[0x0][0x22c] ;  /* 0x00008b00ff2c7b82 */ /* 0x000ee20000000800 */
[----:B--2---:R-:W-:Y:S01]  /*41560*/  IMAD.WIDE R40, R43, 0x2, R20 ;  /* 0x000000022b287825 */ /* 0x004fe200078e0214 */
[----:B------:R-:W-:Y:S02]  /*41570*/  ISETP.LT.AND P5, PT, R23, R54, !P1 ;  /* 0x000000361700720c */ /* 0x000fe40004fa1270 */
[----:B------:R-:W-:-:S04]  /*41580*/  PRMT R33, R38, 0x7632, R33 ;  /* 0x0000763226217816 */ /* 0x000fc80000000021 */
[----:B------:R-:W2:Y:S01]  /*41590*/  LDC R2, c[0x0][0x248] ;  /* 0x00009200ff027b82 */ /* 0x000ea20000000800 */
[----:B------:R-:W-:Y:S01]  /*415a0*/  IMAD.WIDE R36, R43, 0x2, R158 ;  /* 0x000000022b247825 */ /* 0x000fe200078e029e */
[----:B-1----:R-:W-:-:S03]  /*415b0*/  ISETP.LT.AND P1, PT, R156, R47, !P1 ;  /* 0x0000002f9c00720c */ /* 0x002fc60004f21270 */
[----:B------:R-:W-:-:S03]  /*415c0*/  VIADD R53, R3, 0x37 ;  /* 0x0000003703357836 */ /* 0x000fc60000000000 */
[----:B------:R-:W1:Y:S01]  /*415d0*/  LDC R49, c[0x0][0x228] ;  /* 0x00008a00ff317b82 */ /* 0x000e620000000800 */
[----:B------:R-:W-:Y:S07]  /*415e0*/  @P6 STG.E.U16 desc[UR60][R40.64], R38 ;  /* 0x0000002628006986 */ /* 0x000fee000c10153c */
[----:B------:R-:W1:Y:S01]  /*415f0*/  LDC R48, c[0x0][0x228] ;  /* 0x00008a00ff307b82 */ /* 0x000e620000000800 */
[----:B------:R3:W-:Y:S01]  /*41600*/  @P3 STG.E.U16 desc[UR60][R36.64], R33 ;  /* 0x0000002124003986 */ /* 0x0007e2000c10153c */
[----:B0-----:R-:W-:-:S06]  /*41610*/  ISETP.GE.AND P2, PT, R53, R42, PT ;  /* 0x0000002a3500720c */ /* 0x001fcc0003f46270 */
[----:B------:R-:W0:Y:S01]  /*41620*/  LDC R34, c[0x0][0x22c] ;  /* 0x00008b00ff227b82 */ /* 0x000e220000000800 */
[----:B----4-:R-:W-:-:S07]  /*41630*/  IMAD.IADD R43, R45, 0x1, R0 ;  /* 0x000000012d2b7824 */ /* 0x010fce00078e0200 */
[----:B------:R-:W4:Y:S01]  /*41640*/  LDC R51, c[0x0][0x228] ;  /* 0x00008a00ff337b82 */ /* 0x000f220000000800 */
[----:B---3--:R-:W-:Y:S01]  /*41650*/  IMAD.WIDE R32, R45, 0x2, R20 ;  /* 0x000000022d207825 */ /* 0x008fe200078e0214 */
[----:B------:R-:W-:-:S03]  /*41660*/  PRMT R42, R35, 0x7632, R42 ;  /* 0x00007632232a7816 */ /* 0x000fc6000000002a */
[----:B------:R-:W-:-:S03]  /*41670*/  IMAD.WIDE R40, R45, 0x2, R158 ;  /* 0x000000022d287825 */ /* 0x000fc600078e029e */
[----:B------:R-:W3:Y:S01]  /*41680*/  LDC R50, c[0x0][0x228] ;  /* 0x00008a00ff327b82 */ /* 0x000ee20000000800 */
[----:B------:R-:W-:Y:S01]  /*41690*/  ISETP.LT.AND P3, PT, R23, R46, !P2 ;  /* 0x0000002e1700720c */ /* 0x000fe20005761270 */
[----:B------:R-:W-:Y:S06]  /*416a0*/  @P5 STG.E.U16 desc[UR60][R32.64], R35 ;  /* 0x0000002320005986 */ /* 0x000fec000c10153c */
[----:B------:R-:W3:Y:S01]  /*416b0*/  LDC R45, c[0x0][0x228] ;  /* 0x00008a00ff2d7b82 */ /* 0x000ee20000000800 */
[----:B------:R-:W-:Y:S01]  /*416c0*/  VIADD R47, R3, 0x38 ;  /* 0x00000038032f7836 */ /* 0x000fe20000000000 */
[----:B------:R2:W-:Y:S06]  /*416d0*/  @P1 STG.E.U16 desc[UR60][R40.64], R42 ;  /* 0x0000002a28001986 */ /* 0x0005ec000c10153c */
[----:B------:R-:W3:Y:S01]  /*416e0*/  LDC R38, c[0x0][0x248] ;  /* 0x00009200ff267b82 */ /* 0x000ee20000000800 */
[----:B------:R-:W-:Y:S01]  /*416f0*/  IMAD.WIDE R36, R43, 0x2, R20 ;  /* 0x000000022b247825 */ /* 0x000fe200078e0214 */
[----:B------:R-:W-:-:S06]  /*41700*/  ISETP.GE.AND P1, PT, R47, R44, PT ;  /* 0x0000002c2f00720c */ /* 0x000fcc0003f26270 */
[----:B------:R-:W3:Y:S01]  /*41710*/  LDC R0, c[0x0][0x248] ;  /* 0x00009200ff007b82 */ /* 0x000ee20000000800 */
[----:B------:R-:W-:-:S07]  /*41720*/  VIADD R53, R3, 0x39 ;  /* 0x0000003903357836 */ /* 0x000fce0000000000 */
[----:B--2---:R-:W2:Y:S01]  /*41730*/  LDC R42, c[0x0][0x22c] ;  /* 0x00008b00ff2a7b82 */ /* 0x004ea20000000800 */
[----:B------:R-:W-:Y:S01]  /*41740*/  IMAD.IADD R41, R43, 0x1, R2 ;  /* 0x000000012b297824 */ /* 0x000fe200078e0202 */
[----:B-1----:R-:W-:Y:S01]  /*41750*/  ISETP.LT.AND P2, PT, R156, R49, !P2 ;  /* 0x000000319c00720c */ /* 0x002fe20005741270 */
[----:B------:R1:W-:Y:S05]  /*41760*/  @P3 STG.E.U16 desc[UR60][R36.64], R39 ;  /* 0x0000002724003986 */ /* 0x0003ea000c10153c */
[----:B------:R-:W2:Y:S01]  /*41770*/  LDC R46, c[0x0][0x228] ;  /* 0x00008a00ff2e7b82 */ /* 0x000ea20000000800 */
[----:B------:R-:W-:Y:S02]  /*41780*/  ISETP.LT.AND P6, PT, R23, R48, !P1 ;  /* 0x000000301700720c */ /* 0x000fe40004fc1270 */
[----:B0-----:R-:W-:-:S05]  /*41790*/  ISETP.GE.AND P3, PT, R53, R34, PT ;  /* 0x000000223500720c */ /* 0x001fca0003f66270 */
[----:B------:R-:W0:Y:S01]  /*417a0*/  LDC R47, c[0x0][0x228] ;  /* 0x00008a00ff2f7b82 */ /* 0x000e220000000800 */
[----:B----4-:R-:W-:-:S07]  /*417b0*/  ISETP.LT.AND P1, PT, R156, R51, !P1 ;  /* 0x000000339c00720c */ /* 0x010fce0004f21270 */
[----:B------:R-:W4:Y:S01]  /*417c0*/  LDC R44, c[0x0][0x22c] ;  /* 0x00008b00ff2c7b82 */ /* 0x000f220000000800 */
[----:B---3--:R-:W-:-:S07]  /*417d0*/  ISETP.LT.AND P5, PT, R23, R50, !P3 ;  /* 0x000000321700720c */ /* 0x008fce0005fa1270 */
[----:B------:R-:W3:Y:S01]  /*417e0*/  LDC R2, c[0x0][0x248] ;  /* 0x00009200ff027b82 */ /* 0x000ee20000000800 */
[----:B------:R-:W-:Y:S01]  /*417f0*/  PRMT R52, R39, 0x7632, R52 ;  /* 0x0000763227347816 */ /* 0x000fe20000000034 */
[----:B------:R-:W-:-:S06]  /*41800*/  IMAD.WIDE R32, R43, 0x2, R158 ;  /* 0x000000022b207825 */ /* 0x000fcc00078e029e */
[----:B------:R-:W4:Y:S01]  /*41810*/  LDC R48, c[0x0][0x228] ;  /* 0x00008a00ff307b82 */ /* 0x000f220000000800 */
[----:B------:R-:W-:Y:S01]  /*41820*/  IMAD.WIDE R34, R41, 0x2, R20 ;  /* 0x0000000229227825 */ /* 0x000fe200078e0214 */
[----:B------:R-:W-:-:S06]  /*41830*/  ISETP.LT.AND P3, PT, R156, R45, !P3 ;  /* 0x0000002d9c00720c */ /* 0x000fcc0005f61270 */
[----:B------:R-:W4:Y:S01]  /*41840*/  LDC R49, c[0x0][0x228] ;  /* 0x00008a00ff317b82 */ /* 0x000f220000000800 */
[C---:B------:R-:W-:Y:S01]  /*41850*/  IMAD.IADD R43, R41.reuse, 0x1, R38 ;  /* 0x00000001292b7824 */ /* 0x040fe200078e0226 */
[----:B-1----:R-:W-:Y:S01]  /*41860*/  PRMT R39, R28, 0x7632, R39 ;  /* 0x000076321c277816 */ /* 0x002fe20000000027 */
[----:B------:R-:W-:Y:S01]  /*41870*/  IMAD.WIDE R36, R41, 0x2, R158 ;  /* 0x0000000229247825 */ /* 0x000fe200078e029e */
[----:B------:R-:W-:Y:S03]  /*41880*/  @P2 STG.E.U16 desc[UR60][R32.64], R52 ;  /* 0x0000003420002986 */ /* 0x000fe6000c10153c */
[----:B------:R-:W-:Y:S01]  /*41890*/  VIADD R51, R3, 0x3a ;  /* 0x0000003a03337836 */ /* 0x000fe20000000000 */
[----:B------:R-:W1:Y:S01]  /*418a0*/  LDC R45, c[0x0][0x22c] ;  /* 0x00008b00ff2d7b82 */ /* 0x000e620000000800 */
[----:B------:R0:W-:Y:S01]  /*418b0*/  @P6 STG.E.U16 desc[UR60][R34.64], R28 ;  /* 0x0000001c22006986 */ /* 0x0001e2000c10153c */
[----:B------:R-:W-:-:S03]  /*418c0*/  IMAD.WIDE R40, R43, 0x2, R20 ;  /* 0x000000022b287825 */ /* 0x000fc600078e0214 */
[----:B------:R0:W-:Y:S01]  /*418d0*/  @P1 STG.E.U16 desc[UR60][R36.64], R39 ;  /* 0x0000002724001986 */ /* 0x0001e2000c10153c */
[----:B--2---:R-:W-:Y:S01]  /*418e0*/  ISETP.GE.AND P1, PT, R51, R42, PT ;  /* 0x0000002a3300720c */ /* 0x004fe20003f26270 */
[----:B------:R-:W-:Y:S01]  /*418f0*/  VIADD R53, R3, 0x3b ;  /* 0x0000003b03357836 */ /* 0x000fe20000000000 */
[----:B------:R-:W2:Y:S01]  /*41900*/  LDC R42, c[0x0][0x228] ;  /* 0x00008a00ff2a7b82 */ /* 0x000ea20000000800 */
[----:B------:R3:W-:Y:S01]  /*41910*/  @P5 STG.E.U16 desc[UR60][R40.64], R24 ;  /* 0x0000001828005986 */ /* 0x0007e2000c10153c */
[----:B0-----:R-:W-:-:S06]  /*41920*/  IMAD.IADD R35, R43, 0x1, R0 ;  /* 0x000000012b237824 */ /* 0x001fcc00078e0200 */
[----:B------:R-:W0:Y:S01]  /*41930*/  LDC R0, c[0x0][0x248] ;  /* 0x00009200ff007b82 */ /* 0x000e220000000800 */
[----:B------:R-:W-:Y:S01]  /*41940*/  IMAD.WIDE R38, R43, 0x2, R158 ;  /* 0x000000022b267825 */ /* 0x000fe200078e029e */
[----:B------:R-:W-:Y:S02]  /*41950*/  ISETP.LT.AND P5, PT, R23, R46, !P1 ;  /* 0x0000002e1700720c */ /* 0x000fe40004fa1270 */
[----:B------:R-:W-:-:S04]  /*41960*/  PRMT R33, R24, 0x7632, R33 ;  /* 0x0000763218217816 */ /* 0x000fc80000000021 */
[----:B------:R-:W2:Y:S01]  /*41970*/  LDC R43, c[0x0][0x228] ;  /* 0x00008a00ff2b7b82 */ /* 0x000ea20000000800 */
[----:B------:R-:W-:Y:S01]  /*41980*/  ISETP.LT.AND P1, PT, R156, R47, !P1 ;  /* 0x0000002f9c00720c */ /* 0x000fe20004f21270 */
[----:B---3--:R-:W-:Y:S01]  /*41990*/  IMAD.IADD R41, R35, 0x1, R2 ;  /* 0x0000000123297824 */ /* 0x008fe200078e0202 */
[----:B----4-:R-:W-:-:S05]  /*419a0*/  ISETP.GE.AND P2, PT, R53, R44, PT ;  /* 0x0000002c3500720c */ /* 0x010fca0003f46270 */
[----:B------:R-:W3:Y:S01]  /*419b0*/  LDC R28, c[0x0][0x22c] ;  /* 0x00008b00ff1c7b82 */ /* 0x000ee20000000800 */
[----:B------:R4:W-:Y:S01]  /*419c0*/  @P3 STG.E.U16 desc[UR60][R38.64], R33 ;  /* 0x0000002126003986 */ /* 0x0009e2000c10153c */
[----:B------:R-:W-:Y:S02]  /*419d0*/  ISETP.LT.AND P6, PT, R23, R48, !P2 ;  /* 0x000000301700720c */ /* 0x000fe400057c1270 */
[----:B------:R-:W-:-:S04]  /*419e0*/  ISETP.LT.AND P3, PT, R156, R49, !P2 ;  /* 0x000000319c00720c */ /* 0x000fc80005761270 */
[----:B------:R-:W2:Y:S08]  /*419f0*/  LDC R24, c[0x0][0x248] ;  /* 0x00009200ff187b82 */ /* 0x000eb00000000800 */
[----:B------:R-:W2:Y:S01]  /*41a00*/  LDC R2, c[0x0][0x228] ;  /* 0x00008a00ff027b82 */ /* 0x000ea20000000800 */
[----:B----4-:R-:W-:Y:S01]  /*41a10*/  IMAD.WIDE R32, R35, 0x2, R20 ;  /* 0x0000000223207825 */ /* 0x010fe200078e0214 */
[----:B------:R-:W-:-:S03]  /*41a20*/  PRMT R39, R29, 0x7632, R39 ;  /* 0x000076321d277816 */ /* 0x000fc60000000027 */
[----:B------:R-:W-:-:S03]  /*41a30*/  IMAD.WIDE R34, R35, 0x2, R158 ;  /* 0x0000000223227825 */ /* 0x000fc600078e029e */
[----:B------:R-:W4:Y:S01]  /*41a40*/  LDC R40, c[0x0][0x22c] ;  /* 0x00008b00ff287b82 */ /* 0x000f220000000800 */
[----:B------:R-:W-:Y:S01]  /*41a50*/  VIADD R38, R3, 0x3c ;  /* 0x0000003c03267836 */ /* 0x000fe20000000000 */
[----:B------:R0:W-:Y:S01]  /*41a60*/  @P5 STG.E.U16 desc[UR60][R32.64], R29 ;  /* 0x0000001d20005986 */ /* 0x0001e2000c10153c */
[----:B------:R-:W-:-:S03]  /*41a70*/  IMAD.WIDE R36, R41, 0x2, R20 ;  /* 0x0000000229247825 */ /* 0x000fc600078e0214 */
[----:B------:R3:W-:Y:S01]  /*41a80*/  @P1 STG.E.U16 desc[UR60][R34.64], R39 ;  /* 0x0000002722001986 */ /* 0x0007e2000c10153c */
[----:B-1----:R-:W-:Y:S01]  /*41a90*/  ISETP.GE.AND P2, PT, R38, R45, PT ;  /* 0x0000002d2600720c */ /* 0x002fe20003f46270 */
[----:B------:R-:W-:Y:S01]  /*41aa0*/  VIADD R49, R3, 0x3d ;  /* 0x0000003d03317836 */ /* 0x000fe20000000000 */
[----:B------:R-:W1:Y:S01]  /*41ab0*/  LDC R45, c[0x0][0x228] ;  /* 0x00008a00ff2d7b82 */ /* 0x000e620000000800 */
[----:B------:R2:W-:Y:S01]  /*41ac0*/  @P6 STG.E.U16 desc[UR60][R36.64], R25 ;  /* 0x0000001924006986 */ /* 0x0005e2000c10153c */
[----:B0-----:R-:W-:-:S06]  /*41ad0*/  PRMT R33, R25, 0x7632, R33 ;  /* 0x0000763219217816 */ /* 0x001fcc0000000021 */
[----:B------:R-:W0:Y:S01]  /*41ae0*/  LDC R44, c[0x0][0x228] ;  /* 0x00008a00ff2c7b82 */ /* 0x000e220000000800 */
[----:B---3--:R-:W-:Y:S01]  /*41af0*/  IMAD.WIDE R38, R41, 0x2, R158 ;  /* 0x0000000229267825 */ /* 0x008fe200078e029e */
[----:B------:R-:W-:-:S03]  /*41b00*/  ISETP.GE.AND P1, PT, R49, R28, PT ;  /* 0x0000001c3100720c */ /* 0x000fc60003f26270 */
[----:B------:R-:W-:Y:S01]  /*41b10*/  IMAD.IADD R29, R41, 0x1, R0 ;  /* 0x00000001291d7824 */ /* 0x000fe200078e0200 */
[----:B------:R3:W-:Y:S01]  /*41b20*/  @P3 STG.E.U16 desc[UR60][R38.64], R33 ;  /* 0x0000002126003986 */ /* 0x0007e2000c10153c */
[----:B--2---:R-:W-:Y:S01]  /*41b30*/  ISETP.LT.AND P3, PT, R23, R42, !P2 ;  /* 0x0000002a1700720c */ /* 0x004fe20005761270 */
[----:B------:R-:W2:Y:S01]  /*41b40*/  LDC R47, c[0x0][0x228] ;  /* 0x00008a00ff2f7b82 */ /* 0x000ea20000000800 */
[----:B------:R-:W-:-:S07]  /*41b50*/  ISETP.LT.AND P2, PT, R156, R43, !P2 ;  /* 0x0000002b9c00720c */ /* 0x000fce0005741270 */
[----:B------:R-:W2:Y:S01]  /*41b60*/  LDC R34, c[0x0][0x22c] ;  /* 0x00008b00ff227b82 */ /* 0x000ea20000000800 */
[----:B------:R-:W-:Y:S01]  /*41b70*/  ISETP.LT.AND P5, PT, R23, R2, !P1 ;  /* 0x000000021700720c */ /* 0x000fe20004fa1270 */
[----:B------:R-:W-:-:S06]  /*41b80*/  IMAD.IADD R35, R29, 0x1, R24 ;  /* 0x000000011d237824 */ /* 0x000fcc00078e0218 */
[----:B------:R-:W2:Y:S01]  /*41b90*/  LDC R0, c[0x0][0x248] ;  /* 0x00009200ff007b82 */ /* 0x000ea20000000800 */
[----:B------:R-:W-:Y:S01]  /*41ba0*/  IMAD.WIDE R24, R29, 0x2, R20 ;  /* 0x000000021d187825 */ /* 0x000fe200078e0214 */
[----:B---3--:R-:W-:-:S06]  /*41bb0*/  PRMT R38, R30, 0x7632, R38 ;  /* 0x000076321e267816 */ /* 0x008fcc0000000026 */
[----:B------:R-:W3:Y:S01]  /*41bc0*/  LDC R42, c[0x0][0x228] ;  /* 0x00008a00ff2a7b82 */ /* 0x000ee20000000800 */
[----:B------:R-:W-:Y:S01]  /*41bd0*/  IMAD.WIDE R28, R29, 0x2, R158 ;  /* 0x000000021d1c7825 */ /* 0x000fe200078e029e */
[----:B------:R1:W-:Y:S06]  /*41be0*/  @P3 STG.E.U16 desc[UR60][R24.64], R30 ;  /* 0x0000001e18003986 */ /* 0x0003ec000c10153c */
[----:B------:R-:W3:Y:S01]  /*41bf0*/  LDC R2, c[0x0][0x248] ;  /* 0x00009200ff027b82 */ /* 0x000ee20000000800 */
[----:B------:R-:W-:Y:S01]  /*41c00*/  VIADD R37, R3, 0x3e ;  /* 0x0000003e03257836 */ /* 0x000fe20000000000 */
[----:B------:R0:W-:Y:S06]  /*41c10*/  @P2 STG.E.U16 desc[UR60][R28.64], R38 ;  /* 0x000000261c002986 */ /* 0x0001ec000c10153c */
[----:B------:R-:W3:Y:S01]  /*41c20*/  LDC R36, c[0x0][0x22c] ;  /* 0x00008b00ff247b82 */ /* 0x000ee20000000800 */
[----:B----4-:R-:W-:Y:S01]  /*41c30*/  ISETP.GE.AND P2, PT, R37, R40, PT ;  /* 0x000000282500720c */ /* 0x010fe20003f46270 */
[----:B------:R-:W-:-:S06]  /*41c40*/  VIADD R37, R3, 0x3f ;  /* 0x0000003f03257836 */ /* 0x000fcc0000000000 */
[----:B-1----:R-:W1:Y:S01]  /*41c50*/  LDC R30, c[0x0][0x22c] ;  /* 0x00008b00ff1e7b82 */ /* 0x002e620000000800 */
[----:B------:R-:W-:-:S07]  /*41c60*/  ISETP.LT.AND P1, PT, R156, R45, !P1 ;  /* 0x0000002d9c00720c */ /* 0x000fce0004f21270 */
[----:B0-----:R-:W0:Y:S01]  /*41c70*/  LDC R38, c[0x0][0x228] ;  /* 0x00008a00ff267b82 */ /* 0x001e220000000800 */
[----:B------:R-:W-:Y:S01]  /*41c80*/  ISETP.LT.AND P3, PT, R23, R44, !P2 ;  /* 0x0000002c1700720c */ /* 0x000fe20005761270 */
[----:B------:R-:W-:Y:S01]  /*41c90*/  IMAD.WIDE R32, R35, 0x2, R20 ;  /* 0x0000000223207825 */ /* 0x000fe200078e0214 */
[----:B--2---:R-:W-:-:S05]  /*41ca0*/  ISETP.LT.AND P6, PT, R156, R47, !P2 ;  /* 0x0000002f9c00720c */ /* 0x004fca00057c1270 */
[----:B------:R-:W2:Y:S01]  /*41cb0*/  LDC R40, c[0x0][0x228] ;  /* 0x00008a00ff287b82 */ /* 0x000ea20000000800 */
[----:B------:R-:W-:Y:S01]  /*41cc0*/  ISETP.GE.AND P2, PT, R37, R34, PT ;  /* 0x000000222500720c */ /* 0x000fe20003f46270 */
[----:B------:R-:W-:-:S06]  /*41cd0*/  IMAD.IADD R37, R35, 0x1, R0 ;  /* 0x0000000123257824 */ /* 0x000fcc00078e0200 */
[----:B------:R-:W4:Y:S08]  /*41ce0*/  LDC R39, c[0x0][0x228] ;  /* 0x00008a00ff277b82 */ /* 0x000f300000000800 */
[----:B------:R-:W2:Y:S01]  /*41cf0*/  LDC R41, c[0x0][0x228] ;  /* 0x00008a00ff297b82 */ /* 0x000ea20000000800 */
[----:B------:R1:W-:Y:S01]  /*41d00*/  @P5 STG.E.U16 desc[UR60][R32.64], R26 ;  /* 0x0000001a20005986 */ /* 0x0003e2000c10153c */
[----:B---3--:R-:W-:Y:S01]  /*41d10*/  ISETP.LT.AND P5, PT, R23, R42, !P2 ;  /* 0x0000002a1700720c */ /* 0x008fe200057a1270 */
[----:B------:R-:W-:-:S05]  /*41d20*/  IMAD.WIDE R24, R35, 0x2, R158 ;  /* 0x0000000223187825 */ /* 0x000fca00078e029e */
[----:B------:R-:W3:Y:S01]  /*41d30*/  LDC R0, c[0x0][0x248] ;  /* 0x00009200ff007b82 */ /* 0x000ee20000000800 */
[----:B------:R-:W-:Y:S01]  /*41d40*/  IMAD.WIDE R28, R37, 0x2, R20 ;  /* 0x00000002251c7825 */ /* 0x000fe200078e0214 */
[----:B------:R-:W-:Y:S02]  /*41d50*/  PRMT R35, R31, 0x7632, R35 ;  /* 0x000076321f237816 */ /* 0x000fe40000000023 */
[----:B-1----:R-:W-:Y:S01]  /*41d60*/  PRMT R26, R26, 0x7632, R26 ;  /* 0x000076321a1a7816 */ /* 0x002fe2000000001a */
[----:B------:R-:W-:Y:S02]  /*41d70*/  VIADD R45, R3, 0x40 ;  /* 0x00000040032d7836 */ /* 0x000fe40000000000 */
[C---:B------:R-:W-:Y:S01]  /*41d80*/  IMAD.WIDE R32, R37.reuse, 0x2, R158 ;  /* 0x0000000225207825 */ /* 0x040fe200078e029e */
[----:B------:R-:W1:Y:S01]  /*41d90*/  LDC R43, c[0x0][0x228] ;  /* 0x00008a00ff2b7b82 */ /* 0x000e620000000800 */
[----:B------:R-:W-:Y:S02]  /*41da0*/  @P1 STG.E.U16 desc[UR60][R24.64], R26 ;  /* 0x0000001a18001986 */ /* 0x000fe4000c10153c */
[----:B------:R-:W-:Y:S01]  /*41db0*/  IMAD.IADD R37, R37, 0x1, R2 ;  /* 0x0000000125257824 */ /* 0x000fe200078e0202 */
[----:B------:R-:W-:Y:S01]  /*41dc0*/  ISETP.GE.AND P1, PT, R45, R36, PT ;  /* 0x000000242d00720c */ /* 0x000fe20003f26270 */
[----:B------:R-:W-:Y:S01]  /*41dd0*/  VIADD R47, R3, 0x41 ;  /* 0x00000041032f7836 */ /* 0x000fe20000000000 */
[----:B------:R-:W-:Y:S02]  /*41de0*/  @P3 STG.E.U16 desc[UR60][R28.64], R31 ;  /* 0x0000001f1c003986 */ /* 0x000fe4000c10153c */
[----:B------:R-:W1:Y:S02]  /*41df0*/  LDC R2, c[0x0][0x248] ;  /* 0x00009200ff027b82 */ /* 0x000e640000000800 */
[----:B------:R4:W-:Y:S01]  /*41e00*/  @P6 STG.E.U16 desc[UR60][R32.64], R35 ;  /* 0x0000002320006986 */ /* 0x0009e2000c10153c */
[----:B------:R-:W-:-:S02]  /*41e10*/  ISETP.GE.AND P3, PT, R47, R30, PT ;  /* 0x0000001e2f00720c */ /* 0x000fc40003f66270 */
[----:B0-----:R-:W-:-:S03]  /*41e20*/  ISETP.LT.AND P6, PT, R23, R38, !P1 ;  /* 0x000000261700720c */ /* 0x001fc60004fc1270 */
[----:B------:R-:W0:Y:S01]  /*41e30*/  LDC R38, c[0x0][0x22c] ;  /* 0x00008b00ff267b82 */ /* 0x000e220000000800 */
[----:B----4-:R-:W-:Y:S01]  /*41e40*/  IMAD.WIDE R34, R37, 0x2, R20 ;  /* 0x0000000225227825 */ /* 0x010fe200078e0214 */
[----:B------:R-:W-:-:S06]  /*41e50*/  ISETP.LT.AND P2, PT, R156, R39, !P2 ;  /* 0x000000279c00720c */ /* 0x000fcc0005741270 */
[----:B------:R-:W4:Y:S01]  /*41e60*/  LDC R36, c[0x0][0x248] ;  /* 0x00009200ff247b82 */ /* 0x000f220000000800 */
[----:B--2---:R-:W-:Y:S01]  /*41e70*/  ISETP.LT.AND P1, PT, R156, R41, !P1 ;  /* 0x000000299c00720c */ /* 0x004fe20004f21270 */
[----:B------:R2:W-:Y:S01]  /*41e80*/  @P5 STG.E.U16 desc[UR60][R34.64], R27 ;  /* 0x0000001b22005986 */ /* 0x0005e2000c10153c */
[----:B------:R-:W-:-:S05]  /*41e90*/  ISETP.LT.AND P5, PT, R23, R40, !P3 ;  /* 0x000000281700720c */ /* 0x000fca0005fa1270 */
[----:B------:R-:W4:Y:S01]  /*41ea0*/  LDC R40, c[0x0][0x228] ;  /* 0x00008a00ff287b82 */ /* 0x000f220000000800 */
[----:B---3--:R-:W-:-:S07]  /*41eb0*/  IMAD.IADD R29, R37, 0x1, R0 ;  /* 0x00000001251d7824 */ /* 0x008fce00078e0200 */
[----:B------:R-:W3:Y:S08]  /*41ec0*/  LDC R39, c[0x0][0x22c] ;  /* 0x00008b00ff277b82 */ /* 0x000ef00000000800 */
[----:B------:R-:W3:Y:S01]  /*41ed0*/  LDC R41, c[0x0][0x228] ;  /* 0x00008a00ff297b82 */ /* 0x000ee20000000800 */
[----:B------:R-:W-:Y:S01]  /*41ee0*/  PRMT R33, R27, 0x7632, R33 ;  /* 0x000076321b217816 */ /* 0x000fe20000000021 */
[----:B--2---:R-:W-:Y:S01]  /*41ef0*/  IMAD.WIDE R26, R37, 0x2, R158 ;  /* 0x00000002251a7825 */ /* 0x004fe200078e029e */
[----:B-1----:R-:W-:-:S05]  /*41f00*/  ISETP.LT.AND P3, PT, R156, R43, !P3 ;  /* 0x0000002b9c00720c */ /* 0x002fca0005f61270 */
[----:B------:R-:W1:Y:S01]  /*41f10*/  LDC R0, c[0x0][0x248] ;  /* 0x00009200ff007b82 */ /* 0x000e620000000800 */
[C---:B------:R-:W-:Y:S01]  /*41f20*/  IMAD.IADD R35, R29.reuse, 0x1, R2 ;  /* 0x000000011d237824 */ /* 0x040fe200078e0202 */
[----:B------:R-:W-:Y:S01]  /*41f30*/  PRMT R45, R56, 0x7632, R45 ;  /* 0x00007632382d7816 */ /* 0x000fe2000000002d */
[----:B------:R-:W-:-:S05]  /*41f40*/  IMAD.WIDE R24, R29, 0x2, R20 ;  /* 0x000000021d187825 */ /* 0x000fca00078e0214 */
[----:B------:R-:W2:Y:S01]  /*41f50*/  LDC R42, c[0x0][0x228] ;  /* 0x00008a00ff2a7b82 */ /* 0x000ea20000000800 */
[----:B------:R-:W-:Y:S01]  /*41f60*/  IMAD.WIDE R28, R29, 0x2, R158 ;  /* 0x000000021d1c7825 */ /* 0x000fe200078e029e */
[----:B------:R0:W-:Y:S03]  /*41f70*/  @P2 STG.E.U16 desc[UR60][R26.64], R33 ;  /* 0x000000211a002986 */ /* 0x0001e6000c10153c */
[----:B------:R-:W-:-:S03]  /*41f80*/  VIADD R43, R3, 0x42 ;  /* 0x00000042032b7836 */ /* 0x000fc60000000000 */
[----:B------:R-:W2:Y:S01]  /*41f90*/  LDC R37, c[0x0][0x228] ;  /* 0x00008a00ff257b82 */ /* 0x000ea20000000800 */
[----:B------:R-:W-:Y:S01]  /*41fa0*/  IMAD.WIDE R30, R35, 0x2, R20 ;  /* 0x00000002231e7825 */ /* 0x000fe200078e0214 */
[----:B------:R4:W-:Y:S03]  /*41fb0*/  @P6 STG.E.U16 desc[UR60][R24.64], R56 ;  /* 0x0000003818006986 */ /* 0x0009e6000c10153c */
[----:B------:R-:W-:Y:S01]  /*41fc0*/  VIADD R2, R3, 0x43 ;  /* 0x0000004303027836 */ /* 0x000fe20000000000 */
[----:B------:R-:W-:Y:S01]  /*41fd0*/  @P1 STG.E.U16 desc[UR60][R28.64], R45 ;  /* 0x0000002d1c001986 */ /* 0x000fe2000c10153c */
[----:B0-----:R-:W-:Y:S01]  /*41fe0*/  IMAD.WIDE R32, R35, 0x2, R158 ;  /* 0x0000000223207825 */ /* 0x001fe200078e029e */
[----:B------:R-:W0:Y:S01]  /*41ff0*/  LDC R34, c[0x0][0x22c] ;  /* 0x00008b00ff227b82 */ /* 0x000e220000000800 */
[----:B------:R-:W-:Y:S01]  /*42000*/  ISETP.GE.AND P1, PT, R43, R38, PT ;  /* 0x000000262b00720c */ /* 0x000fe20003f26270 */
[----:B------:R1:W-:Y:S01]  /*42010*/  @P5 STG.E.U16 desc[UR60][R30.64], R88 ;  /* 0x000000581e005986 */ /* 0x0003e2000c10153c */
[----:B----4-:R-:W-:Y:S01]  /*42020*/  PRMT R25, R88, 0x7632, R25 ;  /* 0x0000763258197816 */ /* 0x010fe20000000019 */
[----:B------:R-:W-:-:S04]  /*42030*/  IMAD.IADD R27, R35, 0x1, R36 ;  /* 0x00000001231b7824 */ /* 0x000fc800078e0224 */
[----:B------:R-:W4:Y:S01]  /*42040*/  LDC R44, c[0x0][0x228] ;  /* 0x00008a00ff2c7b82 */ /* 0x000f220000000800 */
[----:B------:R-:W-:Y:S01]  /*42050*/  ISETP.LT.AND P5, PT, R23, R40, !P1 ;  /* 0x000000281700720c */ /* 0x000fe20004fa1270 */
[----:B------:R1:W-:Y:S01]  /*42060*/  @P3 STG.E.U16 desc[UR60][R32.64], R25 ;  /* 0x0000001920003986 */ /* 0x0003e2000c10153c */
[----:B---3--:R-:W-:Y:S02]  /*42070*/  ISETP.GE.AND P2, PT, R2, R39, PT ;  /* 0x000000270200720c */ /* 0x008fe40003f46270 */
[----:B------:R-:W-:-:S03]  /*42080*/  ISETP.LT.AND P3, PT, R156, R41, !P1 ;  /* 0x000000299c00720c */ /* 0x000fc60004f61270 */
[----:B------:R-:W3:Y:S01]  /*42090*/  LDC R35, c[0x0][0x228] ;  /* 0x00008a00ff237b82 */ /* 0x000ee20000000800 */
[----:B-1----:R-:W-:-:S07]  /*420a0*/  IMAD.IADD R31, R27, 0x1, R0 ;  /* 0x000000011b1f7824 */ /* 0x002fce00078e0200 */
[----:B------:R-:W1:Y:S01]  /*420b0*/  LDC R30, c[0x0][0x22c] ;  /* 0x00008b00ff1e7b82 */ /* 0x000e620000000800 */
[----:B------:R-:W-:-:S07]  /*420c0*/  IMAD.WIDE R24, R27, 0x2, R20 ;  /* 0x000000021b187825 */ /* 0x000fce00078e0214 */
[----:B------:R-:W3:Y:S01]  /*420d0*/  LDC R2, c[0x0][0x248] ;  /* 0x00009200ff027b82 */ /* 0x000ee20000000800 */
[----:B------:R-:W-:Y:S01]  /*420e0*/  IMAD.WIDE R26, R27, 0x2, R158 ;  /* 0x000000021b1a7825 */ /* 0x000fe200078e029e */
[----:B------:R-:W-:-:S06]  /*420f0*/  PRMT R38, R57, 0x7632, R38 ;  /* 0x0000763239267816 */ /* 0x000fcc0000000026 */
[----:B------:R-:W3:Y:S01]  /*42100*/  LDC R36, c[0x0][0x228] ;  /* 0x00008a00ff247b82 */ /* 0x000ee20000000800 */
[----:B--2---:R-:W-:Y:S01]  /*42110*/  ISETP.LT.AND P6, PT, R23, R42, !P2 ;  /* 0x0000002a1700720c */ /* 0x004fe200057c1270 */
[----:B------:R-:W-:Y:S01]  /*42120*/  VIADD R39, R3, 0x44 ;  /* 0x0000004403277836 */ /* 0x000fe20000000000 */
[----:B------:R-:W-:Y:S05]  /*42130*/  @P5 STG.E.U16 desc[UR60][R24.64], R57 ;  /* 0x0000003918005986 */ /* 0x000fea000c10153c */
[----:B------:R-:W2:Y:S01]  /*42140*/  LDC R0, c[0x0][0x248] ;  /* 0x00009200ff007b82 */ /* 0x000ea20000000800 */
[----:B------:R4:W-:Y:S01]  /*42150*/  @P3 STG.E.U16 desc[UR60][R26.64], R38 ;  /* 0x000000261a003986 */ /* 0x0009e2000c10153c */
[----:B------:R-:W-:-:S02]  /*42160*/  ISETP.LT.AND P3, PT, R156, R37, !P2 ;  /* 0x000000259c00720c */ /* 0x000fc40005761270 */
[----:B0-----:R-:W-:-:S04]  /*42170*/  ISETP.GE.AND P1, PT, R39, R34, PT ;  /* 0x000000222700720c */ /* 0x001fc80003f26270 */
[----:B------:R-:W0:Y:S01]  /*42180*/  LDC R32, c[0x0][0x22c] ;  /* 0x00008b00ff207b82 */ /* 0x000e220000000800 */
[----:B------:R-:W-:-:S04]  /*42190*/  IMAD.WIDE R28, R31, 0x2, R20 ;  /* 0x000000021f1c7825 */ /* 0x000fc800078e0214 */
[----:B------:R-:W-:-:S03]  /*421a0*/  VIADD R43, R3, 0x45 ;  /* 0x00000045032b7836 */ /* 0x000fc60000000000 */
[----:B------:R-:W0:Y:S01]  /*421b0*/  LDC R33, c[0x0][0x22c] ;  /* 0x00008b00ff217b82 */ /* 0x000e220000000800 */
[----:B----4-:R-:W-:Y:S01]  /*421c0*/  PRMT R27, R89, 0x7632, R27 ;  /* 0x00007632591b7816 */ /* 0x010fe2000000001b */
[----:B------:R-:W-:Y:S01]  /*421d0*/  IMAD.WIDE R24, R31, 0x2, R158 ;  /* 0x000000021f187825 */ /* 0x000fe200078e029e */
[----:B------:R-:W-:-:S05]  /*421e0*/  ISETP.LT.AND P5, PT, R23, R44, !P1 ;  /* 0x0000002c1700720c */ /* 0x000fca0004fa1270 */
[----:B------:R-:W4:Y:S01]  /*421f0*/  LDC R34, c[0x0][0x228] ;  /* 0x00008a00ff227b82 */ /* 0x000f220000000800 */
[----:B------:R2:W-:Y:S01]  /*42200*/  @P6 STG.E.U16 desc[UR60][R28.64], R89 ;  /* 0x000000591c006986 */ /* 0x0005e2000c10153c */
[----:B-1----:R-:W-:Y:S02]  /*42210*/  ISETP.GE.AND P2, PT, R43, R30, PT ;  /* 0x0000001e2b00720c */ /* 0x002fe40003f46270 */
[----:B---3--:R-:W-:-:S04]  /*42220*/  ISETP.LT.AND P1, PT, R156, R35, !P1 ;  /* 0x000000239c00720c */ /* 0x008fc80004f21270 */
[----:B------:R-:W1:Y:S01]  /*42230*/  LDC R38, c[0x0][0x228] ;  /* 0x00008a00ff267b82 */ /* 0x000e620000000800 */
[----:B------:R3:W-:Y:S01]  /*42240*/  @P3 STG.E.U16 desc[UR60][R24.64], R27 ;  /* 0x0000001b18003986 */ /* 0x0007e2000c10153c */
[----:B------:R-:W-:Y:S01]  /*42250*/  ISETP.LT.AND P3, PT, R23, R36, !P2 ;  /* 0x000000241700720c */ /* 0x000fe20005761270 */
[----:B--2---:R-:W-:-:S05]  /*42260*/  IMAD.IADD R29, R31, 0x1, R2 ;  /* 0x000000011f1d7824 */ /* 0x004fca00078e0202 */
[----:B------:R-:W2:Y:S01]  /*42270*/  LDC R39, c[0x0][0x228] ;  /* 0x00008a00ff277b82 */ /* 0x000ea20000000800 */
[----:B------:R-:W-:Y:S01]  /*42280*/  IMAD.IADD R31, R29, 0x1, R0 ;  /* 0x000000011d1f7824 */ /* 0x000fe200078e0200 */
[----:B------:R-:W-:-:S06]  /*42290*/  PRMT R36, R58, 0x7632, R36 ;  /* 0x000076323a247816 */ /* 0x000fcc0000000024 */
[----:B------:R-:W2:Y:S01]  /*422a0*/  LDC R2, c[0x0][0x248] ;  /* 0x00009200ff027b82 */ /* 0x000ea20000000800 */
[----:B---3--:R-:W-:-:S07]  /*422b0*/  IMAD.WIDE R26, R29, 0x2, R20 ;  /* 0x000000021d1a7825 */ /* 0x008fce00078e0214 */
[----:B------:R-:W3:Y:S01]  /*422c0*/  LDC R37, c[0x0][0x228] ;  /* 0x00008a00ff257b82 */ /* 0x000ee20000000800 */
[----:B------:R-:W-:Y:S01]  /*422d0*/  IMAD.WIDE R28, R29, 0x2, R158 ;  /* 0x000000021d1c7825 */ /* 0x000fe200078e029e */
[----:B------:R-:W-:Y:S03]  /*422e0*/  @P5 STG.E.U16 desc[UR60][R26.64], R58 ;  /* 0x0000003a1a005986 */ /* 0x000fe6000c10153c */
[----:B------:R-:W-:-:S03]  /*422f0*/  VIADD R35, R3, 0x46 ;  /* 0x0000004603237836 */ /* 0x000fc60000000000 */
[----:B------:R-:W3:Y:S01]  /*42300*/  LDC R41, c[0x0][0x228] ;  /* 0x00008a00ff297b82 */ /* 0x000ee20000000800 */
[----:B------:R-:W-:Y:S01]  /*42310*/  IMAD.WIDE R24, R31, 0x2, R20 ;  /* 0x000000021f187825 */ /* 0x000fe200078e0214 */
[----:B------:R2:W-:Y:S01]  /*42320*/  @P1 STG.E.U16 desc[UR60][R28.64], R36 ;  /* 0x000000241c001986 */ /* 0x0005e2000c10153c */
[----:B------:R-:W-:Y:S02]  /*42330*/  IADD3 R0, R3, 0x47, RZ ;  /* 0x0000004703007810 */ /* 0x000fe40007ffe0ff */
[----:B0-----:R-:W-:-:S03]  /*42340*/  ISETP.GE.AND P1, PT, R35, R32, PT ;  /* 0x000000202300720c */ /* 0x001fc60003f26270 */
[----:B------:R-:W0:Y:S01]  /*42350*/  LDC R30, c[0x0][0x248] ;  /* 0x00009200ff1e7b82 */ /* 0x000e220000000800 */
[----:B------:R3:W-:Y:S01]  /*42360*/  @P3 STG.E.U16 desc[UR60][R24.64], R90 ;  /* 0x0000005a18003986 */ /* 0x0007e2000c10153c */
[----:B------:R-:W-:Y:S02]  /*42370*/  ISETP.GE.AND P3, PT, R0, R33, PT ;  /* 0x000000210000720c */ /* 0x000fe40003f66270 */
[----:B----4-:R-:W-:-:S04]  /*42380*/  ISETP.LT.AND P6, PT, R23, R34, !P1 ;  /* 0x000000221700720c */ /* 0x010fc80004fc1270 */
[----:B------:R-:W4:Y:S01]  /*42390*/  LDC R34, c[0x0][0x22c] ;  /* 0x00008b00ff227b82 */ /* 0x000f220000000800 */
[----:B-1----:R-:W-:Y:S02]  /*423a0*/  ISETP.LT.AND P5, PT, R23, R38, !P3 ;  /* 0x000000261700720c */ /* 0x002fe40005fa1270 */
[----:B--2---:R-:W-:-:S05]  /*423b0*/  ISETP.LT.AND P1, PT, R156, R39, !P1 ;  /* 0x000000279c00720c */ /* 0x004fca0004f21270 */
[----:B------:R-:W1:Y:S01]  /*423c0*/  LDC R0, c[0x0][0x248] ;  /* 0x00009200ff007b82 */ /* 0x000e620000000800 */
[----:B------:R-:W-:Y:S01]  /*423d0*/  IMAD.IADD R29, R31, 0x1, R2 ;  /* 0x000000011f1d7824 */ /* 0x000fe200078e0202 */
[----:B---3--:R-:W-:-:S06]  /*423e0*/  ISETP.LT.AND P2, PT, R156, R37, !P2 ;  /* 0x000000259c00720c */ /* 0x008fcc0005741270 */
[----:B------:R-:W2:Y:S08]  /*423f0*/  LDC R38, c[0x0][0x228] ;  /* 0x00008a00ff267b82 */ /* 0x000eb00000000800 */
[----:B------:R-:W3:Y:S01]  /*42400*/  LDC R39, c[0x0][0x228] ;  /* 0x00008a00ff277b82 */ /* 0x000ee20000000800 */
[----:B------:R-:W-:-:S07]  /*42410*/  ISETP.LT.AND P3, PT, R156, R41, !P3 ;  /* 0x000000299c00720c */ /* 0x000fce0005f61270 */
[----:B------:R-:W3:Y:S01]  /*42420*/  LDC R2, c[0x0][0x248] ;  /* 0x00009200ff027b82 */ /* 0x000ee20000000800 */
[----:B------:R-:W-:Y:S01]  /*42430*/  PRMT R33, R90, 0x7632, R33 ;  /* 0x000076325a217816 */ /* 0x000fe20000000021 */
[----:B------:R-:W-:-:S06]  /*42440*/  IMAD.WIDE R24, R31, 0x2, R158 ;  /* 0x000000021f187825 */ /* 0x000fcc00078e029e */
[----:B------:R-:W3:Y:S01]  /*42450*/  LDC R36, c[0x0][0x22c] ;  /* 0x00008b00ff247b82 */ /* 0x000ee20000000800 */
[----:B0-----:R-:W-:Y:S01]  /*42460*/  IMAD.IADD R35, R29, 0x1, R30 ;  /* 0x000000011d237824 */ /* 0x001fe200078e021e */
[----:B------:R-:W-:Y:S01]  /*42470*/  PRMT R44, R59, 0x7632, R44 ;  /* 0x000076323b2c7816 */ /* 0x000fe2000000002c */
[----:B------:R-:W-:-:S05]  /*42480*/  IMAD.WIDE R26, R29, 0x2, R20 ;  /* 0x000000021d1a7825 */ /* 0x000fca00078e0214 */
[----:B------:R-:W0:Y:S01]  /*42490*/  LDC R40, c[0x0][0x228] ;  /* 0x00008a00ff287b82 */ /* 0x000e220000000800 */
[----:B------:R-:W-:Y:S01]  /*424a0*/  IMAD.WIDE R28, R29, 0x2, R158 ;  /* 0x000000021d1c7825 */ /* 0x000fe200078e029e */
[----:B------:R4:W-:Y:S03]  /*424b0*/  @P2 STG.E.U16 desc[UR60][R24.64], R33 ;  /* 0x0000002118002986 */ /* 0x0009e6000c10153c */
[----:B------:R-:W-:-:S03]  /*424c0*/  VIADD R43, R3, 0x48 ;  /* 0x00000048032b7836 */ /* 0x000fc60000000000 */
[----:B------:R-:W0:Y:S01]  /*424d0*/  LDC R37, c[0x0][0x22c] ;  /* 0x00008b00ff257b82 */ /* 0x000e220000000800 */
[----:B------:R-:W-:Y:S01]  /*424e0*/  IMAD.WIDE R30, R35, 0x2, R20 ;  /* 0x00000002231e7825 */ /* 0x000fe200078e0214 */
[----:B------:R1:W-:Y:S06]  /*424f0*/  @P6 STG.E.U16 desc[UR60][R26.64], R59 ;  /* 0x0000003b1a006986 */ /* 0x0003ec000c10153c */
[----:B------:R-:W0:Y:S01]  /*42500*/  LDC R41, c[0x0][0x228] ;  /* 0x00008a00ff297b82 */ /* 0x000e220000000800 */
[----:B------:R-:W-:Y:S01]  /*42510*/  @P1 STG.E.U16 desc[UR60][R28.64], R44 ;  /* 0x0000002c1c001986 */ /* 0x000fe2000c10153c */
[----:B----4-:R-:W-:Y:S01]  /*42520*/  PRMT R25, R91, 0x7632, R25 ;  /* 0x000076325b197816 */ /* 0x010fe20000000019 */
[----:B------:R-:W-:Y:S01]  /*42530*/  IMAD.WIDE R32, R35, 0x2, R158 ;  /* 0x0000000223207825 */ /* 0x000fe200078e029e */
[----:B------:R-:W-:Y:S01]  /*42540*/  ISETP.GE.AND P1, PT, R43, R34, PT ;  /* 0x000000222b00720c */ /* 0x000fe20003f26270 */
[----:B------:R4:W-:Y:S02]  /*42550*/  @P5 STG.E.U16 desc[UR60][R30.64], R91 ;  /* 0x0000005b1e005986 */ /* 0x0009e4000c10153c */
[----:B-1----:R-:W-:Y:S01]  /*42560*/  IMAD.IADD R27, R35, 0x1, R0 ;  /* 0x00000001231b7824 */ /* 0x002fe200078e0200 */
[----:B------:R-:W1:Y:S01]  /*42570*/  LDC R42, c[0x0][0x228] ;  /* 0x00008a00ff2a7b82 */ /* 0x000e620000000800 */
[----:B------:R4:W-:Y:S01]  /*42580*/  @P3 STG.E.U16 desc[UR60][R32.64], R25 ;  /* 0x0000001920003986 */ /* 0x0009e2000c10153c */
[----:B--2---:R-:W-:Y:S01]  /*42590*/  ISETP.LT.AND P5, PT, R23, R38, !P1 ;  /* 0x000000261700720c */ /* 0x004fe20004fa1270 */
[----:B------:R-:W-:Y:S01]  /*425a0*/  VIADD R45, R3, 0x49 ;  /* 0x00000049032d7836 */ /* 0x000fe20000000000 */
[----:B---3--:R-:W-:-:S04]  /*425b0*/  ISETP.LT.AND P3, PT, R156, R39, !P1 ;  /* 0x000000279c00720c */ /* 0x008fc80004f61270 */
[----:B------:R-:W2:Y:S01]  /*425c0*/  LDC R35, c[0x0][0x228] ;  /* 0x00008a00ff237b82 */ /* 0x000ea20000000800 */
[----:B----4-:R-:W-:Y:S01]  /*425d0*/  IMAD.IADD R31, R27, 0x1, R2 ;  /* 0x000000011b1f7824 */ /* 0x010fe200078e0202 */
[----:B------:R-:W-:-:S06]  /*425e0*/  ISETP.GE.AND P2, PT, R45, R36, PT ;  /* 0x000000242d00720c */ /* 0x000fcc0003f46270 */
[----:B------:R-:W3:Y:S01]  /*425f0*/  LDC R0, c[0x0][0x248] ;  /* 0x00009200ff007b82 */ /* 0x000ee20000000800 */
[----:B------:R-:W-:-:S07]  /*42600*/  IMAD.WIDE R24, R27, 0x2, R20 ;  /* 0x000000021b187825 */ /* 0x000fce00078e0214 */
[----:B------:R-:W4:Y:S01]  /*42610*/  LDC R30, c[0x0][0x22c] ;  /* 0x00008b00ff1e7b82 */ /* 0x000f220000000800 */
[----:B------:R-:W-:Y:S01]  /*42620*/  IMAD.WIDE R26, R27, 0x2, R158 ;  /* 0x000000021b1a7825 */ /* 0x000fe200078e029e */
[----:B------:R-:W-:-:S06]  /*42630*/  PRMT R38, R60, 0x7632, R38 ;  /* 0x000076323c267816 */ /* 0x000fcc0000000026 */
[----:B------:R-:W3:Y:S01]  /*42640*/  LDC R34, c[0x0][0x228] ;  /* 0x00008a00ff227b82 */ /* 0x000ee20000000800 */
[----:B------:R-:W-:Y:S01]  /*42650*/  VIADD R36, R3, 0x4a ;  /* 0x0000004a03247836 */ /* 0x000fe20000000000 */
[----:B0-----:R-:W-:-:S06]  /*42660*/  ISETP.LT.AND P6, PT, R23, R40, !P2 ;  /* 0x000000281700720c */ /* 0x001fcc00057c1270 */
[----:B------:R-:W0:Y:S01]  /*42670*/  LDC R2, c[0x0][0x248] ;  /* 0x00009200ff027b82 */ /* 0x000e220000000800 */
[----:B------:R2:W-:Y:S01]  /*42680*/  @P5 STG.E.U16 desc[UR60][R24.64], R60 ;  /* 0x0000003c18005986 */ /* 0x0005e2000c10153c */
[----:B------:R-:W-:-:S03]  /*42690*/  ISETP.GE.AND P1, PT, R36, R37, PT ;  /* 0x000000252400720c */ /* 0x000fc60003f26270 */
[----:B------:R2:W-:Y:S03]  /*426a0*/  @P3 STG.E.U16 desc[UR60][R26.64], R38 ;  /* 0x000000261a003986 */ /* 0x0005e6000c10153c */
[----:B------:R-:W0:Y:S01]  /*426b0*/  LDC R32, c[0x0][0x22c] ;  /* 0x00008b00ff207b82 */ /* 0x000e220000000800 */
[----:B------:R-:W-:Y:S01]  /*426c0*/  ISETP.LT.AND P3, PT, R156, R41, !P2 ;  /* 0x000000299c00720c */ /* 0x000fe20005761270 */
[----:B------:R-:W-:Y:S01]  /*426d0*/  IMAD.WIDE R28, R31, 0x2, R20 ;  /* 0x000000021f1c7825 */ /* 0x000fe200078e0214 */
[----:B-1----:R-:W-:-:S05]  /*426e0*/  ISETP.LT.AND P5, PT, R23, R42, !P1 ;  /* 0x0000002a1700720c */ /* 0x002fca0004fa1270 */
[----:B------:R-:W1:Y:S01]  /*426f0*/  LDC R36, c[0x0][0x228] ;  /* 0x00008a00ff247b82 */ /* 0x000e620000000800 */
[----:B------:R-:W-:Y:S01]  /*42700*/  VIADD R43, R3, 0x4b ;  /* 0x0000004b032b7836 */ /* 0x000fe20000000000 */
[----:B--2---:R-:W-:Y:S01]  /*42710*/  ISETP.LT.AND P1, PT, R156, R35, !P1 ;  /* 0x000000239c00720c */ /* 0x004fe20004f21270 */
[----:B------:R-:W-:Y:S01]  /*42720*/  IMAD.WIDE R24, R31, 0x2, R158 ;  /* 0x000000021f187825 */ /* 0x000fe200078e029e */
[----:B------:R-:W-:-:S04]  /*42730*/  PRMT R27, R84, 0x7632, R27 ;  /* 0x00007632541b7816 */ /* 0x000fc8000000001b */
[----:B------:R-:W2:Y:S01]  /*42740*/  LDC R33, c[0x0][0x22c] ;  /* 0x00008b00ff217b82 */ /* 0x000ea20000000800 */
[----:B------:R3:W-:Y:S01]  /*42750*/  @P6 STG.E.U16 desc[UR60][R28.64], R84 ;  /* 0x000000541c006986 */ /* 0x0007e2000c10153c */
[----:B----4-:R-:W-:-:S06]  /*42760*/  ISETP.GE.AND P2, PT, R43, R30, PT ;  /* 0x0000001e2b00720c */ /* 0x010fcc0003f46270 */
[----:B------:R-:W4:Y:S01]  /*42770*/  LDC R37, c[0x0][0x228] ;  /* 0x00008a00ff257b82 */ /* 0x000f220000000800 */
[----:B------:R0:W-:Y:S01]  /*42780*/  @P3 STG.E.U16 desc[UR60][R24.64], R27 ;  /* 0x0000001b18003986 */ /* 0x0001e2000c10153c */
[----:B---3--:R-:W-:-:S06]  /*42790*/  IMAD.IADD R29, R31, 0x1, R0 ;  /* 0x000000011f1d7824 */ /* 0x008fcc00078e0200 */
[----:B------:R-:W3:Y:S01]  /*427a0*/  LDC R38, c[0x0][0x228] ;  /* 0x00008a00ff267b82 */ /* 0x000ee20000000800 */
[----:B------:R-:W-:Y:S01]  /*427b0*/  ISETP.LT.AND P3, PT, R23, R34, !P2 ;  /* 0x000000221700720c */ /* 0x000fe20005761270 */
[----:B0-----:R-:W-:Y:S01]  /*427c0*/  IMAD.IADD R31, R29, 0x1, R2 ;  /* 0x000000011d1f7824 */ /* 0x001fe200078e0202 */
[----:B------:R-:W-:Y:S01]  /*427d0*/  PRMT R34, R61, 0x7632, R34 ;  /* 0x000076323d227816 */ /* 0x000fe20000000022 */
[----:B------:R-:W-:-:S04]  /*427e0*/  IMAD.WIDE R26, R29, 0x2, R20 ;  /* 0x000000021d1a7825 */ /* 0x000fc800078e0214 */
[----:B------:R-:W0:Y:S01]  /*427f0*/  LDC R39, c[0x0][0x228] ;  /* 0x00008a00ff277b82 */ /* 0x000e220000000800 */
[----:B------:R-:W-:Y:S01]  /*42800*/  IMAD.WIDE R28, R29, 0x2, R158 ;  /* 0x000000021d1c7825 */ /* 0x000fe200078e029e */
[----:B------:R-:W-:Y:S03]  /*42810*/  @P5 STG.E.U16 desc[UR60][R26.64], R61 ;  /* 0x0000003d1a005986 */ /* 0x000fe6000c10153c */
[----:B------:R-:W-:-:S03]  /*42820*/  VIADD R35, R3, 0x4c ;  /* 0x0000004c03237836 */ /* 0x000fc60000000000 */
[----:B------:R-:W0:Y:S01]  /*42830*/  LDC R0, c[0x0][0x248] ;  /* 0x00009200ff007b82 */ /* 0x000e220000000800 */
[----:B------:R0:W-:Y:S01]  /*42840*/  @P1 STG.E.U16 desc[UR60][R28.64], R34 ;  /* 0x000000221c001986 */ /* 0x0001e2000c10153c */
[----:B------:R-:W-:Y:S01]  /*42850*/  ISETP.GE.AND P1, PT, R35, R32, PT ;  /* 0x000000202300720c */ /* 0x000fe20003f26270 */
[----:B------:R-:W-:-:S05]  /*42860*/  IMAD.WIDE R24, R31, 0x2, R20 ;  /* 0x000000021f187825 */ /* 0x000fca00078e0214 */
[----:B------:R-:W0:Y:S01]  /*42870*/  LDC R41, c[0x0][0x228] ;  /* 0x00008a00ff297b82 */ /* 0x000e220000000800 */
[----:B------:R-:W-:Y:S01]  /*42880*/  VIADD R30, R3, 0x4d ;  /* 0x0000004d031e7836 */ /* 0x000fe20000000000 */
[----:B-1----:R-:W-:-:S06]  /*42890*/  ISETP.LT.AND P6, PT, R23, R36, !P1 ;  /* 0x000000241700720c */ /* 0x002fcc0004fc1270 */
[----:B------:R-:W1:Y:S01]  /*428a0*/  LDC R2, c[0x0][0x248] ;  /* 0x00009200ff027b82 */ /* 0x000e620000000800 */
[----:B------:R0:W-:Y:S01]  /*428b0*/  @P3 STG.E.U16 desc[UR60][R24.64], R85 ;  /* 0x0000005518003986 */ /* 0x0001e2000c10153c */
[----:B--2---:R-:W-:-:S06]  /*428c0*/  ISETP.GE.AND P3, PT, R30, R33, PT ;  /* 0x000000211e00720c */ /* 0x004fcc0003f66270 */
[----:B------:R-:W2:Y:S01]  /*428d0*/  LDC R36, c[0x0][0x22c] ;  /* 0x00008b00ff247b82 */ /* 0x000ea20000000800 */
[C---:B----4-:R-:W-:Y:S02]  /*428e0*/  ISETP.LT.AND P2, PT, R156.reuse, R37, !P2 ;  /* 0x000000259c00720c */ /* 0x050fe40005741270 */
[----:B---3--:R-:W-:Y:S02]  /*428f0*/  ISETP.LT.AND P5, PT, R23, R38, !P3 ;  /* 0x000000261700720c */ /* 0x008fe40005fa1270 */
[----:B0-----:R-:W-:-:S03]  /*42900*/  ISETP.LT.AND P1, PT, R156, R39, !P1 ;  /* 0x000000279c00720c */ /* 0x001fc60004f21270 */
[----:B------:R-:W0:Y:S01]  /*42910*/  LDC R34, c[0x0][0x248] ;  /* 0x00009200ff227b82 */ /* 0x000e220000000800 */
[----:B------:R-:W-:-:S07]  /*42920*/  IMAD.IADD R29, R31, 0x1, R0 ;  /* 0x000000011f1d7824 */ /* 0x000fce00078e0200 */
[----:B------:R-:W3:Y:S08]  /*42930*/  LDC R37, c[0x0][0x22c] ;  /* 0x00008b00ff257b82 */ /* 0x000ef00000000800 */
[----:B------:R-:W4:Y:S01]  /*42940*/  LDC R38, c[0x0][0x228] ;  /* 0x00008a00ff267b82 */ /* 0x000f220000000800 */
[----:B------:R-:W-:Y:S01]  /*42950*/  PRMT R33, R85, 0x7632, R33 ;  /* 0x0000763255217816 */ /* 0x000fe20000000021 */
[----:B------:R-:W-:-:S06]  /*42960*/  IMAD.WIDE R24, R31, 0x2, R158 ;  /* 0x000000021f187825 */ /* 0x000fcc00078e029e */
[----:B------:R-:W3:Y:S01]  /*42970*/  LDC R40, c[0x0][0x228] ;  /* 0x00008a00ff287b82 */ /* 0x000ee20000000800 */
[----:B------:R-:W-:Y:S01]  /*42980*/  ISETP.LT.AND P3, PT, R156, R41, !P3 ;  /* 0x000000299c00720c */ /* 0x000fe20005f61270 */
[----:B------:R-:W-:Y:S01]  /*42990*/  IMAD.WIDE R26, R29, 0x2, R20 ;  /* 0x000000021d1a7825 */ /* 0x000fe200078e0214 */
[----:B------:R-:W-:-:S03]  /*429a0*/  PRMT R42, R62, 0x7632, R42 ;  /* 0x000076323e2a7816 */ /* 0x000fc6000000002a */
[C---:B-1----:R-:W-:Y:S02]  /*429b0*/  IMAD.IADD R35, R29.reuse, 0x1, R2 ;  /* 0x000000011d237824 */ /* 0x042fe400078e0202 */
[----:B------:R-:W1:Y:S01]  /*429c0*/  LDC R0, c[0x0][0x248] ;  /* 0x00009200ff007b82 */ /* 0x000e620000000800 */
[----:B------:R-:W-:Y:S01]  /*429d0*/  IMAD.WIDE R28, R29, 0x2, R158 ;  /* 0x000000021d1c7825 */ /* 0x000fe200078e029e */
[----:B------:R-:W-:Y:S03]  /*429e0*/  @P2 STG.E.U16 desc[UR60][R24.64], R33 ;  /* 0x0000002118002986 */ /* 0x000fe6000c10153c */
[----:B------:R-:W-:-:S03]  /*429f0*/  VIADD R43, R3, 0x4e ;  /* 0x0000004e032b7836 */ /* 0x000fc60000000000 */
[----:B------:R-:W1:Y:S01]  /*42a00*/  LDC R39, c[0x0][0x228] ;  /* 0x00008a00ff277b82 */ /* 0x000e620000000800 */
[----:B------:R0:W-:Y:S07]  /*42a10*/  @P6 STG.E.U16 desc[UR60][R26.64], R62 ;  /* 0x0000003e1a006986 */ /* 0x0001ee000c10153c */
[----:B------:R-:W1:Y:S01]  /*42a20*/  LDC R41, c[0x0][0x228] ;  /* 0x00008a00ff297b82 */ /* 0x000e620000000800 */
[----:B------:R-:W-:Y:S01]  /*42a30*/  @P1 STG.E.U16 desc[UR60][R28.64], R42 ;  /* 0x0000002a1c001986 */ /* 0x000fe2000c10153c */
[----:B--2---:R-:W-:Y:S01]  /*42a40*/  ISETP.GE.AND P1, PT, R43, R36, PT ;  /* 0x000000242b00720c */ /* 0x004fe20003f26270 */
[----:B------:R-:W-:-:S04]  /*42a50*/  IMAD.WIDE R30, R35, 0x2, R20 ;  /* 0x00000002231e7825 */ /* 0x000fc800078e0214 */
[----:B------:R-:W-:Y:S01]  /*42a60*/  VIADD R2, R3, 0x4f ;  /* 0x0000004f03027836 */ /* 0x000fe20000000000 */
[----:B------:R-:W2:Y:S01]  /*42a70*/  LDC R36, c[0x0][0x22c] ;  /* 0x00008b00ff247b82 */ /* 0x000ea20000000800 */
[----:B------:R-:W-:Y:S01]  /*42a80*/  @P5 STG.E.U16 desc[UR60][R30.64], R86 ;  /* 0x000000561e005986 */ /* 0x000fe2000c10153c */
[----:B0-----:R-:W-:Y:S01]  /*42a90*/  IMAD.IADD R27, R35, 0x1, R34 ;  /* 0x00000001231b7824 */ /* 0x001fe200078e0222 */
[----:B----4-:R-:W-:Y:S02]  /*42aa0*/  ISETP.LT.AND P5, PT, R23, R38, !P1 ;  /* 0x000000261700720c */ /* 0x010fe40004fa1270 */
[----:B---3--:R-:W-:Y:S01]  /*42ab0*/  ISETP.GE.AND P2, PT, R2, R37, PT ;  /* 0x000000250200720c */ /* 0x008fe20003f46270 */
[----:B------:R-:W-:Y:S01]  /*42ac0*/  IMAD.WIDE R32, R35, 0x2, R158 ;  /* 0x0000000223207825 */ /* 0x000fe200078e029e */
[----:B------:R-:W-:Y:S01]  /*42ad0*/  PRMT R25, R86, 0x7632, R25 ;  /* 0x0000763256197816 */ /* 0x000fe20000000019 */
[----:B------:R-:W0:Y:S01]  /*42ae0*/  LDC R34, c[0x0][0x22c] ;  /* 0x00008b00ff227b82 */ /* 0x000e220000000800 */
[----:B------:R-:W-:-:S07]  /*42af0*/  ISETP.LT.AND P6, PT, R23, R40, !P2 ;  /* 0x000000281700720c */ /* 0x000fce00057c1270 */
[----:B------:R-:W3:Y:S01]  /*42b00*/  LDC R38, c[0x0][0x228] ;  /* 0x00008a00ff267b82 */ /* 0x000ee20000000800 */
[----:B------:R4:W-:Y:S07]  /*42b10*/  @P3 STG.E.U16 desc[UR60][R32.64], R25 ;  /* 0x0000001920003986 */ /* 0x0009ee000c10153c */
[----:B------:R-:W3:Y:S01]  /*42b20*/  LDC R2, c[0x0][0x248] ;  /* 0x00009200ff027b82 */ /* 0x000ee20000000800 */
[----:B-1----:R-:W-:-:S07]  /*42b30*/  ISETP.LT.AND P1, PT, R156, R39, !P1 ;  /* 0x000000279c00720c */ /* 0x002fce0004f21270 */
[----:B------:R-:W1:Y:S01]  /*42b40*/  LDC R37, c[0x0][0x228] ;  /* 0x00008a00ff257b82 */ /* 0x000e620000000800 */
[----:B----4-:R-:W-:Y:S01]  /*42b50*/  IMAD.IADD R33, R27, 0x1, R0 ;  /* 0x000000011b217824 */ /* 0x010fe200078e0200 */
[----:B------:R-:W-:-:S06]  /*42b60*/  ISETP.LT.AND P3, PT, R156, R41, !P2 ;  /* 0x000000299c00720c */ /* 0x000fcc0005761270 */
[----:B------:R-:W4:Y:S01]  /*42b70*/  LDC R40, c[0x0][0x228] ;  /* 0x00008a00ff287b82 */ /* 0x000f220000000800 */
[----:B------:R-:W-:-:S07]  /*42b80*/  IMAD.WIDE R24, R27, 0x2, R20 ;  /* 0x000000021b187825 */ /* 0x000fce00078e0214 */
[----:B------:R-:W4:Y:S01]  /*42b90*/  LDC R0, c[0x0][0x248] ;  /* 0x00009200ff007b82 */ /* 0x000f220000000800 */
[----:B------:R-:W-:Y:S01]  /*42ba0*/  VIADD R31, R3, 0x50 ;  /* 0x00000050031f7836 */ /* 0x000fe20000000000 */
[----:B------:R-:W-:Y:S01]  /*42bb0*/  PRMT R42, R63, 0x7632, R42 ;  /* 0x000076323f2a7816 */ /* 0x000fe2000000002a */
[----:B------:R-:W-:Y:S01]  /*42bc0*/  IMAD.WIDE R26, R27, 0x2, R158 ;  /* 0x000000021b1a7825 */ /* 0x000fe200078e029e */
[----:B------:R0:W-:Y:S04]  /*42bd0*/  @P5 STG.E.U16 desc[UR60][R24.64], R63 ;  /* 0x0000003f18005986 */ /* 0x0001e8000c10153c */
[----:B------:R-:W4:Y:S01]  /*42be0*/  LDC R32, c[0x0][0x22c] ;  /* 0x00008b00ff207b82 */ /* 0x000f220000000800 */
[----:B------:R-:W-:Y:S01]  /*42bf0*/  IMAD.WIDE R28, R33, 0x2, R20 ;  /* 0x00000002211c7825 */ /* 0x000fe200078e0214 */
[----:B--2---:R-:W-:-:S03]  /*42c00*/  ISETP.GE.AND P2, PT, R31, R36, PT ;  /* 0x000000241f00720c */ /* 0x004fc60003f46270 */
[----:B------:R-:W-:Y:S01]  /*42c10*/  IMAD.WIDE R30, R33, 0x2, R158 ;  /* 0x00000002211e7825 */ /* 0x000fe200078e029e */
[----:B0-----:R-:W-:Y:S02]  /*42c20*/  PRMT R25, R87, 0x7632, R25 ;  /* 0x0000763257197816 */ /* 0x001fe40000000019 */
[----:B------:R-:W0:Y:S01]  /*42c30*/  LDC R36, c[0x0][0x228] ;  /* 0x00008a00ff247b82 */ /* 0x000e220000000800 */
[----:B------:R-:W-:Y:S01]  /*42c40*/  VIADD R41, R3, 0x51 ;  /* 0x0000005103297836 */ /* 0x000fe20000000000 */
[----:B------:R2:W-:Y:S06]  /*42c50*/  @P1 STG.E.U16 desc[UR60][R26.64], R42 ;  /* 0x0000002a1a001986 */ /* 0x0005ec000c10153c */
[----:B------:R-:W0:Y:S01]  /*42c60*/  LDC R35, c[0x0][0x22c] ;  /* 0x00008b00ff237b82 */ /* 0x000e220000000800 */
[----:B------:R-:W-:Y:S01]  /*42c70*/  @P6 STG.E.U16 desc[UR60][R28.64], R87 ;  /* 0x000000571c006986 */ /* 0x000fe2000c10153c */
[----:B------:R-:W-:-:S03]  /*42c80*/  ISETP.GE.AND P1, PT, R41, R34, PT ;  /* 0x000000222900720c */ /* 0x000fc60003f26270 */
[----:B------:R4:W-:Y:S03]  /*42c90*/  @P3 STG.E.U16 desc[UR60][R30.64], R25 ;  /* 0x000000191e003986 */ /* 0x0009e6000c10153c */
[----:B------:R-:W0:Y:S01]  /*42ca0*/  LDC R39, c[0x0][0x228] ;  /* 0x00008a00ff277b82 */ /* 0x000e220000000800 */
[----:B---3--:R-:W-:Y:S01]  /*42cb0*/  ISETP.LT.AND P3, PT, R23, R38, !P2 ;  /* 0x000000261700720c */ /* 0x008fe20005761270 */
[----:B--2---:R-:W-:Y:S01]  /*42cc0*/  IMAD.IADD R27, R33, 0x1, R2 ;  /* 0x00000001211b7824 */ /* 0x004fe200078e0202 */
[----:B-1----:R-:W-:Y:S02]  /*42cd0*/  ISETP.LT.AND P2, PT, R156, R37, !P2 ;  /* 0x000000259c00720c */ /* 0x002fe40005741270 */
[----:B----4-:R-:W-:-:S03]  /*42ce0*/  ISETP.LT.AND P5, PT, R23, R40, !P1 ;  /* 0x000000281700720c */ /* 0x010fc60004fa1270 */
[----:B------:R-:W1:Y:S01]  /*42cf0*/  LDC R2, c[0x0][0x248] ;  /* 0x00009200ff027b82 */ /* 0x000e620000000800 */
[----:B------:R-:W-:-:S07]  /*42d00*/  IMAD.WIDE R24, R27, 0x2, R20 ;  /* 0x000000021b187825 */ /* 0x000fce00078e0214 */
[----:B------:R-:W2:Y:S01]  /*42d10*/  LDC R37, c[0x0][0x228] ;  /* 0x00008a00ff257b82 */ /* 0x000ea20000000800 */
[----:B------:R-:W-:Y:S02]  /*42d20*/  IMAD.IADD R33, R27, 0x1, R0 ;  /* 0x000000011b217824 */ /* 0x000fe400078e0200 */
[----:B------:R-:W-:-:S05]  /*42d30*/  VIADD R31, R3, 0x52 ;  /* 0x00000052031f7836 */ /* 0x000fca0000000000 */
[----:B------:R-:W3:Y:S01]  /*42d40*/  LDC R38, c[0x0][0x228] ;  /* 0x00008a00ff267b82 */ /* 0x000ee20000000800 */
[----:B------:R-:W-:Y:S01]  /*42d50*/  IMAD.WIDE R26, R27, 0x2, R158 ;  /* 0x000000021b1a7825 */ /* 0x000fe200078e029e */
[----:B------:R-:W-:Y:S01]  /*42d60*/  PRMT R40, R64, 0x7632, R40 ;  /* 0x0000763240287816 */ /* 0x000fe20000000028 */
[----:B------:R-:W-:Y:S02]  /*42d70*/  @P3 STG.E.U16 desc[UR60][R24.64], R64 ;  /* 0x0000004018003986 */ /* 0x000fe4000c10153c */
[----:B------:R-:W-:-:S03]  /*42d80*/  IMAD.WIDE R28, R33, 0x2, R20 ;  /* 0x00000002211c7825 */ /* 0x000fc600078e0214 */
[----:B------:R-:W4:Y:S01]  /*42d90*/  LDC R0, c[0x0][0x248] ;  /* 0x00009200ff007b82 */ /* 0x000f220000000800 */
[----:B------:R-:W-:Y:S01]  /*42da0*/  VIADD R30, R3, 0x53 ;  /* 0x00000053031e7836 */ /* 0x000fe20000000000 */
[----:B------:R-:W-:Y:S01]  /*42db0*/  ISETP.GE.AND P3, PT, R31, R32, PT ;  /* 0x000000201f00720c */ /* 0x000fe20003f66270 */
[----:B------:R-:W-:Y:S05]  /*42dc0*/  @P2 STG.E.U16 desc[UR60][R26.64], R40 ;  /* 0x000000281a002986 */ /* 0x000fea000c10153c */
[----:B------:R-:W4:Y:S01]  /*42dd0*/  LDC R34, c[0x0][0x22c] ;  /* 0x00008b00ff227b82 */ /* 0x000f220000000800 */
[----:B------:R1:W-:Y:S01]  /*42de0*/  @P5 STG.E.U16 desc[UR60][R28.64], R80 ;  /* 0x000000501c005986 */ /* 0x0003e2000c10153c */
[----:B0-----:R-:W-:-:S02]  /*42df0*/  ISETP.LT.AND P5, PT, R23, R36, !P3 ;  /* 0x000000241700720c */ /* 0x001fc40005fa1270 */
[----:B------:R-:W-:Y:S02]  /*42e00*/  ISETP.GE.AND P2, PT, R30, R35, PT ;  /* 0x000000231e00720c */ /* 0x000fe40003f46270 */
[C---:B------:R-:W-:Y:S02]  /*42e10*/  ISETP.LT.AND P1, PT, R156.reuse, R39, !P1 ;  /* 0x000000279c00720c */ /* 0x040fe40004f21270 */
[----:B------:R-:W0:Y:S08]  /*42e20*/  LDC R35, c[0x0][0x22c] ;  /* 0x00008b00ff237b82 */ /* 0x000e300000000800 */
[----:B------:R-:W0:Y:S01]  /*42e30*/  LDC R36, c[0x0][0x228] ;  /* 0x00008a00ff247b82 */ /* 0x000e220000000800 */
[----:B-1----:R-:W-:Y:S01]  /*42e40*/  IMAD.IADD R29, R33, 0x1, R2 ;  /* 0x00000001211d7824 */ /* 0x002fe200078e0202 */
[----:B--2---:R-:W-:-:S06]  /*42e50*/  ISETP.LT.AND P6, PT, R156, R37, !P3 ;  /* 0x000000259c00720c */ /* 0x004fcc0005fc1270 */
[----:B------:R-:W1:Y:S01]  /*42e60*/  LDC R39, c[0x0][0x228] ;  /* 0x00008a00ff277b82 */ /* 0x000e620000000800 */
[----:B------:R-:W-:Y:S01]  /*42e70*/  PRMT R27, R80, 0x7632, R27 ;  /* 0x00007632501b7816 */ /* 0x000fe2000000001b */
[----:B------:R-:W-:-:S06]  /*42e80*/  IMAD.WIDE R24, R33, 0x2, R158 ;  /* 0x0000000221187825 */ /* 0x000fcc00078e029e */
[----:B------:R-:W2:Y:S01]  /*42e90*/  LDC R40, c[0x0][0x228] ;  /* 0x00008a00ff287b82 */ /* 0x000ea20000000800 */
[----:B---3--:R-:W-:-:S07]  /*42ea0*/  ISETP.LT.AND P3, PT, R23, R38, !P2 ;  /* 0x000000261700720c */ /* 0x008fce0005761270 */
[----:B------:R-:W3:Y:S01]  /*42eb0*/  LDC R41, c[0x0][0x228] ;  /* 0x00008a00ff297b82 */ /* 0x000ee20000000800 */
[----:B------:R-:W-:-:S07]  /*42ec0*/  VIADD R37, R3, 0x54 ;  /* 0x0000005403257836 */ /* 0x000fce0000000000 */
[----:B------:R-:W3:Y:S01]  /*42ed0*/  LDC R2, c[0x0][0x248] ;  /* 0x00009200ff027b82 */ /* 0x000ee20000000800 */
[----:B----4-:R-:W-:Y:S01]  /*42ee0*/  IMAD.IADD R33, R29, 0x1, R0 ;  /* 0x000000011d217824 */ /* 0x010fe200078e0200 */
[----:B------:R4:W-:Y:S06]  /*42ef0*/  @P1 STG.E.U16 desc[UR60][R24.64], R27 ;  /* 0x0000001b18001986 */ /* 0x0009ec000c10153c */
[----:B------:R-:W3:Y:S01]  /*42f00*/  LDC R43, c[0x0][0x228] ;  /* 0x00008a00ff2b7b82 */ /* 0x000ee20000000800 */
[----:B------:R-:W-:Y:S01]  /*42f10*/  ISETP.GE.AND P1, PT, R37, R34, PT ;  /* 0x000000222500720c */ /* 0x000fe20003f26270 */
[----:B------:R-:W-:-:S06]  /*42f20*/  IMAD.WIDE R30, R33, 0x2, R20 ;  /* 0x00000002211e7825 */ /* 0x000fcc00078e0214 */
[----:B------:R-:W3:Y:S01]  /*42f30*/  LDC R32, c[0x0][0x248] ;  /* 0x00009200ff207b82 */ /* 0x000ee20000000800 */
[----:B----4-:R-:W-:Y:S01]  /*42f40*/  IMAD.WIDE R26, R29, 0x2, R20 ;  /* 0x000000021d1a7825 */ /* 0x010fe200078e0214 */
[----:B------:R-:W-:-:S03]  /*42f50*/  PRMT R25, R65, 0x7632, R25 ;  /* 0x0000763241197816 */ /* 0x000fc60000000019 */
[----:B------:R-:W-:-:S03]  /*42f60*/  IMAD.WIDE R28, R29, 0x2, R158 ;  /* 0x000000021d1c7825 */ /* 0x000fc600078e029e */
[----:B------:R-:W4:Y:S01]  /*42f70*/  LDC R34, c[0x0][0x22c] ;  /* 0x00008b00ff227b82 */ /* 0x000f220000000800 */
[----:B------:R-:W-:Y:S01]  /*42f80*/  VIADD R0, R3, 0x55 ;  /* 0x0000005503007836 */ /* 0x000fe20000000000 */
[----:B------:R-:W-:Y:S04]  /*42f90*/  @P5 STG.E.U16 desc[UR60][R26.64], R65 ;  /* 0x000000411a005986 */ /* 0x000fe8000c10153c */
[----:B------:R3:W-:Y:S01]  /*42fa0*/  @P6 STG.E.U16 desc[UR60][R28.64], R25 ;  /* 0x000000191c006986 */ /* 0x0007e2000c10153c */
[----:B0-----:R-:W-:Y:S01]  /*42fb0*/  ISETP.LT.AND P6, PT, R23, R36, !P1 ;  /* 0x000000241700720c */ /* 0x001fe20004fc1270 */
[----:B------:R-:W0:Y:S02]  /*42fc0*/  LDC R38, c[0x0][0x228] ;  /* 0x00008a00ff267b82 */ /* 0x000e240000000800 */
[----:B------:R4:W-:Y:S01]  /*42fd0*/  @P3 STG.E.U16 desc[UR60][R30.64], R81 ;  /* 0x000000511e003986 */ /* 0x0009e2000c10153c */
[----:B------:R-:W-:-:S02]  /*42fe0*/  ISETP.GE.AND P3, PT, R0, R35, PT ;  /* 0x000000230000720c */ /* 0x000fc40003f66270 */
[----:B-1----:R-:W-:-:S03]  /*42ff0*/  ISETP.LT.AND P2, PT, R156, R39, !P2 ;  /* 0x000000279c00720c */ /* 0x002fc60005741270 */
[----:B------:R-:W1:Y:S01]  /*43000*/  LDC R36, c[0x0][0x22c] ;  /* 0x00008b00ff247b82 */ /* 0x000e620000000800 */
[----:B--2---:R-:W-:Y:S02]  /*43010*/  ISETP.LT.AND P5, PT, R23, R40, !P3 ;  /* 0x000000281700720c */ /* 0x004fe40005fa1270 */
[----:B---3--:R-:W-:Y:S01]  /*43020*/  ISETP.LT.AND P1, PT, R156, R41, !P1 ;  /* 0x000000299c00720c */ /* 0x008fe20004f21270 */
[----:B------:R-:W-:-:S04]  /*43030*/  IMAD.IADD R29, R33, 0x1, R2 ;  /* 0x00000001211d7824 */ /* 0x000fc800078e0202 */
[----:B------:R-:W2:Y:S01]  /*43040*/  LDC R0, c[0x0][0x248] ;  /* 0x00009200ff007b82 */ /* 0x000ea20000000800 */
[----:B------:R-:W-:-:S07]  /*43050*/  ISETP.LT.AND P3, PT, R156, R43, !P3 ;  /* 0x0000002b9c00720c */ /* 0x000fce0005f61270 */
[----:B------:R-:W3:Y:S01]  /*43060*/  LDC R39, c[0x0][0x228] ;  /* 0x00008a00ff277b82 */ /* 0x000ee20000000800 */
[----:B------:R-:W-:Y:S01]  /*43070*/  PRMT R42, R81, 0x7632, R42 ;  /* 0x00007632512a7816 */ /* 0x000fe2000000002a */
[----:B------:R-:W-:-:S06]  /*43080*/  IMAD.WIDE R24, R33, 0x2, R158 ;  /* 0x0000000221187825 */ /* 0x000fcc00078e029e */
[----:B------:R-:W3:Y:S01]  /*43090*/  LDC R40, c[0x0][0x228] ;  /* 0x00008a00ff287b82 */ /* 0x000ee20000000800 */
[C---:B------:R-:W-:Y:S01]  /*430a0*/  IMAD.IADD R35, R29.reuse, 0x1, R32 ;  /* 0x000000011d237824 */ /* 0x040fe200078e0220 */
[----:B------:R-:W-:Y:S01]  /*430b0*/  PRMT R33, R66, 0x7632, R33 ;  /* 0x0000763242217816 */ /* 0x000fe20000000021 */
[----:B------:R-:W-:-:S05]  /*430c0*/  IMAD.WIDE R26, R29, 0x2, R20 ;  /* 0x000000021d1a7825 */ /* 0x000fca00078e0214 */
[----:B------:R-:W3:Y:S01]  /*430d0*/  LDC R2, c[0x0][0x248] ;  /* 0x00009200ff027b82 */ /* 0x000ee20000000800 */
[----:B------:R-:W-:Y:S01]  /*430e0*/  IMAD.WIDE R28, R29, 0x2, R158 ;  /* 0x000000021d1c7825 */ /* 0x000fe200078e029e */
[----:B------:R0:W-:Y:S03]  /*430f0*/  @P2 STG.E.U16 desc[UR60][R24.64], R42 ;  /* 0x0000002a18002986 */ /* 0x0001e6000c10153c */
[----:B------:R-:W-:Y:S01]  /*43100*/  VIADD R41, R3, 0x56 ;  /* 0x0000005603297836 */ /* 0x000fe20000000000 */
[----:B------:R-:W-:Y:S02]  /*43110*/  @P6 STG.E.U16 desc[UR60][R26.64], R66 ;  /* 0x000000421a006986 */ /* 0x000fe4000c10153c */
[----:B------:R-:W3:Y:S01]  /*43120*/  LDC R37, c[0x0][0x22c] ;  /* 0x00008b00ff257b82 */ /* 0x000ee20000000800 */
[----:B----4-:R-:W-:Y:S01]  /*43130*/  IMAD.WIDE R30, R35, 0x2, R20 ;  /* 0x00000002231e7825 */ /* 0x010fe200078e0214 */
[----:B------:R4:W-:Y:S01]  /*43140*/  @P1 STG.E.U16 desc[UR60][R28.64], R33 ;  /* 0x000000211c001986 */ /* 0x0009e2000c10153c */
[----:B------:R-:W-:-:S02]  /*43150*/  ISETP.GE.AND P2, PT, R41, R34, PT ;  /* 0x000000222900720c */ /* 0x000fc40003f46270 */
[----:B------:R-:W-:Y:S01]  /*43160*/  VIADD R43, R3, 0x57 ;  /* 0x00000057032b7836 */ /* 0x000fe20000000000 */
[----:B0-----:R-:W-:Y:S02]  /*43170*/  PRMT R25, R82, 0x7632, R25 ;  /* 0x0000763252197816 */ /* 0x001fe40000000019 */
[----:B------:R-:W0:Y:S01]  /*43180*/  LDC R34, c[0x0][0x228] ;  /* 0x00008a00ff227b82 */ /* 0x000e220000000800 */
[----:B------:R3:W-:Y:S01]  /*43190*/  @P5 STG.E.U16 desc[UR60][R30.64], R82 ;  /* 0x000000521e005986 */ /* 0x0007e2000c10153c */
[----:B----4-:R-:W-:-:S06]  /*431a0*/  IMAD.WIDE R32, R35, 0x2, R158 ;  /* 0x0000000223207825 */ /* 0x010fcc00078e029e */
[----:B------:R-:W4:Y:S01]  /*431b0*/  LDC R41, c[0x0][0x228] ;  /* 0x00008a00ff297b82 */ /* 0x000f220000000800 */
[----:B-1----:R-:W-:Y:S01]  /*431c0*/  ISETP.GE.AND P1, PT, R43, R36, PT ;  /* 0x000000242b00720c */ /* 0x002fe20003f26270 */
[----:B------:R1:W-:Y:S01]  /*431d0*/  @P3 STG.E.U16 desc[UR60][R32.64], R25 ;  /* 0x0000001920003986 */ /* 0x0003e2000c10153c */
[----:B------:R-:W-:Y:S01]  /*431e0*/  ISETP.LT.AND P3, PT, R23, R38, !P2 ;  /* 0x000000261700720c */ /* 0x000fe20005761270 */
[----:B--2---:R-:W-:Y:S01]  /*431f0*/  IMAD.IADD R27, R35, 0x1, R0 ;  /* 0x00000001231b7824 */ /* 0x004fe200078e0200 */
[----:B---3--:R-:W-:-:S03]  /*43200*/  ISETP.LT.AND P2, PT, R156, R39, !P2 ;  /* 0x000000279c00720c */ /* 0x008fc60005741270 */
[----:B------:R-:W2:Y:S01]  /*43210*/  LDC R30, c[0x0][0x22c] ;  /* 0x00008b00ff1e7b82 */ /* 0x000ea20000000800 */
[----:B------:R-:W-:Y:S01]  /*43220*/  ISETP.LT.AND P5, PT, R23, R40, !P1 ;  /* 0x000000281700720c */ /* 0x000fe20004fa1270 */
[----:B------:R-:W-:-:S06]  /*43230*/  IMAD.IADD R31, R27, 0x1, R2 ;  /* 0x000000011b1f7824 */ /* 0x000fcc00078e0202 */
[----:B------:R-:W3:Y:S01]  /*43240*/  LDC R35, c[0x0][0x228] ;  /* 0x00008a00ff237b82 */ /* 0x000ee20000000800 */
[----:B-1----:R-:W-:Y:S01]  /*43250*/  IMAD.WIDE R24, R27, 0x2, R20 ;  /* 0x000000021b187825 */ /* 0x002fe200078e0214 */
[----:B------:R-:W-:-:S06]  /*43260*/  PRMT R33, R67, 0x7632, R33 ;  /* 0x0000763243217816 */ /* 0x000fcc0000000021 */
[----:B------:R-:W1:Y:S01]  /*43270*/  LDC R0, c[0x0][0x248] ;  /* 0x00009200ff007b82 */ /* 0x000e620000000800 */
[----:B------:R-:W-:-:S07]  /*43280*/  VIADD R32, R3, 0x58 ;  /* 0x0000005803207836 */ /* 0x000fce0000000000 */
[----:B------:R-:W3:Y:S01]  /*43290*/  LDC R36, c[0x0][0x228] ;  /* 0x00008a00ff247b82 */ /* 0x000ee20000000800 */
[----:B------:R-:W-:Y:S01]  /*432a0*/  IMAD.WIDE R26, R27, 0x2, R158 ;  /* 0x000000021b1a7825 */ /* 0x000fe200078e029e */
[----:B------:R-:W-:Y:S01]  /*432b0*/  @P3 STG.E.U16 desc[UR60][R24.64], R67 ;  /* 0x0000004318003986 */ /* 0x000fe2000c10153c */
[----:B------:R-:W-:Y:S02]  /*432c0*/  ISETP.GE.AND P3, PT, R32, R37, PT ;  /* 0x000000252000720c */ /* 0x000fe40003f66270 */
[----:B------:R-:W-:-:S03]  /*432d0*/  IMAD.WIDE R28, R31, 0x2, R20 ;  /* 0x000000021f1c7825 */ /* 0x000fc600078e0214 */
[----:B------:R-:W3:Y:S01]  /*432e0*/  LDC R2, c[0x0][0x248] ;  /* 0x00009200ff027b82 */ /* 0x000ee20000000800 */
[----:B------:R1:W-:Y:S01]  /*432f0*/  @P2 STG.E.U16 desc[UR60][R26.64], R33 ;  /* 0x000000211a002986 */ /* 0x0003e2000c10153c */
[----:B----4-:R-:W-:-:S03]  /*43300*/  ISETP.LT.AND P1, PT, R156, R41, !P1 ;  /* 0x000000299c00720c */ /* 0x010fc60004f21270 */
[----:B------:R4:W-:Y:S01]  /*43310*/  @P5 STG.E.U16 desc[UR60][R28.64], R83 ;  /* 0x000000531c005986 */ /* 0x0009e2000c10153c */
[----:B0-----:R-:W-:Y:S01]  /*43320*/  ISETP.LT.AND P5, PT, R23, R34, !P3 ;  /* 0x000000221700720c */ /* 0x001fe20005fa1270 */
[----:B------:R-:W-:Y:S01]  /*43330*/  VIADD R41, R3, 0x59 ;  /* 0x0000005903297836 */ /* 0x000fe20000000000 */
[----:B------:R-:W0:Y:S08]  /*43340*/  LDC R32, c[0x0][0x22c] ;  /* 0x00008b00ff207b82 */ /* 0x000e300000000800 */
[----:B------:R-:W0:Y:S01]  /*43350*/  LDC R34, c[0x0][0x22c] ;  /* 0x00008b00ff227b82 */ /* 0x000e220000000800 */
[----:B--2---:R-:W-:Y:S01]  /*43360*/  ISETP.GE.AND P2, PT, R41, R30, PT ;  /* 0x0000001e2900720c */ /* 0x004fe20003f46270 */
[----:B-1----:R-:W-:Y:S01]  /*43370*/  IMAD.IADD R33, R31, 0x1, R0 ;  /* 0x000000011f217824 */ /* 0x002fe200078e0200 */
[----:B---3--:R-:W-:-:S05]  /*43380*/  ISETP.LT.AND P6, PT, R156, R35, !P3 ;  /* 0x000000239c00720c */ /* 0x008fca0005fc1270 */
[----:B------:R-:W1:Y:S01]  /*43390*/  LDC R38, c[0x0][0x228] ;  /* 0x00008a00ff267b82 */ /* 0x000e620000000800 */
[----:B------:R-:W-:-:S07]  /*433a0*/  ISETP.LT.AND P3, PT, R23, R36, !P2 ;  /* 0x000000241700720c */ /* 0x000fce0005761270 */
[----:B------:R-:W2:Y:S01]  /*433b0*/  LDC R40, c[0x0][0x228] ;  /* 0x00008a00ff287b82 */ /* 0x000ea20000000800 */
[----:B------:R-:W-:Y:S01]  /*433c0*/  PRMT R42, R83, 0x7632, R42 ;  /* 0x00007632532a7816 */ /* 0x000fe2000000002a */
[----:B------:R-:W-:-:S06]  /*433d0*/  IMAD.WIDE R24, R31, 0x2, R158 ;  /* 0x000000021f187825 */ /* 0x000fcc00078e029e */
[----:B------:R-:W3:Y:S01]  /*433e0*/  LDC R39, c[0x0][0x228] ;  /* 0x00008a00ff277b82 */ /* 0x000ee20000000800 */
[----:B------:R-:W-:-:S07]  /*433f0*/  IMAD.IADD R35, R33, 0x1, R2 ;  /* 0x0000000121237824 */ /* 0x000fce00078e0202 */
[----:B------:R-:W3:Y:S01]  /*43400*/  LDC R37, c[0x0][0x228] ;  /* 0x00008a00ff257b82 */ /* 0x000ee20000000800 */
[C---:B------:R-:W-:Y:S01]  /*43410*/  IMAD.WIDE R26, R33.reuse, 0x2, R20 ;  /* 0x00000002211a7825 */ /* 0x040fe200078e0214 */
[----:B------:R0:W-:Y:S03]  /*43420*/  @P1 STG.E.U16 desc[UR60][R24.64], R42 ;  /* 0x0000002a18001986 */ /* 0x0001e6000c10153c */
[----:B----4-:R-:W-:-:S03]  /*43430*/  IMAD.WIDE R28, R33, 0x2, R158 ;  /* 0x00000002211c7825 */ /* 0x010fc600078e029e */
[----:B------:R-:W4:Y:S01]  /*43440*/  LDC R0, c[0x0][0x248] ;  /* 0x00009200ff007b82 */ /* 0x000f220000000800 */
[----:B------:R-:W-:Y:S01]  /*43450*/  IMAD.WIDE R30, R35, 0x2, R20 ;  /* 0x00000002231e7825 */ /* 0x000fe200078e0214 */
[----:B------:R-:W-:Y:S01]  /*43460*/  @P5 STG.E.U16 desc[UR60][R26.64], R68 ;  /* 0x000000441a005986 */ /* 0x000fe2000c10153c */
[----:B0-----:R-:W-:-:S05]  /*43470*/  PRMT R25, R68, 0x7632, R25 ;  /* 0x0000763244197816 */ /* 0x001fca0000000019 */
[----:B------:R-:W0:Y:S01]  /*43480*/  LDC R33, c[0x0][0x228] ;  /* 0x00008a00ff217b82 */ /* 0x000e220000000800 */
[C---:B------:R-:W-:Y:S02]  /*43490*/  VIADD R41, R3.reuse, 0x5a ;  /* 0x0000005a03297836 */ /* 0x040fe40000000000 */
[----:B------:R-:W-:Y:S01]  /*434a0*/  VIADD R43, R3, 0x5b ;  /* 0x0000005b032b7836 */ /* 0x000fe20000000000 */
[----:B------:R4:W-:Y:S04]  /*434b0*/  @P6 STG.E.U16 desc[UR60][R28.64], R25 ;  /* 0x000000191c006986 */ /* 0x0009e8000c10153c */
[----:B------:R-:W0:Y:S01]  /*434c0*/  LDC R2, c[0x0][0x248] ;  /* 0x00009200ff027b82 */ /* 0x000e220000000800 */
[----:B------:R0:W-:Y:S01]  /*434d0*/  @P3 STG.E.U16 desc[UR60][R30.64], R76 ;  /* 0x0000004c1e003986 */ /* 0x0001e2000c10153c */
[----:B------:R-:W-:-:S02]  /*434e0*/  ISETP.GE.AND P1, PT, R41, R32, PT ;  /* 0x000000202900720c */ /* 0x000fc40003f26270 */
[----:B------:R-:W-:-:S04]  /*434f0*/  ISETP.GE.AND P3, PT, R43, R34, PT ;  /* 0x000000222b00720c */ /* 0x000fc80003f66270 */
[----:B------:R-:W0:Y:S01]  /*43500*/  LDC R36, c[0x0][0x22c] ;  /* 0x00008b00ff247b82 */ /* 0x000e220000000800 */
[C---:B-1----:R-:W-:Y:S02]  /*43510*/  ISETP.LT.AND P6, PT, R23.reuse, R38, !P1 ;  /* 0x000000261700720c */ /* 0x042fe40004fc1270 */
[----:B--2---:R-:W-:Y:S02]  /*43520*/  ISETP.LT.AND P5, PT, R23, R40, !P3 ;  /* 0x000000281700720c */ /* 0x004fe40005fa1270 */
[----:B---3--:R-:W-:-:S03]  /*43530*/  ISETP.LT.AND P1, PT, R156, R39, !P1 ;  /* 0x000000279c00720c */ /* 0x008fc60004f21270 */
[----:B------:R-:W1:Y:S01]  /*43540*/  LDC R40, c[0x0][0x228] ;  /* 0x00008a00ff287b82 */ /* 0x000e620000000800 */
[----:B------:R-:W-:Y:S01]  /*43550*/  ISETP.LT.AND P2, PT, R156, R37, !P2 ;  /* 0x000000259c00720c */ /* 0x000fe20005741270 */
[----:B----4-:R-:W-:-:S06]  /*43560*/  IMAD.IADD R29, R35, 0x1, R0 ;  /* 0x00000001231d7824 */ /* 0x010fcc00078e0200 */
[----:B------:R-:W2:Y:S08]  /*43570*/  LDC R39, c[0x0][0x228] ;  /* 0x00008a00ff277b82 */ /* 0x000eb00000000800 */
[----:B------:R-:W3:Y:S01]  /*43580*/  LDC R34, c[0x0][0x248] ;  /* 0x00009200ff227b82 */ /* 0x000ee20000000800 */
[----:B0-----:R-:W-:Y:S01]  /*43590*/  ISETP.LT.AND P3, PT, R156, R33, !P3 ;  /* 0x000000219c00720c */ /* 0x001fe20005f61270 */
[----:B------:R-:W-:Y:S01]  /*435a0*/  IMAD.WIDE R24, R35, 0x2, R158 ;  /* 0x0000000223187825 */ /* 0x000fe200078e029e */
[----:B------:R-:W-:-:S05]  /*435b0*/  PRMT R46, R76, 0x7632, R46 ;  /* 0x000076324c2e7816 */ /* 0x000fca000000002e */
[----:B------:R-:W0:Y:S01]  /*435c0*/  LDC R0, c[0x0][0x248] ;  /* 0x00009200ff007b82 */ /* 0x000e220000000800 */
[--C-:B------:R-:W-:Y:S01]  /*435d0*/  IMAD.IADD R37, R29, 0x1, R2.reuse ;  /* 0x000000011d257824 */ /* 0x100fe200078e0202 */
[----:B------:R-:W-:Y:S01]  /*435e0*/  PRMT R2, R69, 0x7632, R2 ;  /* 0x0000763245027816 */ /* 0x000fe20000000002 */
[----:B------:R-:W-:-:S05]  /*435f0*/  IMAD.WIDE R26, R29, 0x2, R20 ;  /* 0x000000021d1a7825 */ /* 0x000fca00078e0214 */
[----:B------:R-:W4:Y:S01]  /*43600*/  LDC R38, c[0x0][0x22c] ;  /* 0x00008b00ff267b82 */ /* 0x000f220000000800 */
[----:B------:R-:W-:Y:S01]  /*43610*/  IMAD.WIDE R28, R29, 0x2, R158 ;  /* 0x000000021d1c7825 */ /* 0x000fe200078e029e */
[----:B------:R1:W-:Y:S03]  /*43620*/  @P2 STG.E.U16 desc[UR60][R24.64], R46 ;  /* 0x0000002e18002986 */ /* 0x0003e6000c10153c */
[----:B------:R-:W-:-:S03]  /*43630*/  VIADD R43, R3, 0x5c ;  /* 0x0000005c032b7836 */ /* 0x000fc60000000000 */
[----:B------:R-:W4:Y:S01]  /*43640*/  LDC R42, c[0x0][0x228] ;  /* 0x00008a00ff2a7b82 */ /* 0x000f220000000800 */
[----:B------:R-:W-:Y:S01]  /*43650*/  IMAD.WIDE R30, R37, 0x2, R20 ;  /* 0x00000002251e7825 */ /* 0x000fe200078e0214 */
[----:B------:R3:W-:Y:S06]  /*43660*/  @P6 STG.E.U16 desc[UR60][R26.64], R69 ;  /* 0x000000451a006986 */ /* 0x0007ec000c10153c */
[----:B------:R-:W4:Y:S01]  /*43670*/  LDC R41, c[0x0][0x228] ;  /* 0x00008a00ff297b82 */ /* 0x000f220000000800 */
[----:B------:R-:W-:Y:S01]  /*43680*/  @P1 STG.E.U16 desc[UR60][R28.64], R2 ;  /* 0x000000021c001986 */ /* 0x000fe2000c10153c */
[----:B-1----:R-:W-:Y:S01]  /*43690*/  PRMT R25, R77, 0x7632, R25 ;  /* 0x000076324d197816 */ /* 0x002fe20000000019 */
[----:B------:R-:W-:Y:S01]  /*436a0*/  IMAD.WIDE R32, R37, 0x2, R158 ;  /* 0x0000000225207825 */ /* 0x000fe200078e029e */
[----:B------:R-:W-:-:S04]  /*436b0*/  ISETP.GE.AND P1, PT, R43, R36, PT ;  /* 0x000000242b00720c */ /* 0x000fc80003f26270 */
[----:B------:R-:W1:Y:S01]  /*436c0*/  LDC R35, c[0x0][0x22c] ;  /* 0x00008b00ff237b82 */ /* 0x000e620000000800 */
[----:B------:R0:W-:Y:S01]  /*436d0*/  @P5 STG.E.U16 desc[UR60][R30.64], R77 ;  /* 0x0000004d1e005986 */ /* 0x0001e2000c10153c */
[----:B------:R-:W-:-:S03]  /*436e0*/  ISETP.LT.AND P5, PT, R23, R40, !P1 ;  /* 0x000000281700720c */ /* 0x000fc60004fa1270 */
[----:B------:R0:W-:Y:S01]  /*436f0*/  @P3 STG.E.U16 desc[UR60][R32.64], R25 ;  /* 0x0000001920003986 */ /* 0x0001e2000c10153c */
[----:B--2---:R-:W-:Y:S01]  /*43700*/  ISETP.LT.AND P3, PT, R156, R39, !P1 ;  /* 0x000000279c00720c */ /* 0x004fe20004f61270 */
[----:B---3--:R-:W-:Y:S01]  /*43710*/  IMAD.IADD R27, R37, 0x1, R34 ;  /* 0x00000001251b7824 */ /* 0x008fe200078e0222 */
[----:B------:R-:W2:Y:S01]  /*43720*/  LDC R44, c[0x0][0x228] ;  /* 0x00008a00ff2c7b82 */ /* 0x000ea20000000800 */
[----:B------:R-:W-:-:S07]  /*43730*/  VIADD R45, R3, 0x5d ;  /* 0x0000005d032d7836 */ /* 0x000fce0000000000 */
[----:B0-----:R-:W0:Y:S01]  /*43740*/  LDC R30, c[0x0][0x22c] ;  /* 0x00008b00ff1e7b82 */ /* 0x001e220000000800 */
[C---:B------:R-:W-:Y:S01]  /*43750*/  IMAD.IADD R31, R27.reuse, 0x1, R0 ;  /* 0x000000011b1f7824 */ /* 0x040fe200078e0200 */
[----:B------:R-:W-:Y:S01]  /*43760*/  PRMT R39, R70, 0x7632, R39 ;  /* 0x0000763246277816 */ /* 0x000fe20000000027 */
[----:B------:R-:W-:-:S05]  /*43770*/  IMAD.WIDE R24, R27, 0x2, R20 ;  /* 0x000000021b187825 */ /* 0x000fca00078e0214 */
[----:B------:R-:W3:Y:S01]  /*43780*/  LDC R37, c[0x0][0x228] ;  /* 0x00008a00ff257b82 */ /* 0x000ee20000000800 */
[----:B------:R-:W-:Y:S01]  /*43790*/  IMAD.WIDE R26, R27, 0x2, R158 ;  /* 0x000000021b1a7825 */ /* 0x000fe200078e029e */
[----:B----4-:R-:W-:-:S06]  /*437a0*/  ISETP.GE.AND P2, PT, R45, R38, PT ;  /* 0x000000262d00720c */ /* 0x010fcc0003f46270 */
[----:B------:R-:W4:Y:S08]  /*437b0*/  LDC R2, c[0x0][0x248] ;  /* 0x00009200ff027b82 */ /* 0x000f300000000800 */
[----:B------:R-:W4:Y:S01]  /*437c0*/  LDC R36, c[0x0][0x228] ;  /* 0x00008a00ff247b82 */ /* 0x000f220000000800 */
[----:B------:R-:W-:Y:S01]  /*437d0*/  VIADD R34, R3, 0x5e ;  /* 0x0000005e03227836 */ /* 0x000fe20000000000 */
[----:B------:R-:W-:Y:S01]  /*437e0*/  @P5 STG.E.U16 desc[UR60][R24.64], R70 ;  /* 0x0000004618005986 */ /* 0x000fe2000c10153c */
[----:B------:R-:W-:-:S05]  /*437f0*/  ISETP.LT.AND P6, PT, R23, R42, !P2 ;  /* 0x0000002a1700720c */ /* 0x000fca00057c1270 */
[----:B------:R-:W4:Y:S01]  /*43800*/  LDC R0, c[0x0][0x248] ;  /* 0x00009200ff007b82 */ /* 0x000f220000000800 */
[----:B------:R2:W-:Y:S01]  /*43810*/  @P3 STG.E.U16 desc[UR60][R26.64], R39 ;  /* 0x000000271a003986 */ /* 0x0005e2000c10153c */
[----:B------:R-:W-:Y:S02]  /*43820*/  ISETP.LT.AND P3, PT, R156, R41, !P2 ;  /* 0x000000299c00720c */ /* 0x000fe40005761270 */
[----:B-1----:R-:W-:Y:S01]  /*43830*/  ISETP.GE.AND P1, PT, R34, R35, PT ;  /* 0x000000232200720c */ /* 0x002fe20003f26270 */
[----:B------:R-:W-:-:S03]  /*43840*/  VIADD R41, R3, 0x5f ;  /* 0x0000005f03297836 */ /* 0x000fc60000000000 */
[----:B------:R-:W1:Y:S01]  /*43850*/  LDC R32, c[0x0][0x22c] ;  /* 0x00008b00ff207b82 */ /* 0x000e620000000800 */
[----:B------:R-:W-:Y:S01]  /*43860*/  IMAD.WIDE R28, R31, 0x2, R20 ;  /* 0x000000021f1c7825 */ /* 0x000fe200078e0214 */
[----:B0-----:R-:W-:-:S06]  /*43870*/  ISETP.GE.AND P2, PT, R41, R30, PT ;  /* 0x0000001e2900720c */ /* 0x001fcc0003f46270 */
[----:B------:R-:W0:Y:S01]  /*43880*/  LDC R34, c[0x0][0x22c] ;  /* 0x00008b00ff227b82 */ /* 0x000e220000000800 */
[----:B--2---:R-:W-:Y:S01]  /*43890*/  PRMT R27, R78, 0x7632, R27 ;  /* 0x000076324e1b7816 */ /* 0x004fe2000000001b */
[----:B------:R-:W-:Y:S01]  /*438a0*/  IMAD.WIDE R24, R31, 0x2, R158 ;  /* 0x000000021f187825 */ /* 0x000fe200078e029e */
[----:B------:R-:W-:Y:S01]  /*438b0*/  @P6 STG.E.U16 desc[UR60][R28.64], R78 ;  /* 0x0000004e1c006986 */ /* 0x000fe2000c10153c */
[----:B------:R-:W-:-:S04]  /*438c0*/  ISETP.LT.AND P5, PT, R23, R44, !P1 ;  /* 0x0000002c1700720c */ /* 0x000fc80004fa1270 */
[----:B------:R-:W2:Y:S01]  /*438d0*/  LDC R38, c[0x0][0x228] ;  /* 0x00008a00ff267b82 */ /* 0x000ea20000000800 */
[----:B---3--:R-:W-:Y:S01]  /*438e0*/  ISETP.LT.AND P1, PT, R156, R37, !P1 ;  /* 0x000000259c00720c */ /* 0x008fe20004f21270 */
[----:B------:R3:W-:Y:S01]  /*438f0*/  @P3 STG.E.U16 desc[UR60][R24.64], R27 ;  /* 0x0000001b18003986 */ /* 0x0007e2000c10153c */
[----:B----4-:R-:W-:-:S05]  /*43900*/  IMAD.IADD R33, R31, 0x1, R2 ;  /* 0x000000011f217824 */ /* 0x010fca00078e0202 */
[----:B------:R-:W4:Y:S01]  /*43910*/  LDC R39, c[0x0][0x228] ;  /* 0x00008a00ff277b82 */ /* 0x000f220000000800 */
[----:B------:R-:W-:-:S07]  /*43920*/  ISETP.LT.AND P3, PT, R23, R36, !P2 ;  /* 0x000000241700720c */ /* 0x000fce0005761270 */
[----:B------:R-:W4:Y:S01]  /*43930*/  LDC R35, c[0x0][0x228] ;  /* 0x00008a00ff237b82 */ /* 0x000f220000000800 */
[----:B------:R-:W-:Y:S01]  /*43940*/  IMAD.IADD R31, R33, 0x1, R0 ;  /* 0x00000001211f7824 */ /* 0x000fe200078e0200 */
[----:B------:R-:W-:Y:S01]  /*43950*/  PRMT R36, R71, 0x7632, R36 ;  /* 0x0000763247247816 */ /* 0x000fe20000000024 */
[----:B---3--:R-:W-:-:S05]  /*43960*/  IMAD.WIDE R26, R33, 0x2, R20 ;  /* 0x00000002211a7825 */ /* 0x008fca00078e0214 */
[----:B------:R-:W3:Y:S01]  /*43970*/  LDC R2, c[0x0][0x248] ;  /* 0x00009200ff027b82 */ /* 0x000ee20000000800 */
[----:B------:R-:W-:-:S07]  /*43980*/  IMAD.WIDE R28, R33, 0x2, R158 ;  /* 0x00000002211c7825 */ /* 0x000fce00078e029e */
[----:B------:R-:W3:Y:S01]  /*43990*/  LDC R40, c[0x0][0x228] ;  /* 0x00008a00ff287b82 */ /* 0x000ee20000000800 */
[----:B------:R-:W-:Y:S01]  /*439a0*/  IMAD.WIDE R24, R31, 0x2, R20 ;  /* 0x000000021f187825 */ /* 0x000fe200078e0214 */
[----:B------:R-:W-:Y:S03]  /*439b0*/  @P5 STG.E.U16 desc[UR60][R26.64], R71 ;  /* 0x000000471a005986 */ /* 0x000fe6000c10153c */
[----:B------:R-:W-:-:S03]  /*439c0*/  VIADD R37, R3, 0x60 ;  /* 0x0000006003257836 */ /* 0x000fc60000000000 */
[----:B------:R-:W3:Y:S01]  /*439d0*/  LDC R30, c[0x0][0x248] ;  /* 0x00009200ff1e7b82 */ /* 0x000ee20000000800 */
[----:B------:R-:W-:Y:S01]  /*439e0*/  VIADD R41, R3, 0x61 ;  /* 0x0000006103297836 */ /* 0x000fe20000000000 */
[----:B------:R4:W-:Y:S01]  /*439f0*/  @P1 STG.E.U16 desc[UR60][R28.64], R36 ;  /* 0x000000241c001986 */ /* 0x0009e2000c10153c */
[----:B-1----:R-:W-:-:S03]  /*43a00*/  ISETP.GE.AND P1, PT, R37, R32, PT ;  /* 0x000000202500720c */ /* 0x002fc60003f26270 */
[----:B------:R1:W-:Y:S01]  /*43a10*/  @P3 STG.E.U16 desc[UR60][R24.64], R79 ;  /* 0x0000004f18003986 */ /* 0x0003e2000c10153c */
[----:B0-----:R-:W-:Y:S01]  /*43a20*/  ISETP.GE.AND P3, PT, R41, R34, PT ;  /* 0x000000222900720c */ /* 0x001fe20003f66270 */
[----:B------:R-:W0:Y:S01]  /*43a30*/  LDC R33, c[0x0][0x228] ;  /* 0x00008a00ff217b82 */ /* 0x000e220000000800 */
[----:B--2---:R-:W-:Y:S02]  /*43a40*/  ISETP.LT.AND P6, PT, R23, R38, !P1 ;  /* 0x000000261700720c */ /* 0x004fe40004fc1270 */
[----:B----4-:R-:W-:-:S05]  /*43a50*/  ISETP.LT.AND P1, PT, R156, R39, !P1 ;  /* 0x000000279c00720c */ /* 0x010fca0004f21270 */
[----:B------:R-:W2:Y:S01]  /*43a60*/  LDC R34, c[0x0][0x22c] ;  /* 0x00008b00ff227b82 */ /* 0x000ea20000000800 */
[----:B------:R-:W-:-:S07]  /*43a70*/  ISETP.LT.AND P2, PT, R156, R35, !P2 ;  /* 0x000000239c00720c */ /* 0x000fce0005741270 */
[----:B------:R-:W4:Y:S01]  /*43a80*/  LDC R36, c[0x0][0x22c] ;  /* 0x00008b00ff247b82 */ /* 0x000f220000000800 */
[----:B---3--:R-:W-:-:S07]  /*43a90*/  IADD3 R29, R31, R2, RZ ;  /* 0x000000021f1d7210 */ /* 0x008fce0007ffe0ff */
[----:B------:R-:W3:Y:S08]  /*43aa0*/  LDC R38, c[0x0][0x228] ;  /* 0x00008a00ff267b82 */ /* 0x000ef00000000800 */
[----:B------:R-:W3:Y:S01]  /*43ab0*/  LDC R39, c[0x0][0x228] ;  /* 0x00008a00ff277b82 */ /* 0x000ee20000000800 */
[----:B------:R-:W-:-:S07]  /*43ac0*/  ISETP.LT.AND P5, PT, R23, R40, !P3 ;  /* 0x000000281700720c */ /* 0x000fce0005fa1270 */
[----:B------:R-:W3:Y:S01]  /*43ad0*/  LDC R0, c[0x0][0x248] ;  /* 0x00009200ff007b82 */ /* 0x000ee20000000800 */
[----:B------:R-:W-:Y:S01]  /*43ae0*/  PRMT R42, R79, 0x7632, R42 ;  /* 0x000076324f2a7816 */ /* 0x000fe2000000002a */
[----:B-1----:R-:W-:Y:S01]  /*43af0*/  IMAD.WIDE R24, R31, 0x2, R158 ;  /* 0x000000021f187825 */ /* 0x002fe200078e029e */
[----:B------:R-:W-:-:S03]  /*43b00*/  PRMT R31, R72, 0x7632, R31 ;  /* 0x00007632481f7816 */ /* 0x000fc6000000001f */
[C---:B------:R-:W-:Y:S02]  /*43b10*/  IMAD.WIDE R26, R29.reuse, 0x2, R20 ;  /* 0x000000021d1a7825 */ /* 0x040fe400078e0214 */
[----:B------:R-:W1:Y:S02]  /*43b20*/  LDC R40, c[0x0][0x228] ;  /* 0x00008a00ff287b82 */ /* 0x000e640000000800 */
[C---:B------:R-:W-:Y:S02]  /*43b30*/  IMAD.IADD R35, R29.reuse, 0x1, R30 ;  /* 0x000000011d237824 */ /* 0x040fe400078e021e */
[----:B------:R-:W-:-:S04]  /*43b40*/  IMAD.WIDE R28, R29, 0x2, R158 ;  /* 0x000000021d1c7825 */ /* 0x000fc800078e029e */
[----:B------:R-:W1:Y:S01]  /*43b50*/  LDC R41, c[0x0][0x228] ;  /* 0x00008a00ff297b82 */ /* 0x000e620000000800 */
[----:B------:R-:W-:Y:S01]  /*43b60*/  @P2 STG.E.U16 desc[UR60][R24.64], R42 ;  /* 0x0000002a18002986 */ /* 0x000fe2000c10153c */
[----:B------:R-:W-:-:S06]  /*43b70*/  VIADD R43, R3, 0x62 ;  /* 0x00000062032b7836 */ /* 0x000fcc0000000000 */
[----:B------:R-:W1:Y:S01]  /*43b80*/  LDC R2, c[0x0][0x248] ;  /* 0x00009200ff027b82 */ /* 0x000e620000000800 */
[----:B------:R-:W-:Y:S01]  /*43b90*/  @P6 STG.E.U16 desc[UR60][R26.64], R72 ;  /* 0x000000481a006986 */ /* 0x000fe2000c10153c */
[----:B------:R-:W-:-:S03]  /*43ba0*/  VIADD R45, R3, 0x63 ;  /* 0x00000063032d7836 */ /* 0x000fc60000000000 */
[----:B------:R3:W-:Y:S01]  /*43bb0*/  @P1 STG.E.U16 desc[UR60][R28.64], R31 ;  /* 0x0000001f1c001986 */ /* 0x0007e2000c10153c */
[----:B--2---:R-:W-:Y:S02]  /*43bc0*/  ISETP.GE.AND P1, PT, R43, R34, PT ;  /* 0x000000222b00720c */ /* 0x004fe40003f26270 */
[----:B------:R-:W2:Y:S01]  /*43bd0*/  LDC R37, c[0x0][0x22c] ;  /* 0x00008b00ff257b82 */ /* 0x000ea20000000800 */
[----:B0-----:R-:W-:Y:S02]  /*43be0*/  ISETP.LT.AND P3, PT, R156, R33, !P3 ;  /* 0x000000219c00720c */ /* 0x001fe40005f61270 */
[----:B----4-:R-:W-:Y:S01]  /*43bf0*/  ISETP.GE.AND P2, PT, R45, R36, PT ;  /* 0x000000242d00720c */ /* 0x010fe20003f46270 */
[----:B---3--:R-:W-:-:S04]  /*43c00*/  IMAD.WIDE R30, R35, 0x2, R20 ;  /* 0x00000002231e7825 */ /* 0x008fc800078e0214 */
[----:B------:R-:W0:Y:S01]  /*43c10*/  LDC R36, c[0x0][0x228] ;  /* 0x00008a00ff247b82 */ /* 0x000e220000000800 */
[----:B------:R3:W-:Y:S01]  /*43c20*/  @P5 STG.E.U16 desc[UR60][R30.64], R16 ;  /* 0x000000101e005986 */ /* 0x0007e2000c10153c */
[----:B------:R-:W-:Y:S02]  /*43c30*/  ISETP.LT.AND P5, PT, R23, R38, !P1 ;  /* 0x000000261700720c */ /* 0x000fe40004fa1270 */
[----:B------:R-:W-:Y:S01]  /*43c40*/  ISETP.LT.AND P1, PT, R156, R39, !P1 ;  /* 0x000000279c00720c */ /* 0x000fe20004f21270 */
[----:B------:R-:W-:-:S03]  /*43c50*/  IMAD.IADD R27, R35, 0x1, R0 ;  /* 0x00000001231b7824 */ /* 0x000fc600078e0200 */
[----:B------:R-:W4:Y:S01]  /*43c60*/  LDC R39, c[0x0][0x228] ;  /* 0x00008a00ff277b82 */ /* 0x000f220000000800 */
[----:B------:R-:W-:Y:S01]  /*43c70*/  IMAD.WIDE R32, R35, 0x2, R158 ;  /* 0x0000000223207825 */ /* 0x000fe200078e029e */
[----:B------:R-:W-:-:S06]  /*43c80*/  PRMT R25, R16, 0x7632, R25 ;  /* 0x0000763210197816 */ /* 0x000fcc0000000019 */
[----:B------:R-:W4:Y:S01]  /*43c90*/  LDC R0, c[0x0][0x248] ;  /* 0x00009200ff007b82 */ /* 0x000f220000000800 */
[----:B------:R3:W-:Y:S01]  /*43ca0*/  @P3 STG.E.U16 desc[UR60][R32.64], R25 ;  /* 0x0000001920003986 */ /* 0x0007e2000c10153c */
[----:B-1----:R-:W-:Y:S02]  /*43cb0*/  ISETP.LT.AND P6, PT, R23, R40, !P2 ;  /* 0x000000281700720c */ /* 0x002fe400057c1270 */
[----:B------:R-:W-:-:S04]  /*43cc0*/  ISETP.LT.AND P3, PT, R156, R41, !P2 ;  /* 0x000000299c00720c */ /* 0x000fc80005761270 */
[----:B---3--:R-:W1:Y:S01]  /*43cd0*/  LDC R16, c[0x0][0x248] ;  /* 0x00009200ff107b82 */ /* 0x008e620000000800 */
[----:B------:R-:W-:Y:S01]  /*43ce0*/  PRMT R31, R73, 0x7632, R31 ;  /* 0x00007632491f7816 */ /* 0x000fe2000000001f */
[----:B------:R-:W-:Y:S02]  /*43cf0*/  VIADD R30, R3, 0x64 ;  /* 0x00000064031e7836 */ /* 0x000fe40000000000 */
[----:B------:R-:W-:-:S04]  /*43d00*/  IMAD.IADD R33, R27, 0x1, R2 ;  /* 0x000000011b217824 */ /* 0x000fc800078e0202 */
[----:B------:R-:W3:Y:S01]  /*43d10*/  LDC R34, c[0x0][0x22c] ;  /* 0x00008b00ff227b82 */ /* 0x000ee20000000800 */
[----:B------:R-:W-:-:S04]  /*43d20*/  IMAD.WIDE R24, R27, 0x2, R20 ;  /* 0x000000021b187825 */ /* 0x000fc800078e0214 */
[----:B------:R-:W-:Y:S01]  /*43d30*/  IMAD.WIDE R26, R27, 0x2, R158 ;  /* 0x000000021b1a7825 */ /* 0x000fe200078e029e */
[----:B------:R-:W-:Y:S02]  /*43d40*/  @P5 STG.E.U16 desc[UR60][R24.64], R73 ;  /* 0x0000004918005986 */ /* 0x000fe4000c10153c */
[----:B------:R-:W3:Y:S01]  /*43d50*/  LDC R2, c[0x0][0x228] ;  /* 0x00008a00ff027b82 */ /* 0x000ee20000000800 */
[----:B------:R-:W-:Y:S01]  /*43d60*/  IMAD.WIDE R28, R33, 0x2, R20 ;  /* 0x00000002211c7825 */ /* 0x000fe200078e0214 */
[----:B------:R0:W-:Y:S01]  /*43d70*/  @P1 STG.E.U16 desc[UR60][R26.64], R31 ;  /* 0x0000001f1a001986 */ /* 0x0001e2000c10153c */
[----:B--2---:R-:W-:-:S05]  /*43d80*/  ISETP.GE.AND P2, PT, R30, R37, PT ;  /* 0x000000251e00720c */ /* 0x004fca0003f46270 */
[----:B------:R-:W2:Y:S01]  /*43d90*/  LDC R32, c[0x0][0x22c] ;  /* 0x00008b00ff207b82 */ /* 0x000ea20000000800 */
[----:B------:R1:W-:Y:S01]  /*43da0*/  @P6 STG.E.U16 desc[UR60][R28.64], R17 ;  /* 0x000000111c006986 */ /* 0x0003e2000c10153c */
[----:B0-----:R-:W-:Y:S01]  /*43db0*/  PRMT R27, R17, 0x7632, R27 ;  /* 0x00007632111b7816 */ /* 0x001fe2000000001b */
[----:B------:R-:W-:-:S05]  /*43dc0*/  IMAD.WIDE R30, R33, 0x2, R158 ;  /* 0x00000002211e7825 */ /* 0x000fca00078e029e */
[----:B------:R-:W0:Y:S01]  /*43dd0*/  LDC R38, c[0x0][0x228] ;  /* 0x00008a00ff267b82 */ /* 0x000e220000000800 */
[----:B------:R3:W-:Y:S07]  /*43de0*/  @P3 STG.E.U16 desc[UR60][R30.64], R27 ;  /* 0x0000001b1e003986 */ /* 0x0007ee000c10153c */
[----:B------:R-:W0:Y:S01]  /*43df0*/  LDC R41, c[0x0][0x228] ;  /* 0x00008a00ff297b82 */ /* 0x000e220000000800 */
[----:B------:R-:W-:Y:S02]  /*43e00*/  ISETP.LT.AND P3, PT, R23, R36, !P2 ;  /* 0x000000241700720c */ /* 0x000fe40005761270 */
[----:B----4-:R-:W-:-:S05]  /*43e10*/  ISETP.LT.AND P2, PT, R156, R39, !P2 ;  /* 0x000000279c00720c */ /* 0x010fca0005741270 */
[----:B------:R-:W4:Y:S01]  /*43e20*/  LDC R35, c[0x0][0x22c] ;  /* 0x00008b00ff237b82 */ /* 0x000f220000000800 */
[----:B------:R-:W-:Y:S02]  /*43e30*/  VIADD R43, R3, 0x65 ;  /* 0x00000065032b7836 */ /* 0x000fe40000000000 */
[----:B------:R-:W-:-:S05]  /*43e40*/  IMAD.IADD R25, R33, 0x1, R0 ;  /* 0x0000000121197824 */ /* 0x000fca00078e0200 */
[----:B------:R-:W4:Y:S01]  /*43e50*/  LDC R37, c[0x0][0x228] ;  /* 0x00008a00ff257b82 */ /* 0x000f220000000800 */
[----:B-1----:R-:W-:Y:S01]  /*43e60*/  IMAD.IADD R29, R25, 0x1, R16 ;  /* 0x00000001191d7824 */ /* 0x002fe200078e0210 */
[----:B---3--:R-:W-:Y:S01]  /*43e70*/  ISETP.GE.AND P1, PT, R43, R34, PT ;  /* 0x000000222b00720c */ /* 0x008fe20003f26270 */
[----:B------:R-:W-:Y:S01]  /*43e80*/  IMAD.WIDE R16, R25, 0x2, R20 ;  /* 0x0000000219107825 */ /* 0x000fe200078e0214 */
[----:B------:R-:W-:-:S03]  /*43e90*/  PRMT R34, R74, 0x7632, R34 ;  /* 0x000076324a227816 */ /* 0x000fc60000000022 */
[----:B------:R-:W-:Y:S01]  /*43ea0*/  IMAD.WIDE R24, R25, 0x2, R158 ;  /* 0x0000000219187825 */ /* 0x000fe200078e029e */
[----:B------:R-:W1:Y:S03]  /*43eb0*/  LDC R0, c[0x0][0x248] ;  /* 0x00009200ff007b82 */ /* 0x000e660000000800 */
[----:B------:R-:W-:Y:S01]  /*43ec0*/  VIADD R31, R3, 0x66 ;  /* 0x00000066031f7836 */ /* 0x000fe20000000000 */
[----:B------:R-:W-:Y:S01]  /*43ed0*/  @P3 STG.E.U16 desc[UR60][R16.64], R74 ;  /* 0x0000004a10003986 */ /* 0x000fe2000c10153c */
[----:B------:R-:W-:-:S03]  /*43ee0*/  ISETP.LT.AND P5, PT, R23, R2, !P1 ;  /* 0x000000021700720c */ /* 0x000fc60004fa1270 */
[----:B------:R-:W3:Y:S01]  /*43ef0*/  LDC R28, c[0x0][0x228] ;  /* 0x00008a00ff1c7b82 */ /* 0x000ee20000000800 */
[----:B------:R4:W-:Y:S01]  /*43f00*/  @P2 STG.E.U16 desc[UR60][R24.64], R34 ;  /* 0x0000002218002986 */ /* 0x0009e2000c10153c */
[----:B--2---:R-:W-:Y:S01]  /*43f10*/  ISETP.GE.AND P2, PT, R31, R32, PT ;  /* 0x000000201f00720c */ /* 0x004fe20003f46270 */
[----:B------:R-:W-:-:S05]  /*43f20*/  VIADD R32, R3, 0x67 ;  /* 0x0000006703207836 */ /* 0x000fca0000000000 */
[----:B------:R-:W2:Y:S01]  /*43f30*/  LDC R2, c[0x0][0x248] ;  /* 0x00009200ff027b82 */ /* 0x000ea20000000800 */
[----:B0-----:R-:W-:Y:S02]  /*43f40*/  ISETP.LT.AND P3, PT, R23, R38, !P2 ;  /* 0x000000261700720c */ /* 0x001fe40005761270 */
[----:B------:R-:W-:Y:S02]  /*43f50*/  ISETP.LT.AND P6, PT, R156, R41, !P2 ;  /* 0x000000299c00720c */ /* 0x000fe400057c1270 */
[----:B----4-:R-:W-:-:S03]  /*43f60*/  ISETP.GE.AND P2, PT, R32, R35, PT ;  /* 0x000000232000720c */ /* 0x010fc60003f46270 */
[----:B------:R-:W0:Y:S01]  /*43f70*/  LDC R30, c[0x0][0x22c] ;  /* 0x00008b00ff1e7b82 */ /* 0x000e220000000800 */
[----:B------:R-:W-:-:S07]  /*43f80*/  ISETP.LT.AND P1, PT, R156, R37, !P1 ;  /* 0x000000259c00720c */ /* 0x000fce0004f21270 */
[----:B------:R-:W4:Y:S01]  /*43f90*/  LDC R32, c[0x0][0x22c] ;  /* 0x00008b00ff207b82 */ /* 0x000f220000000800 */
[----:B------:R-:W-:-:S07]  /*43fa0*/  IMAD.WIDE R26, R29, 0x2, R20 ;  /* 0x000000021d1a7825 */ /* 0x000fce00078e0214 */
[----:B------:R-:W4:Y:S01]  /*43fb0*/  LDC R34, c[0x0][0x228] ;  /* 0x00008a00ff227b82 */ /* 0x000f220000000800 */
[----:B-1----:R-:W-:-:S07]  /*43fc0*/  IMAD.IADD R31, R29, 0x1, R0 ;  /* 0x000000011d1f7824 */ /* 0x002fce00078e0200 */
[----:B------:R-:W1:Y:S08]  /*43fd0*/  LDC R36, c[0x0][0x228] ;  /* 0x00008a00ff247b82 */ /* 0x000e700000000800 */
[----:B------:R-:W1:Y:S01]  /*43fe0*/  LDC R35, c[0x0][0x228] ;  /* 0x00008a00ff237b82 */ /* 0x000e620000000800 */
[----:B------:R2:W-:Y:S01]  /*43ff0*/  @P5 STG.E.U16 desc[UR60][R26.64], R18 ;  /* 0x000000121a005986 */ /* 0x0005e2000c10153c */
[----:B---3--:R-:W-:Y:S01]  /*44000*/  ISETP.LT.AND P5, PT, R23, R28, !P2 ;  /* 0x0000001c1700720c */ /* 0x008fe200057a1270 */
[----:B------:R-:W-:-:S05]  /*44010*/  IMAD.WIDE R16, R29, 0x2, R158 ;  /* 0x000000021d107825 */ /* 0x000fca00078e029e */
[----:B------:R-:W3:Y:S01]  /*44020*/  LDC R33, c[0x0][0x228] ;  /* 0x00008a00ff217b82 */ /* 0x000ee20000000800 */
[----:B------:R-:W-:Y:S01]  /*44030*/  IMAD.WIDE R24, R31, 0x2, R20 ;  /* 0x000000021f187825 */ /* 0x000fe200078e0214 */
[----:B------:R-:W-:Y:S02]  /*44040*/  PRMT R29, R75, 0x7632, R29 ;  /* 0x000076324b1d7816 */ /* 0x000fe4000000001d */
[----:B--2---:R-:W-:-:S04]  /*44050*/  PRMT R18, R18, 0x7632, R18 ;  /* 0x0000763212127816 */ /* 0x004fc80000000012 */
[----:B------:R-:W2:Y:S01]  /*44060*/  LDC R0, c[0x0][0x248] ;  /* 0x00009200ff007b82 */ /* 0x000ea20000000800 */
[C---:B------:R-:W-:Y:S01]  /*44070*/  IMAD.WIDE R26, R31.reuse, 0x2, R158 ;  /* 0x000000021f1a7825 */ /* 0x040fe200078e029e */
[----:B------:R-:W-:Y:S03]  /*44080*/  @P1 STG.E.U16 desc[UR60][R16.64], R18 ;  /* 0x0000001210001986 */ /* 0x000fe6000c10153c */
[----:B------:R-:W-:-:S03]  /*44090*/  IMAD.IADD R31, R31, 0x1, R2 ;  /* 0x000000011f1f7824 */ /* 0x000fc600078e0202 */
[----:B------:R-:W2:Y:S01]  /*440a0*/  LDC R37, c[0x0][0x228] ;  /* 0x00008a00ff257b82 */ /* 0x000ea20000000800 */
[C---:B------:R-:W-:Y:S01]  /*440b0*/  VIADD R39, R3.reuse, 0x68 ;  /* 0x0000006803277836 */ /* 0x040fe20000000000 */
[----:B------:R-:W-:Y:S01]  /*440c0*/  @P3 STG.E.U16 desc[UR60][R24.64], R75 ;  /* 0x0000004b18003986 */ /* 0x000fe2000c10153c */
[----:B------:R-:W-:-:S05]  /*440d0*/  VIADD R41, R3, 0x69 ;  /* 0x0000006903297836 */ /* 0x000fca0000000000 */
[----:B------:R-:W2:Y:S01]  /*440e0*/  LDC R2, c[0x0][0x248] ;  /* 0x00009200ff027b82 */ /* 0x000ea20000000800 */
[----:B------:R1:W-:Y:S01]  /*440f0*/  @P6 STG.E.U16 desc[UR60][R26.64], R29 ;  /* 0x0000001d1a006986 */ /* 0x0003e2000c10153c */
[----:B0-----:R-:W-:Y:S02]  /*44100*/  ISETP.GE.AND P1, PT, R39, R30, PT ;  /* 0x0000001e2700720c */ /* 0x001fe40003f26270 */
[----:B----4-:R-:W-:-:S04]  /*44110*/  ISETP.GE.AND P3, PT, R41, R32, PT ;  /* 0x000000202900720c */ /* 0x010fc80003f66270 */
[----:B------:R-:W0:Y:S01]  /*44120*/  LDC R32, c[0x0][0x22c] ;  /* 0x00008b00ff207b82 */ /* 0x000e220000000800 */
[----:B-1----:R-:W-:Y:S01]  /*44130*/  IMAD.WIDE R28, R31, 0x2, R20 ;  /* 0x000000021f1c7825 */ /* 0x002fe200078e0214 */
[----:B------:R-:W-:Y:S02]  /*44140*/  ISETP.LT.AND P6, PT, R23, R34, !P1 ;  /* 0x000000221700720c */ /* 0x000fe40004fc1270 */
[----:B------:R-:W-:-:S04]  /*44150*/  ISETP.LT.AND P1, PT, R156, R35, !P1 ;  /* 0x000000239c00720c */ /* 0x000fc80004f21270 */
[----:B------:R-:W1:Y:S01]  /*44160*/  LDC R30, c[0x0][0x248] ;  /* 0x00009200ff1e7b82 */ /* 0x000e620000000800 */
[----:B------:R4:W-:Y:S01]  /*44170*/  @P5 STG.E.U16 desc[UR60][R28.64], R19 ;  /* 0x000000131c005986 */ /* 0x0009e2000c10153c */
[----:B------:R-:W-:Y:S02]  /*44180*/  ISETP.LT.AND P5, PT, R23, R36, !P3 ;  /* 0x000000241700720c */ /* 0x000fe40005fa1270 */
[----:B---3--:R-:W-:-:S04]  /*44190*/  ISETP.LT.AND P2, PT, R156, R33, !P2 ;  /* 0x000000219c00720c */ /* 0x008fc80005741270 */
[----:B------:R-:W3:Y:S01]  /*441a0*/  LDC R36, c[0x0][0x228] ;  /* 0x00008a00ff247b82 */ /* 0x000ee20000000800 */
[----:B--2---:R-:W-:-:S07]  /*441b0*/  IMAD.IADD R25, R31, 0x1, R0 ;  /* 0x000000011f197824 */ /* 0x004fce00078e0200 */
[----:B------:R-:W2:Y:S01]  /*441c0*/  LDC R35, c[0x0][0x228] ;  /* 0x00008a00ff237b82 */ /* 0x000ea20000000800 */
[----:B------:R-:W-:Y:S01]  /*441d0*/  ISETP.LT.AND P3, PT, R156, R37, !P3 ;  /* 0x000000259c00720c */ /* 0x000fe20005f61270 */
[----:B------:R-:W-:Y:S01]  /*441e0*/  IMAD.WIDE R16, R31, 0x2, R158 ;  /* 0x000000021f107825 */ /* 0x000fe200078e029e */
[----:B------:R-:W-:-:S05]  /*441f0*/  PRMT R42, R19, 0x7632, R42 ;  /* 0x00007632132a7816 */ /* 0x000fca000000002a */
[----:B------:R-:W1:Y:S01]  /*44200*/  LDC R34, c[0x0][0x22c] ;  /* 0x00008b00ff227b82 */ /* 0x000e620000000800 */
[C-C-:B------:R-:W-:Y:S01]  /*44210*/  IMAD.IADD R33, R25.reuse, 0x1, R2.reuse ;  /* 0x0000000119217824 */ /* 0x140fe200078e0202 */
[----:B------:R-:W-:Y:S01]  /*44220*/  PRMT R2, R12, 0x7632, R2 ;  /* 0x000076320c027816 */ /* 0x000fe20000000002 */
[----:B----4-:R-:W-:-:S05]  /*44230*/  IMAD.WIDE R18, R25, 0x2, R20 ;  /* 0x0000000219127825 */ /* 0x010fca00078e0214 */
[----:B------:R-:W4:Y:S01]  /*44240*/  LDC R0, c[0x0][0x248] ;  /* 0x00009200ff007b82 */ /* 0x000f220000000800 */
[----:B------:R-:W-:Y:S01]  /*44250*/  IMAD.WIDE R24, R25, 0x2, R158 ;  /* 0x0000000219187825 */ /* 0x000fe200078e029e */
[----:B------:R0:W-:Y:S06]  /*44260*/  @P2 STG.E.U16 desc[UR60][R16.64], R42 ;  /* 0x0000002a10002986 */ /* 0x0001ec000c10153c */
[----:B------:R-:W4:Y:S01]  /*44270*/  LDC R38, c[0x0][0x228] ;  /* 0x00008a00ff267b82 */ /* 0x000f220000000800 */
[----:B------:R-:W-:Y:S01]  /*44280*/  VIADD R39, R3, 0x6a ;  /* 0x0000006a03277836 */ /* 0x000fe20000000000 */
[----:B------:R1:W-:Y:S01]  /*44290*/  @P6 STG.E.U16 desc[UR60][R18.64], R12 ;  /* 0x0000000c12006986 */ /* 0x0003e2000c10153c */
[----:B------:R-:W-:-:S05]  /*442a0*/  IMAD.WIDE R26, R33, 0x2, R20 ;  /* 0x00000002211a7825 */ /* 0x000fca00078e0214 */
[----:B------:R-:W4:Y:S01]  /*442b0*/  LDC R37, c[0x0][0x228] ;  /* 0x00008a00ff257b82 */ /* 0x000f220000000800 */
[----:B------:R-:W-:Y:S01]  /*442c0*/  @P1 STG.E.U16 desc[UR60][R24.64], R2 ;  /* 0x0000000218001986 */ /* 0x000fe2000c10153c */
[----:B0-----:R-:W-:Y:S01]  /*442d0*/  PRMT R17, R8, 0x7632, R17 ;  /* 0x0000763208117816 */ /* 0x001fe20000000011 */
[----:B------:R-:W-:Y:S01]  /*442e0*/  IMAD.WIDE R28, R33, 0x2, R158 ;  /* 0x00000002211c7825 */ /* 0x000fe200078e029e */
[----:B------:R-:W-:Y:S01]  /*442f0*/  ISETP.GE.AND P1, PT, R39, R32, PT ;  /* 0x000000202700720c */ /* 0x000fe20003f26270 */
[----:B------:R0:W-:Y:S03]  /*44300*/  @P5 STG.E.U16 desc[UR60][R26.64], R8 ;  /* 0x000000081a005986 */ /* 0x0001e6000c10153c */
[----:B------:R-:W4:Y:S01]  /*44310*/  LDC R31, c[0x0][0x22c] ;  /* 0x00008b00ff1f7b82 */ /* 0x000f220000000800 */
[----:B------:R4:W-:Y:S01]  /*44320*/  @P3 STG.E.U16 desc[UR60][R28.64], R17 ;  /* 0x000000111c003986 */ /* 0x0009e2000c10153c */
[----:B---3--:R-:W-:Y:S01]  /*44330*/  ISETP.LT.AND P5, PT, R23, R36, !P1 ;  /* 0x000000241700720c */ /* 0x008fe20004fa1270 */
[----:B------:R-:W-:Y:S01]  /*44340*/  VIADD R41, R3, 0x6b ;  /* 0x0000006b03297836 */ /* 0x000fe20000000000 */
[----:B--2---:R-:W-:Y:S01]  /*44350*/  ISETP.LT.AND P3, PT, R156, R35, !P1 ;  /* 0x000000239c00720c */ /* 0x004fe20004f61270 */
[----:B-1----:R-:W-:-:S03]  /*44360*/  IMAD.IADD R19, R33, 0x1, R30 ;  /* 0x0000000121137824 */ /* 0x002fc600078e021e */
[----:B------:R-:W1:Y:S01]  /*44370*/  LDC R40, c[0x0][0x228] ;  /* 0x00008a00ff287b82 */ /* 0x000e620000000800 */
[----:B------:R-:W-:-:S07]  /*44380*/  ISETP.GE.AND P2, PT, R41, R34, PT ;  /* 0x000000222900720c */ /* 0x000fce0003f46270 */
[----:B0-----:R-:W0:Y:S01]  /*44390*/  LDC R8, c[0x0][0x22c] ;  /* 0x00008b00ff087b82 */ /* 0x001e220000000800 */
[----:B----4-:R-:W-:-:S07]  /*443a0*/  IMAD.IADD R27, R19, 0x1, R0 ;  /* 0x00000001131b7824 */ /* 0x010fce00078e0200 */
[----:B------:R-:W2:Y:S01]  /*443b0*/  LDC R2, c[0x0][0x248] ;  /* 0x00009200ff027b82 */ /* 0x000ea20000000800 */
[----:B------:R-:W-:Y:S01]  /*443c0*/  IMAD.WIDE R16, R19, 0x2, R20 ;  /* 0x0000000213107825 */ /* 0x000fe200078e0214 */
[----:B------:R-:W-:-:S06]  /*443d0*/  PRMT R34, R13, 0x7632, R34 ;  /* 0x000076320d227816 */ /* 0x000fcc0000000022 */
[----:B------:R-:W3:Y:S01]  /*443e0*/  LDC R33, c[0x0][0x228] ;  /* 0x00008a00ff217b82 */ /* 0x000ee20000000800 */
[----:B------:R-:W-:Y:S01]  /*443f0*/  IMAD.WIDE R18, R19, 0x2, R158 ;  /* 0x0000000213127825 */ /* 0x000fe200078e029e */
[----:B------:R-:W-:-:S06]  /*44400*/  ISETP.LT.AND P6, PT, R23, R38, !P2 ;  /* 0x000000261700720c */ /* 0x000fcc00057c1270 */
[----:B------:R-:W4:Y:S01]  /*44410*/  LDC R30, c[0x0][0x228] ;  /* 0x00008a00ff1e7b82 */ /* 0x000f220000000800 */
[----:B------:R1:W-:Y:S07]  /*44420*/  @P5 STG.E.U16 desc[UR60][R16.64], R13 ;  /* 0x0000000d10005986 */ /* 0x0003ee000c10153c */
[----:B------:R-:W4:Y:S01]  /*44430*/  LDC R0, c[0x0][0x248] ;  /* 0x00009200ff007b82 */ /* 0x000f220000000800 */
[----:B------:R-:W-:Y:S01]  /*44440*/  @P3 STG.E.U16 desc[UR60][R18.64], R34 ;  /* 0x0000002212003986 */ /* 0x000fe2000c10153c */
[----:B------:R-:W-:Y:S01]  /*44450*/  ISETP.LT.AND P3, PT, R156, R37, !P2 ;  /* 0x000000259c00720c */ /* 0x000fe20005761270 */
[----:B------:R-:W-:-:S02]  /*44460*/  VIADD R12, R3, 0x6c ;  /* 0x0000006c030c7836 */ /* 0x000fc40000000000 */
[----:B------:R-:W-:-:S03]  /*44470*/  IMAD.WIDE R24, R27, 0x2, R20 ;  /* 0x000000021b187825 */ /* 0x000fc600078e0214 */
[----:B------:R-:W4:Y:S01]  /*44480*/  LDC R28, c[0x0][0x22c] ;  /* 0x00008b00ff1c7b82 */ /* 0x000f220000000800 */
[----:B------:R-:W-:Y:S01]  /*44490*/  VIADD R35, R3, 0x6d ;  /* 0x0000006d03237836 */ /* 0x000fe20000000000 */
[----:B------:R-:W-:Y:S01]  /*444a0*/  ISETP.GE.AND P1, PT, R12, R31, PT ;  /* 0x0000001f0c00720c */ /* 0x000fe20003f26270 */
[----:B-1----:R-:W-:Y:S01]  /*444b0*/  IMAD.WIDE R12, R27, 0x2, R158 ;  /* 0x000000021b0c7825 */ /* 0x002fe200078e029e */
[----:B------:R-:W-:-:S04]  /*444c0*/  PRMT R36, R9, 0x7632, R36 ;  /* 0x0000763209247816 */ /* 0x000fc80000000024 */
[----:B------:R-:W1:Y:S01]  /*444d0*/  LDC R29, c[0x0][0x228] ;  /* 0x00008a00ff1d7b82 */ /* 0x000e620000000800 */
[----:B------:R4:W-:Y:S01]  /*444e0*/  @P6 STG.E.U16 desc[UR60][R24.64], R9 ;  /* 0x0000000918006986 */ /* 0x0009e2000c10153c */
[----:B0-----:R-:W-:Y:S01]  /*444f0*/  ISETP.GE.AND P2, PT, R35, R8, PT ;  /* 0x000000082300720c */ /* 0x001fe20003f46270 */
[----:B--2---:R-:W-:-:S05]  /*44500*/  IMAD.IADD R17, R27, 0x1, R2 ;  /* 0x000000011b117824 */ /* 0x004fca00078e0202 */
[----:B------:R-:W0:Y:S01]  /*44510*/  LDC R26, c[0x0][0x22c] ;  /* 0x00008b00ff1a7b82 */ /* 0x000e220000000800 */
[----:B------:R-:W-:Y:S01]  /*44520*/  ISETP.LT.AND P5, PT, R23, R40, !P1 ;  /* 0x000000281700720c */ /* 0x000fe20004fa1270 */
[----:B------:R2:W-:Y:S01]  /*44530*/  @P3 STG.E.U16 desc[UR60][R12.64], R36 ;  /* 0x000000240c003986 */ /* 0x0005e2000c10153c */
[----:B---3--:R-:W-:-:S05]  /*44540*/  ISETP.LT.AND P1, PT, R156, R33, !P1 ;  /* 0x000000219c00720c */ /* 0x008fca0004f21270 */
[----:B------:R-:W3:Y:S01]  /*44550*/  LDC R32, c[0x0][0x228] ;  /* 0x00008a00ff207b82 */ /* 0x000ee20000000800 */
[----:B----4-:R-:W-:-:S07]  /*44560*/  ISETP.LT.AND P3, PT, R23, R30, !P2 ;  /* 0x0000001e1700720c */ /* 0x010fce0005761270 */
[----:B------:R-:W4:Y:S01]  /*44570*/  LDC R24, c[0x0][0x228] ;  /* 0x00008a00ff187b82 */ /* 0x000f220000000800 */
[----:B------:R-:W-:-:S07]  /*44580*/  IMAD.IADD R19, R17, 0x1, R0 ;  /* 0x0000000111137824 */ /* 0x000fce00078e0200 */
[----:B------:R-:W3:Y:S08]  /*44590*/  LDC R31, c[0x0][0x228] ;  /* 0x00008a00ff1f7b82 */ /* 0x000ef00000000800 */
[----:B------:R-:W3:Y:S01]  /*445a0*/  LDC R25, c[0x0][0x228] ;  /* 0x00008a00ff197b82 */ /* 0x000ee20000000800 */
[----:B------:R-:W-:-:S07]  /*445b0*/  IMAD.WIDE R8, R17, 0x2, R20 ;  /* 0x0000000211087825 */ /* 0x000fce00078e0214 */
[----:B------:R-:W3:Y:S01]  /*445c0*/  LDC R2, c[0x0][0x248] ;  /* 0x00009200ff027b82 */ /* 0x000ee20000000800 */
[----:B------:R-:W-:Y:S01]  /*445d0*/  IMAD.WIDE R16, R17, 0x2, R158 ;  /* 0x0000000211107825 */ /* 0x000fe200078e029e */
[----:B------:R-:W-:-:S06]  /*445e0*/  PRMT R30, R14, 0x7632, R30 ;  /* 0x000076320e1e7816 */ /* 0x000fcc000000001e */
[----:B------:R-:W3:Y:S01]  /*445f0*/  LDC R18, c[0x0][0x248] ;  /* 0x00009200ff127b82 */ /* 0x000ee20000000800 */
[----:B--2---:R-:W-:Y:S01]  /*44600*/  IMAD.WIDE R12, R19, 0x2, R20 ;  /* 0x00000002130c7825 */ /* 0x004fe200078e0214 */
[----:B------:R2:W-:Y:S03]  /*44610*/  @P5 STG.E.U16 desc[UR60][R8.64], R14 ;  /* 0x0000000e08005986 */ /* 0x0005e6000c10153c */
[C---:B------:R-:W-:Y:S01]  /*44620*/  VIADD R33, R3.reuse, 0x6f ;  /* 0x0000006f03217836 */ /* 0x040fe20000000000 */
[----:B------:R3:W-:Y:S01]  /*44630*/  @P1 STG.E.U16 desc[UR60][R16.64], R30 ;  /* 0x0000001e10001986 */ /* 0x0007e2000c10153c */
[----:B------:R-:W-:Y:S01]  /*44640*/  VIADD R27, R3, 0x6e ;  /* 0x0000006e031b7836 */ /* 0x000fe20000000000 */
[----:B-1----:R-:W-:Y:S01]  /*44650*/  ISETP.LT.AND P2, PT, R156, R29, !P2 ;  /* 0x0000001d9c00720c */ /* 0x002fe20005741270 */
[----:B------:R-:W1:Y:S01]  /*44660*/  LDC R0, c[0x0][0x248] ;  /* 0x00009200ff007b82 */ /* 0x000e620000000800 */
[----:B------:R3:W-:Y:S01]  /*44670*/  @P3 STG.E.U16 desc[UR60][R12.64], R10 ;  /* 0x0000000a0c003986 */ /* 0x0007e2000c10153c */
[----:B------:R-:W-:-:S06]  /*44680*/  ISETP.GE.AND P3, PT, R33, R28, PT ;  /* 0x0000001c2100720c */ /* 0x000fcc0003f66270 */
[----:B--2---:R-:W2:Y:S01]  /*44690*/  LDC R14, c[0x0][0x22c] ;  /* 0x00008b00ff0e7b82 */ /* 0x004ea20000000800 */
[----:B0-----:R-:W-:Y:S02]  /*446a0*/  ISETP.GE.AND P1, PT, R27, R26, PT ;  /* 0x0000001a1b00720c */ /* 0x001fe40003f26270 */
[----:B----4-:R-:W-:-:S05]  /*446b0*/  ISETP.LT.AND P5, PT, R23, R24, !P3 ;  /* 0x000000181700720c */ /* 0x010fca0005fa1270 */
[----:B------:R-:W0:Y:S01]  /*446c0*/  LDC R28, c[0x0][0x228] ;  /* 0x00008a00ff1c7b82 */ /* 0x000e220000000800 */
[----:B---3--:R-:W-:Y:S01]  /*446d0*/  ISETP.LT.AND P6, PT, R23, R32, !P1 ;  /* 0x000000201700720c */ /* 0x008fe20004fc1270 */
[----:B------:R-:W-:Y:S01]  /*446e0*/  IMAD.IADD R17, R19, 0x1, R2 ;  /* 0x0000000113117824 */ /* 0x000fe200078e0202 */
[----:B------:R-:W-:-:S05]  /*446f0*/  ISETP.LT.AND P1, PT, R156, R31, !P1 ;  /* 0x0000001f9c00720c */ /* 0x000fca0004f21270 */
[----:B------:R-:W3:Y:S01]  /*44700*/  LDC R29, c[0x0][0x228] ;  /* 0x00008a00ff1d7b82 */ /* 0x000ee20000000800 */
[----:B------:R-:W-:Y:S02]  /*44710*/  ISETP.LT.AND P3, PT, R156, R25, !P3 ;  /* 0x000000199c00720c */ /* 0x000fe40005f61270 */
[----:B------:R-:W-:Y:S01]  /*44720*/  PRMT R25, R10, 0x7632, R25 ;  /* 0x000076320a197816 */ /* 0x000fe20000000019 */
[----:B------:R-:W-:-:S04]  /*44730*/  IMAD.WIDE R8, R19, 0x2, R158 ;  /* 0x0000000213087825 */ /* 0x000fc800078e029e */
[----:B------:R-:W4:Y:S01]  /*44740*/  LDC R10, c[0x0][0x22c] ;  /* 0x00008b00ff0a7b82 */ /* 0x000f220000000800 */
[----:B------:R-:W-:Y:S01]  /*44750*/  IMAD.IADD R27, R17, 0x1, R18 ;  /* 0x00000001111b7824 */ /* 0x000fe200078e0212 */
        /* <DEDUP_REMOVED lines=13> */
[----:B--2---:R-:W-:-:S04]  /*44830*/  ISETP.GE.AND P1, PT, R33, R14, PT ;  /* 0x0000000e2100720c */ /* 0x004fc80003f26270 */
[----:B------:R-:W1:Y:S01]  /*44840*/  LDC R26, c[0x0][0x22c] ;  /* 0x00008b00ff1a7b82 */ /* 0x000e620000000800 */
[----:B------:R-:W-:Y:S01]  /*44850*/  @P5 STG.E.U16 desc[UR60][R18.64], R11 ;  /* 0x0000000b12005986 */ /* 0x000fe2000c10153c */
[----:B0-----:R-:W-:-:S03]  /*44860*/  ISETP.LT.AND P5, PT, R23, R28, !P1 ;  /* 0x0000001c1700720c */ /* 0x001fc60004fa1270 */
[----:B------:R0:W-:Y:S01]  /*44870*/  @P3 STG.E.U16 desc[UR60][R24.64], R9 ;  /* 0x0000000918003986 */ /* 0x0001e2000c10153c */
[----:B---3--:R-:W-:Y:S02]  /*44880*/  ISETP.LT.AND P3, PT, R156, R29, !P1 ;  /* 0x0000001d9c00720c */ /* 0x008fe40004f61270 */
[----:B------:R-:W2:Y:S01]  /*44890*/  LDC R14, c[0x0][0x22c] ;  /* 0x00008b00ff0e7b82 */ /* 0x000ea20000000800 */
[----:B------:R-:W-:Y:S02]  /*448a0*/  VIADD R35, R3, 0x71 ;  /* 0x0000007103237836 */ /* 0x000fe40000000000 */
[----:B------:R-:W-:-:S05]  /*448b0*/  IMAD.IADD R27, R27, 0x1, R0 ;  /* 0x000000011b1b7824 */ /* 0x000fca00078e0200 */
[----:B------:R-:W3:Y:S01]  /*448c0*/  LDC R32, c[0x0][0x228] ;  /* 0x00008a00ff207b82 */ /* 0x000ee20000000800 */
[----:B----4-:R-:W-:Y:S01]  /*448d0*/  ISETP.GE.AND P2, PT, R35, R10, PT ;  /* 0x0000000a2300720c */ /* 0x010fe20003f46270 */
[C---:B------:R-:W-:Y:S01]  /*448e0*/  IMAD.IADD R15, R27.reuse, 0x1, R2 ;  /* 0x000000011b0f7824 */ /* 0x040fe200078e0202 */
[----:B0-----:R-:W-:Y:S01]  /*448f0*/  PRMT R24, R4, 0x7632, R24 ;  /* 0x0000763204187816 */ /* 0x001fe20000000018 */
[----:B------:R-:W-:-:S04]  /*44900*/  IMAD.WIDE R8, R27, 0x2, R20 ;  /* 0x000000021b087825 */ /* 0x000fc800078e0214 */
[----:B------:R-:W0:Y:S01]  /*44910*/  LDC R0, c[0x0][0x248] ;  /* 0x00009200ff007b82 */ /* 0x000e220000000800 */
[----:B------:R-:W-:-:S07]  /*44920*/  IMAD.WIDE R10, R27, 0x2, R158 ;  /* 0x000000021b0a7825 */ /* 0x000fce00078e029e */
[----:B------:R-:W4:Y:S08]  /*44930*/  LDC R19, c[0x0][0x228] ;  /* 0x00008a00ff137b82 */ /* 0x000f300000000800 */
[----:B------:R-:W0:Y:S01]  /*44940*/  LDC R18, c[0x0][0x228] ;  /* 0x00008a00ff127b82 */ /* 0x000e220000000800 */
[----:B------:R-:W-:Y:S01]  /*44950*/  VIADD R17, R3, 0x72 ;  /* 0x0000007203117836 */ /* 0x000fe20000000000 */
[----:B------:R-:W-:Y:S01]  /*44960*/  @P5 STG.E.U16 desc[UR60][R8.64], R4 ;  /* 0x0000000408005986 */ /* 0x000fe2000c10153c */
[----:B------:R-:W-:-:S05]  /*44970*/  ISETP.LT.AND P6, PT, R23, R30, !P2 ;  /* 0x0000001e1700720c */ /* 0x000fca00057c1270 */
[----:B------:R-:W0:Y:S01]  /*44980*/  LDC R2, c[0x0][0x248] ;  /* 0x00009200ff027b82 */ /* 0x000e220000000800 */
[----:B------:R3:W-:Y:S01]  /*44990*/  @P3 STG.E.U16 desc[UR60][R10.64], R24 ;  /* 0x000000180a003986 */ /* 0x0007e2000c10153c */
[----:B------:R-:W-:Y:S02]  /*449a0*/  ISETP.LT.AND P3, PT, R156, R31, !P2 ;  /* 0x0000001f9c00720c */ /* 0x000fe40005761270 */
[----:B-1----:R-:W-:Y:S01]  /*449b0*/  ISETP.GE.AND P1, PT, R17, R26, PT ;  /* 0x0000001a1100720c */ /* 0x002fe20003f26270 */
[----:B------:R-:W-:-:S03]  /*449c0*/  VIADD R31, R3, 0x73 ;  /* 0x00000073031f7836 */ /* 0x000fc60000000000 */
[----:B------:R-:W1:Y:S01]  /*449d0*/  LDC R17, c[0x0][0x22c] ;  /* 0x00008b00ff117b82 */ /* 0x000e620000000800 */
[----:B------:R-:W-:Y:S01]  /*449e0*/  IMAD.WIDE R12, R15, 0x2, R20 ;  /* 0x000000020f0c7825 */ /* 0x000fe200078e0214 */
[----:B--2---:R-:W-:Y:S02]  /*449f0*/  ISETP.GE.AND P2, PT, R31, R14, PT ;  /* 0x0000000e1f00720c */ /* 0x004fe40003f46270 */
[----:B---3--:R-:W-:Y:S01]  /*44a00*/  PRMT R11, R104, 0x7632, R11 ;  /* 0x00007632680b7816 */ /* 0x008fe2000000000b */
[----:B------:R-:W-:-:S03]  /*44a10*/  IMAD.WIDE R8, R15, 0x2, R158 ;  /* 0x000000020f087825 */ /* 0x000fc600078e029e */
[----:B------:R-:W2:Y:S01]  /*44a20*/  LDC R16, c[0x0][0x22c] ;  /* 0x00008b00ff107b82 */ /* 0x000ea20000000800 */
[----:B------:R3:W-:Y:S01]  /*44a30*/  @P6 STG.E.U16 desc[UR60][R12.64], R104 ;  /* 0x000000680c006986 */ /* 0x0007e2000c10153c */
[----:B------:R-:W-:-:S06]  /*44a40*/  ISETP.LT.AND P5, PT, R23, R32, !P1 ;  /* 0x000000201700720c */ /* 0x000fcc0004fa1270 */
[----:B------:R-:W2:Y:S01]  /*44a50*/  LDC R24, c[0x0][0x228] ;  /* 0x00008a00ff187b82 */ /* 0x000ea20000000800 */
[----:B------:R1:W-:Y:S01]  /*44a60*/  @P3 STG.E.U16 desc[UR60][R8.64], R11 ;  /* 0x0000000b08003986 */ /* 0x0003e2000c10153c */
[----:B----4-:R-:W-:Y:S02]  /*44a70*/  ISETP.LT.AND P1, PT, R156, R19, !P1 ;  /* 0x000000139c00720c */ /* 0x010fe40004f21270 */
[----:B0-----:R-:W-:Y:S01]  /*44a80*/  ISETP.LT.AND P3, PT, R23, R18, !P2 ;  /* 0x000000121700720c */ /* 0x001fe20005761270 */
[----:B---3--:R-:W-:-:S03]  /*44a90*/  IMAD.IADD R13, R15, 0x1, R0 ;  /* 0x000000010f0d7824 */ /* 0x008fc600078e0200 */
[----:B------:R-:W0:Y:S01]  /*44aa0*/  LDC R25, c[0x0][0x228] ;  /* 0x00008a00ff197b82 */ /* 0x000e220000000800 */
[----:B------:R-:W-:-:S07]  /*44ab0*/  IMAD.IADD R15, R13, 0x1, R2 ;  /* 0x000000010d0f7824 */ /* 0x000fce00078e0202 */
[----:B------:R-:W3:Y:S08]  /*44ac0*/  LDC R4, c[0x0][0x228] ;  /* 0x00008a00ff047b82 */ /* 0x000ef00000000800 */
[----:B------:R-:W4:Y:S01]  /*44ad0*/  LDC R27, c[0x0][0x228] ;  /* 0x00008a00ff1b7b82 */ /* 0x000f220000000800 */
[----:B-1----:R-:W-:-:S07]  /*44ae0*/  IMAD.WIDE R10, R13, 0x2, R20 ;  /* 0x000000020d0a7825 */ /* 0x002fce00078e0214 */
[----:B------:R-:W1:Y:S01]  /*44af0*/  LDC R0, c[0x0][0x248] ;  /* 0x00009200ff007b82 */ /* 0x000e620000000800 */
[----:B------:R-:W-:Y:S01]  /*44b00*/  IMAD.WIDE R12, R13, 0x2, R158 ;  /* 0x000000020d0c7825 */ /* 0x000fe200078e029e */
[----:B------:R-:W-:-:S03]  /*44b10*/  PRMT R26, R5, 0x7632, R26 ;  /* 0x00007632051a7816 */ /* 0x000fc6000000001a */
[----:B------:R-:W-:-:S03]  /*44b20*/  IMAD.WIDE R8, R15, 0x2, R20 ;  /* 0x000000020f087825 */ /* 0x000fc600078e0214 */
[----:B------:R-:W1:Y:S01]  /*44b30*/  LDC R2, c[0x0][0x248] ;  /* 0x00009200ff027b82 */ /* 0x000e620000000800 */
[C---:B------:R-:W-:Y:S01]  /*44b40*/  VIADD R14, R3.reuse, 0x75 ;  /* 0x00000075030e7836 */ /* 0x040fe20000000000 */
[----:B------:R1:W-:Y:S06]  /*44b50*/  @P5 STG.E.U16 desc[UR60][R10.64], R5 ;  /* 0x000000050a005986 */ /* 0x0003ec000c10153c */
[----:B------:R-:W1:Y:S01]  /*44b60*/  LDC R29, c[0x0][0x228] ;  /* 0x00008a00ff1d7b82 */ /* 0x000e620000000800 */
[----:B------:R-:W-:Y:S01]  /*44b70*/  VIADD R19, R3, 0x74 ;  /* 0x0000007403137836 */ /* 0x000fe20000000000 */
[----:B------:R1:W-:Y:S04]  /*44b80*/  @P1 STG.E.U16 desc[UR60][R12.64], R26 ;  /* 0x0000001a0c001986 */ /* 0x0003e8000c10153c */
[----:B------:R1:W-:Y:S02]  /*44b90*/  @P3 STG.E.U16 desc[UR60][R8.64], R105 ;  /* 0x0000006908003986 */ /* 0x0003e4000c10153c */
[----:B------:R-:W1:Y:S01]  /*44ba0*/  LDC R18, c[0x0][0x22c] ;  /* 0x00008b00ff127b82 */ /* 0x000e620000000800 */
[----:B------:R-:W-:-:S02]  /*44bb0*/  ISETP.GE.AND P3, PT, R14, R17, PT ;  /* 0x000000110e00720c */ /* 0x000fc40003f66270 */
[----:B--2---:R-:W-:Y:S02]  /*44bc0*/  ISETP.GE.AND P1, PT, R19, R16, PT ;  /* 0x000000101300720c */ /* 0x004fe40003f26270 */
[C---:B------:R-:W-:Y:S02]  /*44bd0*/  ISETP.LT.AND P5, PT, R23.reuse, R24, !P3 ;  /* 0x000000181700720c */ /* 0x040fe40005fa1270 */
[C---:B0-----:R-:W-:Y:S01]  /*44be0*/  ISETP.LT.AND P2, PT, R156.reuse, R25, !P2 ;  /* 0x000000199c00720c */ /* 0x041fe20005741270 */
[----:B------:R-:W0:Y:S01]  /*44bf0*/  LDC R24, c[0x0][0x228] ;  /* 0x00008a00ff187b82 */ /* 0x000e220000000800 */
[----:B---3--:R-:W-:Y:S02]  /*44c00*/  ISETP.LT.AND P6, PT, R23, R4, !P1 ;  /* 0x000000041700720c */ /* 0x008fe40004fc1270 */
[----:B----4-:R-:W-:Y:S01]  /*44c10*/  ISETP.LT.AND P1, PT, R156, R27, !P1 ;  /* 0x0000001b9c00720c */ /* 0x010fe20004f21270 */
[----:B-1----:R-:W-:-:S04]  /*44c20*/  IMAD.IADD R11, R15, 0x1, R0 ;  /* 0x000000010f0b7824 */ /* 0x002fc800078e0200 */
[----:B------:R-:W1:Y:S01]  /*44c30*/  LDC R19, c[0x0][0x22c] ;  /* 0x00008b00ff137b82 */ /* 0x000e620000000800 */
[----:B------:R-:W-:-:S07]  /*44c40*/  PRMT R13, R105, 0x7632, R13 ;  /* 0x00007632690d7816 */ /* 0x000fce000000000d */
[----:B------:R-:W2:Y:S01]  /*44c50*/  LDC R16, c[0x0][0x248] ;  /* 0x00009200ff107b82 */ /* 0x000ea20000000800 */
[----:B------:R-:W-:Y:S01]  /*44c60*/  IMAD.WIDE R4, R15, 0x2, R158 ;  /* 0x000000020f047825 */ /* 0x000fe200078e029e */
[----:B------:R-:W-:-:S06]  /*44c70*/  ISETP.LT.AND P3, PT, R156, R29, !P3 ;  /* 0x0000001d9c00720c */ /* 0x000fcc0005f61270 */
[----:B------:R-:W3:Y:S01]  /*44c80*/  LDC R0, c[0x0][0x248] ;  /* 0x00009200ff007b82 */ /* 0x000ee20000000800 */
[----:B------:R-:W-:Y:S01]  /*44c90*/  IMAD.WIDE R8, R11, 0x2, R20 ;  /* 0x000000020b087825 */ /* 0x000fe200078e0214 */
[----:B------:R-:W-:-:S03]  /*44ca0*/  PRMT R15, R6, 0x7632, R15 ;  /* 0x00007632060f7816 */ /* 0x000fc6000000000f */
[----:B------:R-:W-:-:S03]  /*44cb0*/  IMAD.IADD R17, R11, 0x1, R2 ;  /* 0x000000010b117824 */ /* 0x000fc600078e0202 */
[----:B------:R-:W4:Y:S01]  /*44cc0*/  LDC R26, c[0x0][0x228] ;  /* 0x00008a00ff1a7b82 */ /* 0x000f220000000800 */
[----:B------:R-:W-:Y:S01]  /*44cd0*/  IMAD.WIDE R10, R11, 0x2, R158 ;  /* 0x000000020b0a7825 */ /* 0x000fe200078e029e */
[----:B------:R0:W-:Y:S03]  /*44ce0*/  @P2 STG.E.U16 desc[UR60][R4.64], R13 ;  /* 0x0000000d04002986 */ /* 0x0001e6000c10153c */
[----:B------:R-:W-:-:S03]  /*44cf0*/  VIADD R29, R3, 0x76 ;  /* 0x00000076031d7836 */ /* 0x000fc60000000000 */
[----:B------:R-:W3:Y:S01]  /*44d00*/  LDC R25, c[0x0][0x228] ;  /* 0x00008a00ff197b82 */ /* 0x000ee20000000800 */
[----:B------:R-:W-:Y:S07]  /*44d10*/  @P6 STG.E.U16 desc[UR60][R8.64], R6 ;  /* 0x0000000608006986 */ /* 0x000fee000c10153c */
[----:B------:R-:W3:Y:S01]  /*44d20*/  LDC R27, c[0x0][0x228] ;  /* 0x00008a00ff1b7b82 */ /* 0x000ee20000000800 */
[----:B------:R1:W-:Y:S01]  /*44d30*/  @P1 STG.E.U16 desc[UR60][R10.64], R15 ;  /* 0x0000000f0a001986 */ /* 0x0003e2000c10153c */
[----:B------:R-:W-:Y:S01]  /*44d40*/  ISETP.GE.AND P1, PT, R29, R18, PT ;  /* 0x000000121d00720c */ /* 0x000fe20003f26270 */
[----:B0-----:R-:W-:-:S05]  /*44d50*/  IMAD.WIDE R12, R17, 0x2, R20 ;  /* 0x00000002110c7825 */ /* 0x001fca00078e0214 */
[----:B------:R-:W0:Y:S01]  /*44d60*/  LDC R18, c[0x0][0x22c] ;  /* 0x00008b00ff127b82 */ /* 0x000e220000000800 */
[----:B------:R-:W-:Y:S01]  /*44d70*/  VIADD R2, R3, 0x77 ;  /* 0x0000007703027836 */ /* 0x000fe20000000000 */
[----:B------:R-:W-:Y:S01]  /*44d80*/  @P5 STG.E.U16 desc[UR60][R12.64], R106 ;  /* 0x0000006a0c005986 */ /* 0x000fe2000c10153c */
[----:B------:R-:W-:Y:S01]  /*44d90*/  PRMT R5, R106, 0x7632, R5 ;  /* 0x000076326a057816 */ /* 0x000fe20000000005 */
[----:B-1----:R-:W-:Y:S01]  /*44da0*/  IMAD.WIDE R14, R17, 0x2, R158 ;  /* 0x00000002110e7825 */ /* 0x002fe200078e029e */
[----:B------:R-:W-:Y:S02]  /*44db0*/  ISETP.LT.AND P5, PT, R23, R24, !P1 ;  /* 0x000000181700720c */ /* 0x000fe40004fa1270 */
[----:B------:R-:W-:Y:S01]  /*44dc0*/  ISETP.GE.AND P2, PT, R2, R19, PT ;  /* 0x000000130200720c */ /* 0x000fe20003f46270 */
[----:B------:R-:W1:Y:S01]  /*44dd0*/  LDC R24, c[0x0][0x228] ;  /* 0x00008a00ff187b82 */ /* 0x000e620000000800 */
[----:B--2---:R-:W-:Y:S01]  /*44de0*/  IMAD.IADD R9, R17, 0x1, R16 ;  /* 0x0000000111097824 */ /* 0x004fe200078e0210 */
[----:B------:R2:W-:Y:S01]  /*44df0*/  @P3 STG.E.U16 desc[UR60][R14.64], R5 ;  /* 0x000000050e003986 */ /* 0x0005e2000c10153c */
[----:B----4-:R-:W-:-:S05]  /*44e00*/  ISETP.LT.AND P6, PT, R23, R26, !P2 ;  /* 0x0000001a1700720c */ /* 0x010fca00057c1270 */
[----:B------:R-:W4:Y:S01]  /*44e10*/  LDC R2, c[0x0][0x248] ;  /* 0x00009200ff027b82 */ /* 0x000f220000000800 */
[----:B---3--:R-:W-:-:S07]  /*44e20*/  ISETP.LT.AND P1, PT, R156, R25, !P1 ;  /* 0x000000199c00720c */ /* 0x008fce0004f21270 */
[----:B------:R-:W3:Y:S01]  /*44e30*/  LDC R17, c[0x0][0x228] ;  /* 0x00008a00ff117b82 */ /* 0x000ee20000000800 */
[----:B--2---:R-:W-:-:S07]  /*44e40*/  IMAD.IADD R15, R9, 0x1, R0 ;  /* 0x00000001090f7824 */ /* 0x004fce00078e0200 */
[----:B------:R-:W2:Y:S01]  /*44e50*/  LDC R6, c[0x0][0x22c] ;  /* 0x00008b00ff067b82 */ /* 0x000ea20000000800 */
[----:B------:R-:W-:Y:S01]  /*44e60*/  ISETP.LT.AND P3, PT, R156, R27, !P2 ;  /* 0x0000001b9c00720c */ /* 0x000fe20005761270 */
[----:B------:R-:W-:-:S06]  /*44e70*/  IMAD.WIDE R4, R9, 0x2, R20 ;  /* 0x0000000209047825 */ /* 0x000fcc00078e0214 */
[----:B------:R-:W2:Y:S01]  /*44e80*/  LDC R0, c[0x0][0x248] ;  /* 0x00009200ff007b82 */ /* 0x000ea20000000800 */
[----:B------:R-:W-:-:S07]  /*44e90*/  VIADD R13, R3, 0x78 ;  /* 0x00000078030d7836 */ /* 0x000fce0000000000 */
[----:B------:R-:W2:Y:S01]  /*44ea0*/  LDC R26, c[0x0][0x228] ;  /* 0x00008a00ff1a7b82 */ /* 0x000ea20000000800 */
[----:B------:R-:W-:Y:S01]  /*44eb0*/  IMAD.WIDE R8, R9, 0x2, R158 ;  /* 0x0000000209087825 */ /* 0x000fe200078e029e */
[----:B------:R-:W-:Y:S01]  /*44ec0*/  PRMT R27, R7, 0x7632, R27 ;  /* 0x00007632071b7816 */ /* 0x000fe2000000001b */
[----:B------:R1:W-:Y:S01]  /*44ed0*/  @P5 STG.E.U16 desc[UR60][R4.64], R7 ;  /* 0x0000000704005986 */ /* 0x0003e2000c10153c */
[----:B0-----:R-:W-:Y:S01]  /*44ee0*/  ISETP.GE.AND P2, PT, R13, R18, PT ;  /* 0x000000120d00720c */ /* 0x001fe20003f46270 */
[----:B------:R-:W-:-:S03]  /*44ef0*/  IMAD.WIDE R10, R15, 0x2, R20 ;  /* 0x000000020f0a7825 */ /* 0x000fc600078e0214 */
[----:B------:R-:W0:Y:S01]  /*44f00*/  LDC R14, c[0x0][0x22c] ;  /* 0x00008b00ff0e7b82 */ /* 0x000e220000000800 */
[----:B------:R-:W-:Y:S01]  /*44f10*/  IMAD.WIDE R12, R15, 0x2, R158 ;  /* 0x000000020f0c7825 */ /* 0x000fe200078e029e */
[----:B------:R-:W-:Y:S01]  /*44f20*/  @P1 STG.E.U16 desc[UR60][R8.64], R27 ;  /* 0x0000001b08001986 */ /* 0x000fe2000c10153c */
[----:B-1----:R-:W-:-:S05]  /*44f30*/  PRMT R5, R107, 0x7632, R5 ;  /* 0x000076326b057816 */ /* 0x002fca0000000005 */
[----:B------:R-:W1:Y:S01]  /*44f40*/  LDC R19, c[0x0][0x228] ;  /* 0x00008a00ff137b82 */ /* 0x000e620000000800 */
[----:B------:R2:W-:Y:S01]  /*44f50*/  @P6 STG.E.U16 desc[UR60][R10.64], R107 ;  /* 0x0000006b0a006986 */ /* 0x0005e2000c10153c */
[----:B------:R-:W-:-:S03]  /*44f60*/  VIADD R25, R3, 0x79 ;  /* 0x0000007903197836 */ /* 0x000fc60000000000 */
[----:B------:R2:W-:Y:S03]  /*44f70*/  @P3 STG.E.U16 desc[UR60][R12.64], R5 ;  /* 0x000000050c003986 */ /* 0x0005e6000c10153c */
[----:B------:R-:W1:Y:S01]  /*44f80*/  LDC R18, c[0x0][0x228] ;  /* 0x00008a00ff127b82 */ /* 0x000e620000000800 */
[----:B------:R-:W-:Y:S01]  /*44f90*/  ISETP.LT.AND P3, PT, R23, R24, !P2 ;  /* 0x000000181700720c */ /* 0x000fe20005761270 */
[----:B----4-:R-:W-:Y:S01]  /*44fa0*/  IMAD.IADD R7, R15, 0x1, R2 ;  /* 0x000000010f077824 */ /* 0x010fe200078e0202 */
[----:B---3--:R-:W-:-:S05]  /*44fb0*/  ISETP.LT.AND P2, PT, R156, R17, !P2 ;  /* 0x000000119c00720c */ /* 0x008fca0005741270 */
[----:B------:R-:W3:Y:S01]  /*44fc0*/  LDC R16, c[0x0][0x22c] ;  /* 0x00008b00ff107b82 */ /* 0x000ee20000000800 */
[----:B--2---:R-:W-:Y:S01]  /*44fd0*/  ISETP.GE.AND P1, PT, R25, R6, PT ;  /* 0x000000061900720c */ /* 0x004fe20003f26270 */
[----:B------:R-:W-:-:S06]  /*44fe0*/  IMAD.IADD R11, R7, 0x1, R0 ;  /* 0x00000001070b7824 */ /* 0x000fcc00078e0200 */
[----:B------:R-:W2:Y:S01]  /*44ff0*/  LDC R2, c[0x0][0x248] ;  /* 0x00009200ff027b82 */ /* 0x000ea20000000800 */
[----:B------:R-:W-:Y:S01]  /*45000*/  ISETP.LT.AND P5, PT, R23, R26, !P1 ;  /* 0x0000001a1700720c */ /* 0x000fe20004fa1270 */
[----:B------:R-:W-:-:S06]  /*45010*/  IMAD.WIDE R4, R7, 0x2, R20 ;  /* 0x0000000207047825 */ /* 0x000fcc00078e0214 */
[----:B------:R-:W4:Y:S01]  /*45020*/  LDC R17, c[0x0][0x228] ;  /* 0x00008a00ff117b82 */ /* 0x000f220000000800 */
[----:B------:R-:W-:-:S07]  /*45030*/  VIADD R13, R3, 0x7a ;  /* 0x0000007a030d7836 */ /* 0x000fce0000000000 */
[----:B------:R-:W2:Y:S01]  /*45040*/  LDC R10, c[0x0][0x228] ;  /* 0x00008a00ff0a7b82 */ /* 0x000ea20000000800 */
[----:B------:R-:W-:Y:S07]  /*45050*/  @P3 STG.E.U16 desc[UR60][R4.64], R108 ;  /* 0x0000006c04003986 */ /* 0x000fee000c10153c */
[----:B------:R-:W2:Y:S01]  /*45060*/  LDC R0, c[0x0][0x248] ;  /* 0x00009200ff007b82 */ /* 0x000ea20000000800 */
[----:B------:R-:W-:Y:S01]  /*45070*/  IMAD.WIDE R6, R7, 0x2, R158 ;  /* 0x0000000207067825 */ /* 0x000fe200078e029e */
[----:B------:R-:W-:-:S02]  /*45080*/  PRMT R12, R108, 0x7632, R12 ;  /* 0x000076326c0c7816 */ /* 0x000fc4000000000c */
[----:B0-----:R-:W-:Y:S01]  /*45090*/  ISETP.GE.AND P3, PT, R13, R14, PT ;  /* 0x0000000e0d00720c */ /* 0x001fe20003f66270 */
[----:B------:R-:W-:-:S03]  /*450a0*/  IMAD.WIDE R8, R11, 0x2, R20 ;  /* 0x000000020b087825 */ /* 0x000fc600078e0214 */
[----:B------:R-:W0:Y:S01]  /*450b0*/  LDC R14, c[0x0][0x22c] ;  /* 0x00008b00ff0e7b82 */ /* 0x000e220000000800 */
[----:B------:R-:W-:Y:S01]  /*450c0*/  VIADD R13, R3, 0x7b ;  /* 0x0000007b030d7836 */ /* 0x000fe20000000000 */
[----:B------:R-:W-:Y:S01]  /*450d0*/  @P2 STG.E.U16 desc[UR60][R6.64], R12 ;  /* 0x0000000c06002986 */ /* 0x000fe2000c10153c */
[----:B-1----:R-:W-:-:S03]  /*450e0*/  ISETP.LT.AND P1, PT, R156, R19, !P1 ;  /* 0x000000139c00720c */ /* 0x002fc60004f21270 */
[----:B------:R2:W-:Y:S02]  /*450f0*/  @P5 STG.E.U16 desc[UR60][R8.64], R112 ;  /* 0x0000007008005986 */ /* 0x0005e4000c10153c */
[----:B------:R-:W1:Y:S01]  /*45100*/  LDC R15, c[0x0][0x22c] ;  /* 0x00008b00ff0f7b82 */ /* 0x000e620000000800 */
[----:B------:R-:W-:Y:S02]  /*45110*/  ISETP.LT.AND P5, PT, R23, R18, !P3 ;  /* 0x000000121700720c */ /* 0x000fe40005fa1270 */
[----:B---3--:R-:W-:-:S05]  /*45120*/  ISETP.GE.AND P2, PT, R13, R16, PT ;  /* 0x000000100d00720c */ /* 0x008fca0003f46270 */
[----:B------:R-:W3:Y:S01]  /*45130*/  LDC R16, c[0x0][0x228] ;  /* 0x00008a00ff107b82 */ /* 0x000ee20000000800 */
[----:B----4-:R-:W-:Y:S01]  /*45140*/  ISETP.LT.AND P6, PT, R156, R17, !P3 ;  /* 0x000000119c00720c */ /* 0x010fe20005fc1270 */
[----:B--2---:R-:W-:-:S06]  /*45150*/  IMAD.IADD R9, R11, 0x1, R2 ;  /* 0x000000010b097824 */ /* 0x004fcc00078e0202 */
[----:B------:R-:W2:Y:S01]  /*45160*/  LDC R18, c[0x0][0x228] ;  /* 0x00008a00ff127b82 */ /* 0x000ea20000000800 */
[----:B------:R-:W-:Y:S01]  /*45170*/  PRMT R7, R112, 0x7632, R7 ;  /* 0x0000763270077816 */ /* 0x000fe20000000007 */
[----:B------:R-:W-:Y:S01]  /*45180*/  IMAD.WIDE R4, R11, 0x2, R158 ;  /* 0x000000020b047825 */ /* 0x000fe200078e029e */
[----:B------:R-:W-:-:S05]  /*45190*/  ISETP.LT.AND P3, PT, R23, R10, !P2 ;  /* 0x0000000a1700720c */ /* 0x000fca0005761270 */
[----:B------:R-:W4:Y:S01]  /*451a0*/  LDC R19, c[0x0][0x228] ;  /* 0x00008a00ff137b82 */ /* 0x000f220000000800 */
[----:B------:R-:W-:Y:S01]  /*451b0*/  IADD3 R13, R9, R0, RZ ;  /* 0x00000000090d7210 */ /* 0x000fe20007ffe0ff */
[----:B------:R0:W-:Y:S06]  /*451c0*/  @P1 STG.E.U16 desc[UR60][R4.64], R7 ;  /* 0x0000000704001986 */ /* 0x0001ec000c10153c */
[----:B------:R-:W4:Y:S01]  /*451d0*/  LDC R25, c[0x0][0x228] ;  /* 0x00008a00ff197b82 */ /* 0x000f220000000800 */
[----:B------:R-:W-:-:S07]  /*451e0*/  VIADD R17, R3, 0x7c ;  /* 0x0000007c03117836 */ /* 0x000fce0000000000 */
[----:B------:R-:W4:Y:S01]  /*451f0*/  LDC R2, c[0x0][0x248] ;  /* 0x00009200ff027b82 */ /* 0x000f220000000800 */
[----:B0-----:R-:W-:Y:S01]  /*45200*/  IMAD.WIDE R6, R9, 0x2, R20 ;  /* 0x0000000209067825 */ /* 0x001fe200078e0214 */
[----:B------:R-:W-:-:S03]  /*45210*/  PRMT R5, R109, 0x7632, R5 ;  /* 0x000076326d057816 */ /* 0x000fc60000000005 */
[----:B------:R-:W-:-:S03]  /*45220*/  IMAD.WIDE R8, R9, 0x2, R158 ;  /* 0x0000000209087825 */ /* 0x000fc600078e029e */
[----:B------:R-:W0:Y:S01]  /*45230*/  LDC R27, c[0x0][0x228] ;  /* 0x00008a00ff1b7b82 */ /* 0x000e220000000800 */
[----:B------:R-:W-:Y:S01]  /*45240*/  IMAD.WIDE R10, R13, 0x2, R20 ;  /* 0x000000020d0a7825 */ /* 0x000fe200078e0214 */
[----:B------:R-:W-:Y:S01]  /*45250*/  @P5 STG.E.U16 desc[UR60][R6.64], R109 ;  /* 0x0000006d06005986 */ /* 0x000fe2000c10153c */
[----:B------:R-:W-:Y:S02]  /*45260*/  ISETP.GE.AND P1, PT, R17, R14, PT ;  /* 0x0000000e1100720c */ /* 0x000fe40003f26270 */
[----:B------:R-:W-:-:S03]  /*45270*/  VIADD R0, R3, 0x7d ;  /* 0x0000007d03007836 */ /* 0x000fc60000000000 */
[----:B------:R-:W0:Y:S01]  /*45280*/  LDC R12, c[0x0][0x248] ;  /* 0x00009200ff0c7b82 */ /* 0x000e220000000800 */
[----:B------:R4:W-:Y:S04]  /*45290*/  @P6 STG.E.U16 desc[UR60][R8.64], R5 ;  /* 0x0000000508006986 */ /* 0x0009e8000c10153c */
[----:B------:R0:W-:Y:S01]  /*452a0*/  @P3 STG.E.U16 desc[UR60][R10.64], R113 ;  /* 0x000000710a003986 */ /* 0x0001e2000c10153c */
[----:B-1----:R-:W-:Y:S02]  /*452b0*/  ISETP.GE.AND P3, PT, R0, R15, PT ;  /* 0x0000000f0000720c */ /* 0x002fe40003f66270 */
[----:B------:R-:W1:Y:S01]  /*452c0*/  LDC R14, c[0x0][0x22c] ;  /* 0x00008b00ff0e7b82 */ /* 0x000e620000000800 */
[C---:B---3--:R-:W-:Y:S02]  /*452d0*/  ISETP.LT.AND P6, PT, R23.reuse, R16, !P1 ;  /* 0x000000101700720c */ /* 0x048fe40004fc1270 */
[----:B--2---:R-:W-:-:S02]  /*452e0*/  ISETP.LT.AND P5, PT, R23, R18, !P3 ;  /* 0x000000121700720c */ /* 0x004fc40005fa1270 */
[----:B----4-:R-:W-:-:S03]  /*452f0*/  ISETP.LT.AND P2, PT, R156, R19, !P2 ;  /* 0x000000139c00720c */ /* 0x010fc60005741270 */
[----:B------:R-:W2:Y:S01]  /*45300*/  LDC R18, c[0x0][0x228] ;  /* 0x00008a00ff127b82 */ /* 0x000ea20000000800 */
[----:B------:R-:W-:-:S07]  /*45310*/  ISETP.LT.AND P1, PT, R156, R25, !P1 ;  /* 0x000000199c00720c */ /* 0x000fce0004f21270 */
[----:B------:R-:W3:Y:S01]  /*45320*/  LDC R16, c[0x0][0x22c] ;  /* 0x00008b00ff107b82 */ /* 0x000ee20000000800 */
[----:B------:R-:W-:-:S07]  /*45330*/  IMAD.IADD R9, R13, 0x1, R2 ;  /* 0x000000010d097824 */ /* 0x000fce00078e0202 */
[----:B------:R-:W4:Y:S01]  /*45340*/  LDC R0, c[0x0][0x248] ;  /* 0x00009200ff007b82 */ /* 0x000f220000000800 */
[----:B0-----:R-:W-:-:S07]  /*45350*/  ISETP.LT.AND P3, PT, R156, R27, !P3 ;  /* 0x0000001b9c00720c */ /* 0x001fce0005f61270 */
[----:B------:R-:W0:Y:S01]  /*45360*/  LDC R19, c[0x0][0x228] ;  /* 0x00008a00ff137b82 */ /* 0x000e220000000800 */
[----:B------:R-:W-:Y:S01]  /*45370*/  PRMT R26, R113, 0x7632, R26 ;  /* 0x00007632711a7816 */ /* 0x000fe2000000001a */
[----:B------:R-:W-:-:S06]  /*45380*/  IMAD.WIDE R4, R13, 0x2, R158 ;  /* 0x000000020d047825 */ /* 0x000fcc00078e029e */
[----:B------:R-:W0:Y:S01]  /*45390*/  LDC R24, c[0x0][0x228] ;  /* 0x00008a00ff187b82 */ /* 0x000e220000000800 */
[C---:B------:R-:W-:Y:S01]  /*453a0*/  IMAD.IADD R15, R9.reuse, 0x1, R12 ;  /* 0x00000001090f7824 */ /* 0x040fe200078e020c */
[----:B------:R-:W-:Y:S01]  /*453b0*/  PRMT R13, R110, 0x7632, R13 ;  /* 0x000076326e0d7816 */ /* 0x000fe2000000000d */
[----:B------:R-:W-:-:S05]  /*453c0*/  IMAD.WIDE R6, R9, 0x2, R20 ;  /* 0x0000000209067825 */ /* 0x000fca00078e0214 */
[----:B------:R-:W0:Y:S01]  /*453d0*/  LDC R2, c[0x0][0x248] ;  /* 0x00009200ff027b82 */ /* 0x000e220000000800 */
[----:B------:R-:W-:Y:S01]  /*453e0*/  IMAD.WIDE R8, R9, 0x2, R158 ;  /* 0x0000000209087825 */ /* 0x000fe200078e029e */
[----:B------:R2:W-:Y:S03]  /*453f0*/  @P2 STG.E.U16 desc[UR60][R4.64], R26 ;  /* 0x0000001a04002986 */ /* 0x0005e6000c10153c */
[----:B------:R-:W-:Y:S01]  /*45400*/  VIADD R25, R3, 0x7e ;  /* 0x0000007e03197836 */ /* 0x000fe20000000000 */
[----:B------:R-:W-:Y:S02]  /*45410*/  @P6 STG.E.U16 desc[UR60][R6.64], R110 ;  /* 0x0000006e06006986 */ /* 0x000fe4000c10153c */
[----:B------:R-:W0:Y:S01]  /*45420*/  LDC R17, c[0x0][0x22c] ;  /* 0x00008b00ff117b82 */ /* 0x000e220000000800 */
[----:B------:R-:W-:Y:S01]  /*45430*/  IMAD.WIDE R10, R15, 0x2, R20 ;  /* 0x000000020f0a7825 */ /* 0x000fe200078e0214 */
[----:B------:R3:W-:Y:S01]  /*45440*/  @P1 STG.E.U16 desc[UR60][R8.64], R13 ;  /* 0x0000000d08001986 */ /* 0x0007e2000c10153c */
[----:B-1----:R-:W-:-:S02]  /*45450*/  ISETP.GE.AND P2, PT, R25, R14, PT ;  /* 0x0000000e1900720c */ /* 0x002fc40003f46270 */
[----:B------:R-:W-:Y:S01]  /*45460*/  VIADD R27, R3, 0x7f ;  /* 0x0000007f031b7836 */ /* 0x000fe20000000000 */
[----:B--2---:R-:W-:Y:S02]  /*45470*/  PRMT R5, R114, 0x7632, R5 ;  /* 0x0000763272057816 */ /* 0x004fe40000000005 */
[----:B------:R-:W1:Y:S01]  /*45480*/  LDC R14, c[0x0][0x228] ;  /* 0x00008a00ff0e7b82 */ /* 0x000e620000000800 */
[----:B------:R2:W-:Y:S01]  /*45490*/  @P5 STG.E.U16 desc[UR60][R10.64], R114 ;  /* 0x000000720a005986 */ /* 0x0005e2000c10153c */
[----:B---3--:R-:W-:-:S06]  /*454a0*/  IMAD.WIDE R12, R15, 0x2, R158 ;  /* 0x000000020f0c7825 */ /* 0x008fcc00078e029e */
[----:B------:R-:W3:Y:S01]  /*454b0*/  LDC R25, c[0x0][0x228] ;  /* 0x00008a00ff197b82 */ /* 0x000ee20000000800 */
[----:B------:R-:W-:Y:S01]  /*454c0*/  ISETP.GE.AND P1, PT, R27, R16, PT ;  /* 0x000000101b00720c */ /* 0x000fe20003f26270 */
[----:B------:R2:W-:Y:S01]  /*454d0*/  @P3 STG.E.U16 desc[UR60][R12.64], R5 ;  /* 0x000000050c003986 */ /* 0x0005e2000c10153c */
[----:B------:R-:W-:Y:S01]  /*454e0*/  ISETP.LT.AND P3, PT, R23, R18, !P2 ;  /* 0x000000121700720c */ /* 0x000fe20005761270 */
[----:B----4-:R-:W-:Y:S01]  /*454f0*/  IMAD.IADD R7, R15, 0x1, R0 ;  /* 0x000000010f077824 */ /* 0x010fe200078e0200 */
[----:B0-----:R-:W-:-:S03]  /*45500*/  ISETP.LT.AND P2, PT, R156, R19, !P2 ;  /* 0x000000139c00720c */ /* 0x001fc60005741270 */
[----:B--2---:R-:W0:Y:S01]  /*45510*/  LDC R10, c[0x0][0x22c] ;  /* 0x00008b00ff0a7b82 */ /* 0x004e220000000800 */
[----:B------:R-:W-:Y:S01]  /*45520*/  ISETP.LT.AND P5, PT, R23, R24, !P1 ;  /* 0x000000181700720c */ /* 0x000fe20004fa1270 */
[----:B------:R-:W-:-:S06]  /*45530*/  IMAD.IADD R11, R7, 0x1, R2 ;  /* 0x00000001070b7824 */ /* 0x000fcc00078e0202 */
[----:B------:R-:W2:Y:S01]  /*45540*/  LDC R15, c[0x0][0x228] ;  /* 0x00008a00ff0f7b82 */ /* 0x000ea20000000800 */
[----:B------:R-:W-:Y:S01]  /*45550*/  IMAD.WIDE R4, R7, 0x2, R20 ;  /* 0x0000000207047825 */ /* 0x000fe200078e0214 */
[----:B------:R-:W-:-:S06]  /*45560*/  PRMT R13, R111, 0x7632, R13 ;  /* 0x000076326f0d7816 */ /* 0x000fcc000000000d */
[----:B------:R-:W4:Y:S01]  /*45570*/  LDC R0, c[0x0][0x248] ;  /* 0x00009200ff007b82 */ /* 0x000f220000000800 */
[----:B------:R-:W-:-:S07]  /*45580*/  VIADD R12, R3, 0x80 ;  /* 0x00000080030c7836 */ /* 0x000fce0000000000 */
[----:B------:R-:W2:Y:S01]  /*45590*/  LDC R16, c[0x0][0x228] ;  /* 0x00008a00ff107b82 */ /* 0x000ea20000000800 */
[----:B------:R-:W-:Y:S01]  /*455a0*/  IMAD.WIDE R6, R7, 0x2, R158 ;  /* 0x0000000207067825 */ /* 0x000fe200078e029e */
[----:B------:R-:W-:Y:S01]  /*455b0*/  @P3 STG.E.U16 desc[UR60][R4.64], R111 ;  /* 0x0000006f04003986 */ /* 0x000fe2000c10153c */
[----:B------:R-:W-:Y:S02]  /*455c0*/  ISETP.GE.AND P3, PT, R12, R17, PT ;  /* 0x000000110c00720c */ /* 0x000fe40003f66270 */
[----:B------:R-:W-:-:S03]  /*455d0*/  IMAD.WIDE R8, R11, 0x2, R20 ;  /* 0x000000020b087825 */ /* 0x000fc600078e0214 */
[----:B------:R-:W2:Y:S01]  /*455e0*/  LDC R2, c[0x0][0x248] ;  /* 0x00009200ff027b82 */ /* 0x000ea20000000800 */
[----:B------:R4:W-:Y:S01]  /*455f0*/  @P2 STG.E.U16 desc[UR60][R6.64], R13 ;  /* 0x0000000d06002986 */ /* 0x0009e2000c10153c */
[----:B---3--:R-:W-:-:S03]  /*45600*/  ISETP.LT.AND P1, PT, R156, R25, !P1 ;  /* 0x000000199c00720c */ /* 0x008fc60004f21270 */
[----:B------:R3:W-:Y:S01]  /*45610*/  @P5 STG.E.U16 desc[UR60][R8.64], R115 ;  /* 0x0000007308005986 */ /* 0x0007e2000c10153c */
[----:B-1----:R-:W-:Y:S01]  /*45620*/  ISETP.LT.AND P5, PT, R23, R14, !P3 ;  /* 0x0000000e1700720c */ /* 0x002fe20005fa1270 */
[----:B------:R-:W-:Y:S01]  /*45630*/  VIADD R25, R3, 0x81 ;  /* 0x0000008103197836 */ /* 0x000fe20000000000 */
[----:B------:R-:W1:Y:S08]  /*45640*/  LDC R12, c[0x0][0x22c] ;  /* 0x00008b00ff0c7b82 */ /* 0x000e700000000800 */
[----:B------:R-:W1:Y:S01]  /*45650*/  LDC R14, c[0x0][0x22c] ;  /* 0x00008b00ff0e7b82 */ /* 0x000e620000000800 */
[----:B0-----:R-:W-:Y:S01]  /*45660*/  ISETP.GE.AND P2, PT, R25, R10, PT ;  /* 0x0000000a1900720c */ /* 0x001fe20003f46270 */
[----:B----4-:R-:W-:Y:S01]  /*45670*/  IMAD.IADD R13, R11, 0x1, R0 ;  /* 0x000000010b0d7824 */ /* 0x010fe200078e0200 */
[----:B--2---:R-:W-:-:S05]  /*45680*/  ISETP.LT.AND P6, PT, R156, R15, !P3 ;  /* 0x0000000f9c00720c */ /* 0x004fca0005fc1270 */
[----:B------:R-:W0:Y:S01]  /*45690*/  LDC R18, c[0x0][0x228] ;  /* 0x00008a00ff127b82 */ /* 0x000e220000000800 */
[----:B------:R-:W-:-:S07]  /*456a0*/  ISETP.LT.AND P3, PT, R23, R16, !P2 ;  /* 0x000000101700720c */ /* 0x000fce0005761270 */
[----:B------:R-:W2:Y:S01]  /*456b0*/  LDC R24, c[0x0][0x228] ;  /* 0x00008a00ff187b82 */ /* 0x000ea20000000800 */
[----:B------:R-:W-:Y:S01]  /*456c0*/  PRMT R26, R115, 0x7632, R26 ;  /* 0x00007632731a7816 */ /* 0x000fe2000000001a */
[----:B------:R-:W-:-:S06]  /*456d0*/  IMAD.WIDE R4, R11, 0x2, R158 ;  /* 0x000000020b047825 */ /* 0x000fcc00078e029e */
[----:B------:R-:W4:Y:S01]  /*456e0*/  LDC R19, c[0x0][0x228] ;  /* 0x00008a00ff137b82 */ /* 0x000f220000000800 */
[----:B------:R-:W-:-:S07]  /*456f0*/  IMAD.IADD R15, R13, 0x1, R2 ;  /* 0x000000010d0f7824 */ /* 0x000fce00078e0202 */
[----:B------:R-:W4:Y:S01]  /*45700*/  LDC R17, c[0x0][0x228] ;  /* 0x00008a00ff117b82 */ /* 0x000f220000000800 */
[C---:B------:R-:W-:Y:S01]  /*45710*/  IMAD.WIDE R6, R13.reuse, 0x2, R20 ;  /* 0x000000020d067825 */ /* 0x040fe200078e0214 */
[----:B------:R1:W-:Y:S03]  /*45720*/  @P1 STG.E.U16 desc[UR60][R4.64], R26 ;  /* 0x0000001a04001986 */ /* 0x0003e6000c10153c */
[----:B---3--:R-:W-:-:S03]  /*45730*/  IMAD.WIDE R8, R13, 0x2, R158 ;  /* 0x000000020d087825 */ /* 0x008fc600078e029e */
[----:B------:R-:W3:Y:S01]  /*45740*/  LDC R0, c[0x0][0x248] ;  /* 0x00009200ff007b82 */ /* 0x000ee20000000800 */
[----:B------:R-:W-:Y:S01]  /*45750*/  IMAD.WIDE R10, R15, 0x2, R20 ;  /* 0x000000020f0a7825 */ /* 0x000fe200078e0214 */
[----:B------:R-:W-:Y:S01]  /*45760*/  @P5 STG.E.U16 desc[UR60][R6.64], R116 ;  /* 0x0000007406005986 */ /* 0x000fe2000c10153c */
[----:B-1----:R-:W-:-:S05]  /*45770*/  PRMT R5, R116, 0x7632, R5 ;  /* 0x0000763274057816 */ /* 0x002fca0000000005 */
[----:B------:R-:W1:Y:S01]  /*45780*/  LDC R13, c[0x0][0x228] ;  /* 0x00008a00ff0d7b82 */ /* 0x000e620000000800 */
[C---:B------:R-:W-:Y:S02]  /*45790*/  VIADD R25, R3.reuse, 0x82 ;  /* 0x0000008203197836 */ /* 0x040fe40000000000 */
[----:B------:R-:W-:Y:S01]  /*457a0*/  VIADD R27, R3, 0x83 ;  /* 0x00000083031b7836 */ /* 0x000fe20000000000 */
[----:B------:R3:W-:Y:S04]  /*457b0*/  @P6 STG.E.U16 desc[UR60][R8.64], R5 ;  /* 0x0000000508006986 */ /* 0x0007e8000c10153c */
[----:B------:R-:W1:Y:S01]  /*457c0*/  LDC R2, c[0x0][0x248] ;  /* 0x00009200ff027b82 */ /* 0x000e620000000800 */
[----:B------:R1:W-:Y:S01]  /*457d0*/  @P3 STG.E.U16 desc[UR60][R10.64], R120 ;  /* 0x000000780a003986 */ /* 0x0003e2000c10153c */
[----:B------:R-:W-:-:S02]  /*457e0*/  ISETP.GE.AND P1, PT, R25, R12, PT ;  /* 0x0000000c1900720c */ /* 0x000fc40003f26270 */
[----:B------:R-:W-:-:S04]  /*457f0*/  ISETP.GE.AND P3, PT, R27, R14, PT ;  /* 0x0000000e1b00720c */ /* 0x000fc80003f66270 */
[----:B------:R-:W1:Y:S01]  /*45800*/  LDC R16, c[0x0][0x22c] ;  /* 0x00008b00ff107b82 */ /* 0x000e620000000800 */
[C---:B0-----:R-:W-:Y:S02]  /*45810*/  ISETP.LT.AND P6, PT, R23.reuse, R18, !P1 ;  /* 0x000000121700720c */ /* 0x041fe40004fc1270 */
[----:B--2---:R-:W-:Y:S02]  /*45820*/  ISETP.LT.AND P5, PT, R23, R24, !P3 ;  /* 0x000000181700720c */ /* 0x004fe40005fa1270 */
[----:B----4-:R-:W-:-:S03]  /*45830*/  ISETP.LT.AND P1, PT, R156, R19, !P1 ;  /* 0x000000139c00720c */ /* 0x010fc60004f21270 */
[----:B------:R-:W0:Y:S01]  /*45840*/  LDC R24, c[0x0][0x228] ;  /* 0x00008a00ff187b82 */ /* 0x000e220000000800 */
[----:B------:R-:W-:Y:S01]  /*45850*/  ISETP.LT.AND P2, PT, R156, R17, !P2 ;  /* 0x000000119c00720c */ /* 0x000fe20005741270 */
[----:B---3--:R-:W-:-:S06]  /*45860*/  IMAD.IADD R9, R15, 0x1, R0 ;  /* 0x000000010f097824 */ /* 0x008fcc00078e0200 */
[----:B------:R-:W2:Y:S08]  /*45870*/  LDC R19, c[0x0][0x228] ;  /* 0x00008a00ff137b82 */ /* 0x000eb00000000800 */
[----:B------:R-:W3:Y:S01]  /*45880*/  LDC R14, c[0x0][0x248] ;  /* 0x00009200ff0e7b82 */ /* 0x000ee20000000800 */
[----:B-1----:R-:W-:Y:S01]  /*45890*/  ISETP.LT.AND P3, PT, R156, R13, !P3 ;  /* 0x0000000d9c00720c */ /* 0x002fe20005f61270 */
[----:B------:R-:W-:Y:S01]  /*458a0*/  IMAD.WIDE R4, R15, 0x2, R158 ;  /* 0x000000020f047825 */ /* 0x000fe200078e029e */
[----:B------:R-:W-:-:S05]  /*458b0*/  PRMT R30, R120, 0x7632, R30 ;  /* 0x00007632781e7816 */ /* 0x000fca000000001e */
[----:B------:R-:W1:Y:S01]  /*458c0*/  LDC R0, c[0x0][0x248] ;  /* 0x00009200ff007b82 */ /* 0x000e620000000800 */
        /* <DEDUP_REMOVED lines=12> */
[----:B0-----:R-:W-:Y:S01]  /*45990*/  PRMT R5, R121, 0x7632, R5 ;  /* 0x0000763279057816 */ /* 0x001fe20000000005 */
[----:B------:R-:W-:Y:S01]  /*459a0*/  IMAD.WIDE R12, R17, 0x2, R158 ;  /* 0x00000002110c7825 */ /* 0x000fe200078e029e */
[----:B------:R-:W-:-:S04]  /*459b0*/  ISETP.GE.AND P1, PT, R27, R16, PT ;  /* 0x000000101b00720c */ /* 0x000fc80003f26270 */
[----:B------:R-:W0:Y:S01]  /*459c0*/  LDC R15, c[0x0][0x22c] ;  /* 0x00008b00ff0f7b82 */ /* 0x000e220000000800 */
[----:B------:R1:W-:Y:S01]  /*459d0*/  @P5 STG.E.U16 desc[UR60][R10.64], R121 ;  /* 0x000000790a005986 */ /* 0x0003e2000c10153c */
[----:B------:R-:W-:-:S03]  /*459e0*/  ISETP.LT.AND P5, PT, R23, R24, !P1 ;  /* 0x000000181700720c */ /* 0x000fc60004fa1270 */
[----:B------:R1:W-:Y:S01]  /*459f0*/  @P3 STG.E.U16 desc[UR60][R12.64], R5 ;  /* 0x000000050c003986 */ /* 0x0003e2000c10153c */
[----:B--2---:R-:W-:Y:S01]  /*45a00*/  ISETP.LT.AND P3, PT, R156, R19, !P1 ;  /* 0x000000139c00720c */ /* 0x004fe20004f61270 */
[----:B---3--:R-:W-:Y:S01]  /*45a10*/  IMAD.IADD R7, R17, 0x1, R14 ;  /* 0x0000000111077824 */ /* 0x008fe200078e020e */
[----:B------:R-:W2:Y:S01]  /*45a20*/  LDC R28, c[0x0][0x228] ;  /* 0x00008a00ff1c7b82 */ /* 0x000ea20000000800 */
[----:B------:R-:W-:-:S07]  /*45a30*/  VIADD R29, R3, 0x85 ;  /* 0x00000085031d7836 */ /* 0x000fce0000000000 */
[----:B-1----:R-:W1:Y:S01]  /*45a40*/  LDC R10, c[0x0][0x22c] ;  /* 0x00008b00ff0a7b82 */ /* 0x002e620000000800 */
        /* <DEDUP_REMOVED lines=14> */
[----:B0-----:R-:W-:Y:S01]  /*45b30*/  ISETP.GE.AND P1, PT, R14, R15, PT ;  /* 0x0000000f0e00720c */ /* 0x001fe20003f26270 */
[----:B------:R-:W-:-:S03]  /*45b40*/  VIADD R25, R3, 0x87 ;  /* 0x0000008703197836 */ /* 0x000fc60000000000 */
[----:B------:R-:W0:Y:S01]  /*45b50*/  LDC R12, c[0x0][0x22c] ;  /* 0x00008b00ff0c7b82 */ /* 0x000e220000000800 */
[----:B------:R-:W-:Y:S01]  /*45b60*/  IMAD.WIDE R8, R11, 0x2, R20 ;  /* 0x000000020b087825 */ /* 0x000fe200078e0214 */
[----:B-1----:R-:W-:-:S06]  /*45b70*/  ISETP.GE.AND P2, PT, R25, R10, PT ;  /* 0x0000000a1900720c */ /* 0x002fcc0003f46270 */
[----:B------:R-:W1:Y:S01]  /*45b80*/  LDC R14, c[0x0][0x22c] ;  /* 0x00008b00ff0e7b82 */ /* 0x000e620000000800 */
        /* <DEDUP_REMOVED lines=23> */
[----:B0-----:R-:W-:-:S03]  /*45d00*/  ISETP.GE.AND P1, PT, R17, R12, PT ;  /* 0x0000000c1100720c */ /* 0x001fc60003f26270 */
[----:B------:R0:W-:Y:S01]  /*45d10*/  @P3 STG.E.U16 desc[UR60][R4.64], R123 ;  /* 0x0000007b04003986 */ /* 0x0001e2000c10153c */
[----:B-1----:R-:W-:Y:S01]  /*45d20*/  ISETP.GE.AND P3, PT, R25, R14, PT ;  /* 0x0000000e1900720c */ /* 0x002fe20003f66270 */
[----:B------:R-:W1:Y:S01]  /*45d30*/  LDC R13, c[0x0][0x228] ;  /* 0x00008a00ff0d7b82 */ /* 0x000e620000000800 */
[----:B--2---:R-:W-:Y:S02]  /*45d40*/  ISETP.LT.AND P6, PT, R23, R18, !P1 ;  /* 0x000000121700720c */ /* 0x004fe40004fc1270 */
[----:B----4-:R-:W-:-:S05]  /*45d50*/  ISETP.LT.AND P1, PT, R156, R19, !P1 ;  /* 0x000000139c00720c */ /* 0x010fca0004f21270 */
[----:B------:R-:W2:Y:S01]  /*45d60*/  LDC R14, c[0x0][0x22c] ;  /* 0x00008b00ff0e7b82 */ /* 0x000ea20000000800 */
[----:B------:R-:W-:-:S07]  /*45d70*/  ISETP.LT.AND P2, PT, R156, R15, !P2 ;  /* 0x0000000f9c00720c */ /* 0x000fce0005741270 */
[----:B------:R-:W4:Y:S01]  /*45d80*/  LDC R18, c[0x0][0x228] ;  /* 0x00008a00ff127b82 */ /* 0x000f220000000800 */
[----:B---3--:R-:W-:-:S07]  /*45d90*/  IMAD.IADD R9, R11, 0x1, R2 ;  /* 0x000000010b097824 */ /* 0x008fce00078e0202 */
[----:B------:R-:W3:Y:S01]  /*45da0*/  LDC R19, c[0x0][0x228] ;  /* 0x00008a00ff137b82 */ /* 0x000ee20000000800 */
[----:B------:R-:W-:Y:S01]  /*45db0*/  ISETP.LT.AND P5, PT, R23, R24, !P3 ;  /* 0x000000181700720c */ /* 0x000fe20005fa1270 */
[----:B0-----:R-:W-:-:S06]  /*45dc0*/  IMAD.WIDE R4, R11, 0x2, R158 ;  /* 0x000000020b047825 */ /* 0x001fcc00078e029e */
[----:B------:R-:W0:Y:S01]  /*45dd0*/  LDC R0, c[0x0][0x248] ;  /* 0x00009200ff007b82 */ /* 0x000e220000000800 */
[----:B------:R-:W-:Y:S01]  /*45de0*/  PRMT R26, R123, 0x7632, R26 ;  /* 0x000076327b1a7816 */ /* 0x000fe2000000001a */
[----:B------:R-:W-:-:S06]  /*45df0*/  IMAD.WIDE R6, R9, 0x2, R20 ;  /* 0x0000000209067825 */ /* 0x000fcc00078e0214 */
[----:B------:R-:W3:Y:S01]  /*45e00*/  LDC R16, c[0x0][0x22c] ;  /* 0x00008b00ff107b82 */ /* 0x000ee20000000800 */
[C---:B------:R-:W-:Y:S01]  /*45e10*/  IMAD.IADD R15, R9.reuse, 0x1, R10 ;  /* 0x00000001090f7824 */ /* 0x040fe200078e020a */
[----:B------:R-:W-:Y:S01]  /*45e20*/  PRMT R11, R124, 0x7632, R11 ;  /* 0x000076327c0b7816 */ /* 0x000fe2000000000b */
[----:B------:R-:W-:-:S05]  /*45e30*/  IMAD.WIDE R8, R9, 0x2, R158 ;  /* 0x0000000209087825 */ /* 0x000fca00078e029e */
[----:B------:R-:W3:Y:S01]  /*45e40*/  LDC R24, c[0x0][0x228] ;  /* 0x00008a00ff187b82 */ /* 0x000ee20000000800 */
[----:B------:R-:W-:Y:S01]  /*45e50*/  @P2 STG.E.U16 desc[UR60][R4.64], R26 ;  /* 0x0000001a04002986 */ /* 0x000fe2000c10153c */
[----:B------:R-:W-:-:S06]  /*45e60*/  VIADD R27, R3, 0x8a ;  /* 0x0000008a031b7836 */ /* 0x000fcc0000000000 */
[----:B------:R-:W3:Y:S01]  /*45e70*/  LDC R25, c[0x0][0x228] ;  /* 0x00008a00ff197b82 */ /* 0x000ee20000000800 */
[----:B------:R-:W-:Y:S07]  /*45e80*/  @P6 STG.E.U16 desc[UR60][R6.64], R124 ;  /* 0x0000007c06006986 */ /* 0x000fee000c10153c */
[----:B------:R-:W3:Y:S01]  /*45e90*/  LDC R2, c[0x0][0x248] ;  /* 0x00009200ff027b82 */ /* 0x000ee20000000800 */
[----:B------:R4:W-:Y:S01]  /*45ea0*/  @P1 STG.E.U16 desc[UR60][R8.64], R11 ;  /* 0x0000000b08001986 */ /* 0x0009e2000c10153c */
[----:B--2---:R-:W-:-:S02]  /*45eb0*/  ISETP.GE.AND P1, PT, R27, R14, PT ;  /* 0x0000000e1b00720c */ /* 0x004fc40003f26270 */
[----:B-1----:R-:W-:-:S04]  /*45ec0*/  ISETP.LT.AND P3, PT, R156, R13, !P3 ;  /* 0x0000000d9c00720c */ /* 0x002fc80005f61270 */
[----:B------:R-:W1:Y:S01]  /*45ed0*/  LDC R17, c[0x0][0x22c] ;  /* 0x00008b00ff117b82 */ /* 0x000e620000000800 */
[----:B----4-:R-:W-:-:S04]  /*45ee0*/  IMAD.WIDE R10, R15, 0x2, R20 ;  /* 0x000000020f0a7825 */ /* 0x010fc800078e0214 */
[----:B------:R-:W-:Y:S01]  /*45ef0*/  VIADD R29, R3, 0x8b ;  /* 0x0000008b031d7836 */ /* 0x000fe20000000000 */
[----:B------:R2:W-:Y:S01]  /*45f00*/  @P5 STG.E.U16 desc[UR60][R10.64], R128 ;  /* 0x000000800a005986 */ /* 0x0005e2000c10153c */
[----:B------:R-:W-:Y:S01]  /*45f10*/  ISETP.LT.AND P5, PT, R23, R18, !P1 ;  /* 0x000000121700720c */ /* 0x000fe20004fa1270 */
[C---:B0-----:R-:W-:Y:S01]  /*45f20*/  IMAD.IADD R7, R15.reuse, 0x1, R0 ;  /* 0x000000010f077824 */ /* 0x041fe200078e0200 */
[----:B---3--:R-:W-:Y:S01]  /*45f30*/  ISETP.LT.AND P1, PT, R156, R19, !P1 ;  /* 0x000000139c00720c */ /* 0x008fe20004f21270 */
[----:B------:R-:W0:Y:S01]  /*45f40*/  LDC R18, c[0x0][0x228] ;  /* 0x00008a00ff127b82 */ /* 0x000e220000000800 */
[----:B------:R-:W-:Y:S01]  /*45f50*/  IMAD.WIDE R12, R15, 0x2, R158 ;  /* 0x000000020f0c7825 */ /* 0x000fe200078e029e */
[----:B------:R-:W-:Y:S02]  /*45f60*/  PRMT R5, R128, 0x7632, R5 ;  /* 0x0000763280057816 */ /* 0x000fe40000000005 */
[----:B------:R-:W-:-:S04]  /*45f70*/  ISETP.GE.AND P2, PT, R29, R16, PT ;  /* 0x000000101d00720c */ /* 0x000fc80003f46270 */
[----:B------:R-:W3:Y:S01]  /*45f80*/  LDC R19, c[0x0][0x228] ;  /* 0x00008a00ff137b82 */ /* 0x000ee20000000800 */
[----:B------:R4:W-:Y:S01]  /*45f90*/  @P3 STG.E.U16 desc[UR60][R12.64], R5 ;  /* 0x000000050c003986 */ /* 0x0009e2000c10153c */
[----:B------:R-:W-:-:S06]  /*45fa0*/  ISETP.LT.AND P6, PT, R23, R24, !P2 ;  /* 0x000000181700720c */ /* 0x000fcc00057c1270 */
[----:B------:R-:W3:Y:S01]  /*45fb0*/  LDC R0, c[0x0][0x248] ;  /* 0x00009200ff007b82 */ /* 0x000ee20000000800 */
[----:B------:R-:W-:Y:S01]  /*45fc0*/  ISETP.LT.AND P3, PT, R156, R25, !P2 ;  /* 0x000000199c00720c */ /* 0x000fe20005761270 */
[----:B--2---:R-:W-:Y:S01]  /*45fd0*/  VIADD R10, R3, 0x8c ;  /* 0x0000008c030a7836 */ /* 0x004fe20000000000 */
[----:B------:R-:W-:Y:S01]  /*45fe0*/  PRMT R11, R125, 0x7632, R11 ;  /* 0x000076327d0b7816 */ /* 0x000fe2000000000b */
[----:B----4-:R-:W-:-:S04]  /*45ff0*/  IMAD.IADD R13, R7, 0x1, R2 ;  /* 0x00000001070d7824 */ /* 0x010fc800078e0202 */
[----:B------:R-:W2:Y:S01]  /*46000*/  LDC R14, c[0x0][0x248] ;  /* 0x00009200ff0e7b82 */ /* 0x000ea20000000800 */
[----:B------:R-:W-:-:S04]  /*46010*/  IMAD.WIDE R4, R7, 0x2, R20 ;  /* 0x0000000207047825 */ /* 0x000fc800078e0214 */
[----:B------:R-:W-:-:S03]  /*46020*/  IMAD.WIDE R6, R7, 0x2, R158 ;  /* 0x0000000207067825 */ /* 0x000fc600078e029e */
[----:B------:R-:W4:Y:S01]  /*46030*/  LDC R15, c[0x0][0x22c] ;  /* 0x00008b00ff0f7b82 */ /* 0x000f220000000800 */
[----:B------:R0:W-:Y:S01]  /*46040*/  @P5 STG.E.U16 desc[UR60][R4.64], R125 ;  /* 0x0000007d04005986 */ /* 0x0001e2000c10153c */
[----:B------:R-:W-:Y:S01]  /*46050*/  IMAD.WIDE R8, R13, 0x2, R20 ;  /* 0x000000020d087825 */ /* 0x000fe200078e0214 */
[----:B-1----:R-:W-:-:S05]  /*46060*/  ISETP.GE.AND P2, PT, R10, R17, PT ;  /* 0x000000110a00720c */ /* 0x002fca0003f46270 */
[----:B------:R-:W1:Y:S01]  /*46070*/  LDC R2, c[0x0][0x228] ;  /* 0x00008a00ff027b82 */ /* 0x000e620000000800 */
[----:B------:R3:W-:Y:S01]  /*46080*/  @P1 STG.E.U16 desc[UR60][R6.64], R11 ;  /* 0x0000000b06001986 */ /* 0x0007e2000c10153c */
[----:B0-----:R-:W-:-:S06]  /*46090*/  PRMT R5, R129, 0x7632, R5 ;  /* 0x0000763281057816 */ /* 0x001fcc0000000005 */
[----:B------:R-:W0:Y:S01]  /*460a0*/  LDC R12, c[0x0][0x22c] ;  /* 0x00008b00ff0c7b82 */ /* 0x000e220000000800 */
[----:B------:R-:W-:Y:S01]  /*460b0*/  @P6 STG.E.U16 desc[UR60][R8.64], R129 ;  /* 0x0000008108006986 */ /* 0x000fe2000c10153c */
[----:B---3--:R-:W-:-:S06]  /*460c0*/  IMAD.WIDE R10, R13, 0x2, R158 ;  /* 0x000000020d0a7825 */ /* 0x008fcc00078e029e */
[----:B------:R-:W3:Y:S01]  /*460d0*/  LDC R24, c[0x0][0x228] ;  /* 0x00008a00ff187b82 */ /* 0x000ee20000000800 */
[----:B------:R4:W-:Y:S01]  /*460e0*/  @P3 STG.E.U16 desc[UR60][R10.64], R5 ;  /* 0x000000050a003986 */ /* 0x0009e2000c10153c */
[----:B------:R-:W-:-:S06]  /*460f0*/  ISETP.LT.AND P3, PT, R23, R18, !P2 ;  /* 0x000000121700720c */ /* 0x000fcc0005761270 */
[----:B------:R-:W3:Y:S01]  /*46100*/  LDC R25, c[0x0][0x228] ;  /* 0x00008a00ff197b82 */ /* 0x000ee20000000800 */
[----:B------:R-:W-:-:S07]  /*46110*/  ISETP.LT.AND P2, PT, R156, R19, !P2 ;  /* 0x000000139c00720c */ /* 0x000fce0005741270 */
[----:B------:R-:W3:Y:S01]  /*46120*/  LDC R16, c[0x0][0x22c] ;  /* 0x00008b00ff107b82 */ /* 0x000ee20000000800 */
[----:B------:R-:W-:Y:S02]  /*46130*/  VIADD R26, R3, 0x8d ;  /* 0x0000008d031a7836 */ /* 0x000fe40000000000 */
[----:B------:R-:W-:-:S05]  /*46140*/  IMAD.IADD R7, R13, 0x1, R0 ;  /* 0x000000010d077824 */ /* 0x000fca00078e0200 */
[----:B------:R-:W3:Y:S01]  /*46150*/  LDC R17, c[0x0][0x228] ;  /* 0x00008a00ff117b82 */ /* 0x000ee20000000800 */
[C---:B--2---:R-:W-:Y:S01]  /*46160*/  IMAD.IADD R13, R7.reuse, 0x1, R14 ;  /* 0x00000001070d7824 */ /* 0x044fe200078e020e */
[----:B----4-:R-:W-:Y:S01]  /*46170*/  ISETP.GE.AND P1, PT, R26, R15, PT ;  /* 0x0000000f1a00720c */ /* 0x010fe20003f26270 */
[----:B------:R-:W-:Y:S01]  /*46180*/  IMAD.WIDE R4, R7, 0x2, R20 ;  /* 0x0000000207047825 */ /* 0x000fe200078e0214 */
[----:B------:R-:W-:-:S03]  /*46190*/  PRMT R10, R126, 0x7632, R10 ;  /* 0x000076327e0a7816 */ /* 0x000fc6000000000a */
[----:B------:R-:W-:Y:S01]  /*461a0*/  IMAD.WIDE R6, R7, 0x2, R158 ;  /* 0x0000000207067825 */ /* 0x000fe200078e029e */
[----:B------:R-:W2:Y:S03]  /*461b0*/  LDC R0, c[0x0][0x248] ;  /* 0x00009200ff007b82 */ /* 0x000ea60000000800 */
[----:B------:R-:W-:Y:S01]  /*461c0*/  VIADD R11, R3, 0x8e ;  /* 0x0000008e030b7836 */ /* 0x000fe20000000000 */
[----:B-1----:R-:W-:Y:S01]  /*461d0*/  ISETP.LT.AND P5, PT, R23, R2, !P1 ;  /* 0x000000021700720c */ /* 0x002fe20004fa1270 */
[----:B------:R1:W-:Y:S03]  /*461e0*/  @P3 STG.E.U16 desc[UR60][R4.64], R126 ;  /* 0x0000007e04003986 */ /* 0x0003e6000c10153c */
[----:B------:R-:W4:Y:S01]  /*461f0*/  LDC R18, c[0x0][0x228] ;  /* 0x00008a00ff127b82 */ /* 0x000f220000000800 */
[----:B------:R-:W-:Y:S01]  /*46200*/  @P2 STG.E.U16 desc[UR60][R6.64], R10 ;  /* 0x0000000a06002986 */ /* 0x000fe2000c10153c */
[----:B0-----:R-:W-:Y:S01]  /*46210*/  ISETP.GE.AND P2, PT, R11, R12, PT ;  /* 0x0000000c0b00720c */ /* 0x001fe20003f46270 */
[----:B------:R-:W-:-:S05]  /*46220*/  VIADD R11, R3, 0x8f ;  /* 0x0000008f030b7836 */ /* 0x000fca0000000000 */
[----:B------:R-:W0:Y:S01]  /*46230*/  LDC R2, c[0x0][0x248] ;  /* 0x00009200ff027b82 */ /* 0x000e220000000800 */
[----:B---3--:R-:W-:Y:S02]  /*46240*/  ISETP.LT.AND P3, PT, R23, R24, !P2 ;  /* 0x000000181700720c */ /* 0x008fe40005761270 */
[----:B------:R-:W-:Y:S02]  /*46250*/  ISETP.LT.AND P6, PT, R156, R25, !P2 ;  /* 0x000000199c00720c */ /* 0x000fe400057c1270 */
[----:B------:R-:W-:-:S03]  /*46260*/  ISETP.GE.AND P2, PT, R11, R16, PT ;  /* 0x000000100b00720c */ /* 0x000fc60003f46270 */
[----:B------:R-:W3:Y:S01]  /*46270*/  LDC R12, c[0x0][0x22c] ;  /* 0x00008b00ff0c7b82 */ /* 0x000ee20000000800 */
[----:B------:R-:W-:-:S07]  /*46280*/  ISETP.LT.AND P1, PT, R156, R17, !P1 ;  /* 0x000000119c00720c */ /* 0x000fce0004f21270 */
[----:B------:R-:W3:Y:S08]  /*46290*/  LDC R14, c[0x0][0x22c] ;  /* 0x00008b00ff0e7b82 */ /* 0x000ef00000000800 */
[----:B------:R-:W3:Y:S01]  /*462a0*/  LDC R16, c[0x0][0x228] ;  /* 0x00008a00ff107b82 */ /* 0x000ee20000000800 */
[----:B------:R-:W-:-:S07]  /*462b0*/  IMAD.WIDE R8, R13, 0x2, R20 ;  /* 0x000000020d087825 */ /* 0x000fce00078e0214 */
[----:B------:R-:W3:Y:S01]  /*462c0*/  LDC R24, c[0x0][0x228] ;  /* 0x00008a00ff187b82 */ /* 0x000ee20000000800 */
[----:B--2---:R-:W-:-:S07]  /*462d0*/  IMAD.IADD R11, R13, 0x1, R0 ;  /* 0x000000010d0b7824 */ /* 0x004fce00078e0200 */
[----:B------:R-:W2:Y:S01]  /*462e0*/  LDC R17, c[0x0][0x228] ;  /* 0x00008a00ff117b82 */ /* 0x000ea20000000800 */
[----:B------:R0:W-:Y:S01]  /*462f0*/  @P5 STG.E.U16 desc[UR60][R8.64], R130 ;  /* 0x0000008208005986 */ /* 0x0001e2000c10153c */
[----:B----4-:R-:W-:-:S06]  /*46300*/  ISETP.LT.AND P5, PT, R23, R18, !P2 ;  /* 0x000000121700720c */ /* 0x010fcc00057a1270 */
[----:B------:R-:W4:Y:S01]  /*46310*/  LDC R15, c[0x0][0x228] ;  /* 0x00008a00ff0f7b82 */ /* 0x000f220000000800 */
[----:B-1----:R-:W-:Y:S01]  /*46320*/  IMAD.WIDE R4, R13, 0x2, R158 ;  /* 0x000000020d047825 */ /* 0x002fe200078e029e */
[----:B0-----:R-:W-:-:S06]  /*46330*/  PRMT R130, R130, 0x7632, R130 ;  /* 0x0000763282827816 */ /* 0x001fcc0000000082 */
[----:B------:R-:W0:Y:S01]  /*46340*/  LDC R0, c[0x0][0x248] ;  /* 0x00009200ff007b82 */ /* 0x000e220000000800 */
[----:B------:R-:W-:Y:S02]  /*46350*/  VIADD R25, R3, 0x90 ;  /* 0x0000009003197836 */ /* 0x000fe40000000000 */
[----:B------:R-:W-:Y:S01]  /*46360*/  IMAD.IADD R13, R11, 0x1, R2 ;  /* 0x000000010b0d7824 */ /* 0x000fe200078e0202 */
[----:B------:R-:W-:Y:S01]  /*46370*/  PRMT R18, R127, 0x7632, R18 ;  /* 0x000076327f127816 */ /* 0x000fe20000000012 */
[----:B------:R-:W-:-:S03]  /*46380*/  IMAD.WIDE R6, R11, 0x2, R20 ;  /* 0x000000020b067825 */ /* 0x000fc600078e0214 */
[----:B------:R-:W1:Y:S01]  /*46390*/  LDC R19, c[0x0][0x228] ;  /* 0x00008a00ff137b82 */ /* 0x000e620000000800 */
[----:B------:R-:W-:Y:S01]  /*463a0*/  IMAD.WIDE R8, R11, 0x2, R158 ;  /* 0x000000020b087825 */ /* 0x000fe200078e029e */
[----:B------:R-:W-:Y:S01]  /*463b0*/  @P1 STG.E.U16 desc[UR60][R4.64], R130 ;  /* 0x0000008204001986 */ /* 0x000fe2000c10153c */
[----:B---3--:R-:W-:Y:S02]  /*463c0*/  ISETP.GE.AND P1, PT, R25, R12, PT ;  /* 0x0000000c1900720c */ /* 0x008fe40003f26270 */
[----:B------:R-:W-:-:S03]  /*463d0*/  VIADD R27, R3, 0x91 ;  /* 0x00000091031b7836 */ /* 0x000fc60000000000 */
[----:B------:R-:W3:Y:S01]  /*463e0*/  LDC R2, c[0x0][0x248] ;  /* 0x00009200ff027b82 */ /* 0x000ee20000000800 */
[----:B------:R-:W-:Y:S01]  /*463f0*/  @P3 STG.E.U16 desc[UR60][R6.64], R127 ;  /* 0x0000007f06003986 */ /* 0x000fe2000c10153c */
[----:B------:R-:W-:Y:S01]  /*46400*/  IMAD.WIDE R10, R13, 0x2, R20 ;  /* 0x000000020d0a7825 */ /* 0x000fe200078e0214 */
[----:B------:R-:W-:Y:S02]  /*46410*/  ISETP.GE.AND P3, PT, R27, R14, PT ;  /* 0x0000000e1b00720c */ /* 0x000fe40003f66270 */
[----:B------:R0:W-:Y:S01]  /*46420*/  @P6 STG.E.U16 desc[UR60][R8.64], R18 ;  /* 0x0000001208006986 */ /* 0x0001e2000c10153c */
[C---:B------:R-:W-:Y:S02]  /*46430*/  ISETP.LT.AND P6, PT, R23.reuse, R16, !P1 ;  /* 0x000000101700720c */ /* 0x040fe40004fc1270 */
[----:B------:R-:W3:Y:S01]  /*46440*/  LDC R16, c[0x0][0x22c] ;  /* 0x00008b00ff107b82 */ /* 0x000ee20000000800 */
[----:B------:R3:W-:Y:S01]  /*46450*/  @P5 STG.E.U16 desc[UR60][R10.64], R131 ;  /* 0x000000830a005986 */ /* 0x0007e2000c10153c */
[----:B------:R-:W-:-:S02]  /*46460*/  ISETP.LT.AND P5, PT, R23, R24, !P3 ;  /* 0x000000181700720c */ /* 0x000fc40005fa1270 */
[----:B--2---:R-:W-:-:S04]  /*46470*/  ISETP.LT.AND P1, PT, R156, R17, !P1 ;  /* 0x000000119c00720c */ /* 0x004fc80004f21270 */
[----:B------:R-:W2:Y:S01]  /*46480*/  LDC R24, c[0x0][0x228] ;  /* 0x00008a00ff187b82 */ /* 0x000ea20000000800 */
[----:B----4-:R-:W-:Y:S01]  /*46490*/  ISETP.LT.AND P2, PT, R156, R15, !P2 ;  /* 0x0000000f9c00720c */ /* 0x010fe20005741270 */
[----:B0-----:R-:W-:-:S06]  /*464a0*/  IMAD.IADD R9, R13, 0x1, R0 ;  /* 0x000000010d097824 */ /* 0x001fcc00078e0200 */
[----:B------:R-:W0:Y:S08]  /*464b0*/  LDC R17, c[0x0][0x22c] ;  /* 0x00008b00ff117b82 */ /* 0x000e300000000800 */
[----:B------:R-:W4:Y:S08]  /*464c0*/  LDC R25, c[0x0][0x228] ;  /* 0x00008a00ff197b82 */ /* 0x000f300000000800 */
[----:B------:R-:W4:Y:S01]  /*464d0*/  LDC R14, c[0x0][0x248] ;  /* 0x00009200ff0e7b82 */ /* 0x000f220000000800 */
[----:B------:R-:W-:Y:S01]  /*464e0*/  PRMT R29, R131, 0x7632, R29 ;  /* 0x00007632831d7816 */ /* 0x000fe2000000001d */
[----:B------:R-:W-:Y:S01]  /*464f0*/  IMAD.WIDE R4, R13, 0x2, R158 ;  /* 0x000000020d047825 */ /* 0x000fe200078e029e */
[----:B-1----:R-:W-:-:S05]  /*46500*/  ISETP.LT.AND P3, PT, R156, R19, !P3 ;  /* 0x000000139c00720c */ /* 0x002fca0005f61270 */
[----:B------:R-:W1:Y:S01]  /*46510*/  LDC R0, c[0x0][0x248] ;  /* 0x00009200ff007b82 */ /* 0x000e620000000800 */
[C---:B---3--:R-:W-:Y:S01]  /*46520*/  IMAD.IADD R15, R9.reuse, 0x1, R2 ;  /* 0x00000001090f7824 */ /* 0x048fe200078e0202 */
[----:B------:R-:W-:Y:S01]  /*46530*/  PRMT R13, R132, 0x7632, R13 ;  /* 0x00007632840d7816 */ /* 0x000fe2000000000d */
[C---:B------:R-:W-:Y:S01]  /*46540*/  IMAD.WIDE R6, R9.reuse, 0x2, R20 ;  /* 0x0000000209067825 */ /* 0x040fe200078e0214 */
[----:B------:R3:W-:Y:S03]  /*46550*/  @P2 STG.E.U16 desc[UR60][R4.64], R29 ;  /* 0x0000001d04002986 */ /* 0x0007e6000c10153c */
[----:B------:R-:W-:Y:S01]  /*46560*/  IMAD.WIDE R8, R9, 0x2, R158 ;  /* 0x0000000209087825 */ /* 0x000fe200078e029e */
[----:B------:R-:W1:Y:S01]  /*46570*/  LDC R26, c[0x0][0x228] ;  /* 0x00008a00ff1a7b82 */ /* 0x000e620000000800 */
[----:B------:R-:W-:Y:S02]  /*46580*/  @P6 STG.E.U16 desc[UR60][R6.64], R132 ;  /* 0x0000008406006986 */ /* 0x000fe4000c10153c */
[----:B------:R-:W-:-:S02]  /*46590*/  VIADD R27, R3, 0x92 ;  /* 0x00000092031b7836 */ /* 0x000fc40000000000 */
[----:B------:R-:W-:-:S03]  /*465a0*/  IMAD.WIDE R10, R15, 0x2, R20 ;  /* 0x000000020f0a7825 */ /* 0x000fc600078e0214 */
[----:B------:R-:W1:Y:S01]  /*465b0*/  LDC R19, c[0x0][0x228] ;  /* 0x00008a00ff137b82 */ /* 0x000e620000000800 */
[----:B------:R2:W-:Y:S01]  /*465c0*/  @P1 STG.E.U16 desc[UR60][R8.64], R13 ;  /* 0x0000000d08001986 */ /* 0x0005e2000c10153c */
[----:B---3--:R-:W-:Y:S01]  /*465d0*/  PRMT R5, R136, 0x7632, R5 ;  /* 0x0000763288057816 */ /* 0x008fe20000000005 */
[----:B------:R-:W-:Y:S01]  /*465e0*/  VIADD R2, R3, 0x93 ;  /* 0x0000009303027836 */ /* 0x000fe20000000000 */
[----:B------:R-:W-:Y:S01]  /*465f0*/  ISETP.GE.AND P1, PT, R27, R16, PT ;  /* 0x000000101b00720c */ /* 0x000fe20003f26270 */
[----:B------:R3:W-:Y:S03]  /*46600*/  @P5 STG.E.U16 desc[UR60][R10.64], R136 ;  /* 0x000000880a005986 */ /* 0x0007e6000c10153c */
[----:B------:R-:W1:Y:S01]  /*46610*/  LDC R18, c[0x0][0x22c] ;  /* 0x00008b00ff127b82 */ /* 0x000e620000000800 */
[----:B--2---:R-:W-:Y:S01]  /*46620*/  IMAD.WIDE R12, R15, 0x2, R158 ;  /* 0x000000020f0c7825 */ /* 0x004fe200078e029e */
[----:B------:R-:W-:-:S02]  /*46630*/  ISETP.LT.AND P5, PT, R23, R24, !P1 ;  /* 0x000000181700720c */ /* 0x000fc40004fa1270 */
[----:B0-----:R-:W-:-:S04]  /*46640*/  ISETP.GE.AND P2, PT, R2, R17, PT ;  /* 0x000000110200720c */ /* 0x001fc80003f46270 */
[----:B---3--:R-:W0:Y:S01]  /*46650*/  LDC R10, c[0x0][0x22c] ;  /* 0x00008b00ff0a7b82 */ /* 0x008e220000000800 */
[----:B------:R2:W-:Y:S01]  /*46660*/  @P3 STG.E.U16 desc[UR60][R12.64], R5 ;  /* 0x000000050c003986 */ /* 0x0005e2000c10153c */
[----:B----4-:R-:W-:Y:S01]  /*46670*/  ISETP.LT.AND P3, PT, R156, R25, !P1 ;  /* 0x000000199c00720c */ /* 0x010fe20004f61270 */
[----:B------:R-:W-:-:S05]  /*46680*/  IMAD.IADD R7, R15, 0x1, R14 ;  /* 0x000000010f077824 */ /* 0x000fca00078e020e */
[----:B------:R-:W3:Y:S01]  /*46690*/  LDC R2, c[0x0][0x248] ;  /* 0x00009200ff027b82 */ /* 0x000ee20000000800 */
[----:B-1----:R-:W-:Y:S01]  /*466a0*/  IMAD.IADD R11, R7, 0x1, R0 ;  /* 0x00000001070b7824 */ /* 0x002fe200078e0200 */
[----:B------:R-:W-:-:S06]  /*466b0*/  PRMT R24, R133, 0x7632, R24 ;  /* 0x0000763285187816 */ /* 0x000fcc0000000018 */
[----:B------:R-:W1:Y:S01]  /*466c0*/  LDC R28, c[0x0][0x228] ;  /* 0x00008a00ff1c7b82 */ /* 0x000e620000000800 */
[----:B--2---:R-:W-:-:S07]  /*466d0*/  IMAD.WIDE R4, R7, 0x2, R20 ;  /* 0x0000000207047825 */ /* 0x004fce00078e0214 */
[----:B------:R-:W2:Y:S01]  /*466e0*/  LDC R15, c[0x0][0x228] ;  /* 0x00008a00ff0f7b82 */ /* 0x000ea20000000800 */
[----:B------:R-:W-:-:S07]  /*466f0*/  IMAD.WIDE R6, R7, 0x2, R158 ;  /* 0x0000000207067825 */ /* 0x000fce00078e029e */
[----:B------:R-:W4:Y:S01]  /*46700*/  LDC R14, c[0x0][0x228] ;  /* 0x00008a00ff0e7b82 */ /* 0x000f220000000800 */
[----:B------:R-:W-:Y:S01]  /*46710*/  ISETP.LT.AND P6, PT, R23, R26, !P2 ;  /* 0x0000001a1700720c */ /* 0x000fe200057c1270 */
[----:B------:R0:W-:Y:S06]  /*46720*/  @P5 STG.E.U16 desc[UR60][R4.64], R133 ;  /* 0x0000008504005986 */ /* 0x0001ec000c10153c */
[----:B------:R-:W4:Y:S01]  /*46730*/  LDC R0, c[0x0][0x248] ;  /* 0x00009200ff007b82 */ /* 0x000f220000000800 */
[----:B------:R3:W-:Y:S01]  /*46740*/  @P3 STG.E.U16 desc[UR60][R6.64], R24 ;  /* 0x0000001806003986 */ /* 0x0007e2000c10153c */
[----:B------:R-:W-:Y:S01]  /*46750*/  ISETP.LT.AND P3, PT, R156, R19, !P2 ;  /* 0x000000139c00720c */ /* 0x000fe20005761270 */
[----:B------:R-:W-:-:S02]  /*46760*/  VIADD R17, R3, 0x94 ;  /* 0x0000009403117836 */ /* 0x000fc40000000000 */
[----:B------:R-:W-:-:S03]  /*46770*/  IMAD.WIDE R8, R11, 0x2, R20 ;  /* 0x000000020b087825 */ /* 0x000fc600078e0214 */
[----:B------:R-:W4:Y:S01]  /*46780*/  LDC R12, c[0x0][0x22c] ;  /* 0x00008b00ff0c7b82 */ /* 0x000f220000000800 */
[----:B------:R-:W-:Y:S01]  /*46790*/  VIADD R27, R3, 0x95 ;  /* 0x00000095031b7836 */ /* 0x000fe20000000000 */
[----:B------:R-:W-:Y:S01]  /*467a0*/  ISETP.GE.AND P1, PT, R17, R18, PT ;  /* 0x000000121100720c */ /* 0x000fe20003f26270 */
[----:B0-----:R-:W-:-:S05]  /*467b0*/  IMAD.WIDE R4, R11, 0x2, R158 ;  /* 0x000000020b047825 */ /* 0x001fca00078e029e */
[----:B------:R-:W0:Y:S01]  /*467c0*/  LDC R13, c[0x0][0x22c] ;  /* 0x00008b00ff0d7b82 */ /* 0x000e220000000800 */
[----:B---3--:R-:W-:Y:S01]  /*467d0*/  PRMT R7, R137, 0x7632, R7 ;  /* 0x0000763289077816 */ /* 0x008fe20000000007 */
[----:B------:R3:W-:Y:S01]  /*467e0*/  @P6 STG.E.U16 desc[UR60][R8.64], R137 ;  /* 0x0000008908006986 */ /* 0x0007e2000c10153c */
[----:B------:R-:W-:-:S05]  /*467f0*/  ISETP.GE.AND P2, PT, R27, R10, PT ;  /* 0x0000000a1b00720c */ /* 0x000fca0003f46270 */
[----:B------:R-:W0:Y:S01]  /*46800*/  LDC R16, c[0x0][0x228] ;  /* 0x00008a00ff107b82 */ /* 0x000e220000000800 */
[----:B-1----:R-:W-:Y:S01]  /*46810*/  ISETP.LT.AND P5, PT, R23, R28, !P1 ;  /* 0x0000001c1700720c */ /* 0x002fe20004fa1270 */
[----:B------:R1:W-:Y:S01]  /*46820*/  @P3 STG.E.U16 desc[UR60][R4.64], R7 ;  /* 0x0000000704003986 */ /* 0x0003e2000c10153c */
[----:B--2---:R-:W-:-:S05]  /*46830*/  ISETP.LT.AND P1, PT, R156, R15, !P1 ;  /* 0x0000000f9c00720c */ /* 0x004fca0004f21270 */
[----:B------:R-:W2:Y:S01]  /*46840*/  LDC R18, c[0x0][0x228] ;  /* 0x00008a00ff127b82 */ /* 0x000ea20000000800 */
[----:B---3--:R-:W-:Y:S01]  /*46850*/  IMAD.IADD R9, R11, 0x1, R2 ;  /* 0x000000010b097824 */ /* 0x008fe200078e0202 */
[----:B----4-:R-:W-:-:S06]  /*46860*/  ISETP.LT.AND P3, PT, R23, R14, !P2 ;  /* 0x0000000e1700720c */ /* 0x010fcc0005761270 */
[----:B------:R-:W3:Y:S01]  /*46870*/  LDC R19, c[0x0][0x228] ;  /* 0x00008a00ff137b82 */ /* 0x000ee20000000800 */
[----:B------:R-:W-:-:S07]  /*46880*/  IMAD.IADD R11, R9, 0x1, R0 ;  /* 0x00000001090b7824 */ /* 0x000fce00078e0200 */
        /* <DEDUP_REMOVED lines=8> */
[----:B------:R-:W-:Y:S01]  /*46910*/  IADD3 R15, R3, 0x96, RZ ;  /* 0x00000096030f7810 */ /* 0x000fe20007ffe0ff */
[----:B------:R-:W-:Y:S05]  /*46920*/  @P5 STG.E.U16 desc[UR60][R6.64], R134 ;  /* 0x0000008606005986 */ /* 0x000fea000c10153c */
[----:B------:R-:W1:Y:S01]  /*46930*/  LDC R10, c[0x0][0x248] ;  /* 0x00009200ff0a7b82 */ /* 0x000e620000000800 */
[----:B------:R3:W-:Y:S01]  /*46940*/  @P1 STG.E.U16 desc[UR60][R8.64], R14 ;  /* 0x0000000e08001986 */ /* 0x0007e2000c10153c */
[----:B------:R-:W-:-:S03]  /*46950*/  ISETP.GE.AND P1, PT, R15, R12, PT ;  /* 0x0000000c0f00720c */ /* 0x000fc60003f26270 */
[----:B------:R1:W-:Y:S01]  /*46960*/  @P3 STG.E.U16 desc[UR60][R4.64], R138 ;  /* 0x0000008a04003986 */ /* 0x0003e2000c10153c */
[----:B0-----:R-:W-:Y:S02]  /*46970*/  ISETP.GE.AND P3, PT, R0, R13, PT ;  /* 0x0000000d0000720c */ /* 0x001fe40003f66270 */
[----:B------:R-:W0:Y:S01]  /*46980*/  LDC R0, c[0x0][0x248] ;  /* 0x00009200ff007b82 */ /* 0x000e220000000800 */
[C---:B------:R-:W-:Y:S02]  /*46990*/  ISETP.LT.AND P6, PT, R23.reuse, R16, !P1 ;  /* 0x000000101700720c */ /* 0x040fe40004fc1270 */
[----:B--2---:R-:W-:-:S05]  /*469a0*/  ISETP.LT.AND P5, PT, R23, R18, !P3 ;  /* 0x000000121700720c */ /* 0x004fca0005fa1270 */
[----:B---3--:R-:W2:Y:S01]  /*469b0*/  LDC R14, c[0x0][0x22c] ;  /* 0x00008b00ff0e7b82 */ /* 0x008ea20000000800 */
[C---:B------:R-:W-:Y:S01]  /*469c0*/  ISETP.LT.AND P1, PT, R156.reuse, R19, !P1 ;  /* 0x000000139c00720c */ /* 0x040fe20004f21270 */
[----:B----4-:R-:W-:Y:S01]  /*469d0*/  IMAD.IADD R9, R11, 0x1, R2 ;  /* 0x000000010b097824 */ /* 0x010fe200078e0202 */
[----:B-1----:R-:W-:-:S05]  /*469e0*/  ISETP.LT.AND P2, PT, R156, R17, !P2 ;  /* 0x000000119c00720c */ /* 0x002fca0005741270 */
[----:B------:R-:W1:Y:S08]  /*469f0*/  LDC R18, c[0x0][0x228] ;  /* 0x00008a00ff127b82 */ /* 0x000e700000000800 */
[----:B------:R-:W3:Y:S01]  /*46a00*/  LDC R19, c[0x0][0x228] ;  /* 0x00008a00ff137b82 */ /* 0x000ee20000000800 */
[----:B------:R-:W-:-:S07]  /*46a10*/  ISETP.LT.AND P3, PT, R156, R25, !P3 ;  /* 0x000000199c00720c */ /* 0x000fce0005f61270 */
[----:B------:R-:W4:Y:S01]  /*46a20*/  LDC R2, c[0x0][0x248] ;  /* 0x00009200ff027b82 */ /* 0x000f220000000800 */
[----:B------:R-:W-:Y:S01]  /*46a30*/  PRMT R13, R138, 0x7632, R13 ;  /* 0x000076328a0d7816 */ /* 0x000fe2000000000d */
[----:B------:R-:W-:-:S06]  /*46a40*/  IMAD.WIDE R4, R11, 0x2, R158 ;  /* 0x000000020b047825 */ /* 0x000fcc00078e029e */
        /* <DEDUP_REMOVED lines=15> */
[----:B--2---:R-:W-:Y:S01]  /*46b40*/  ISETP.GE.AND P1, PT, R27, R14, PT ;  /* 0x0000000e1b00720c */ /* 0x004fe20003f26270 */
[----:B------:R4:W-:Y:S02]  /*46b50*/  @P5 STG.E.U16 desc[UR60][R10.64], R139 ;  /* 0x0000008b0a005986 */ /* 0x0009e4000c10153c */
[----:B-1----:R-:W-:Y:S01]  /*46b60*/  IMAD.IADD R7, R15, 0x1, R0 ;  /* 0x000000010f077824 */ /* 0x002fe200078e0200 */
[----:B------:R-:W0:Y:S01]  /*46b70*/  LDC R26, c[0x0][0x228] ;  /* 0x00008a00ff1a7b82 */ /* 0x000e220000000800 */
[----:B------:R1:W-:Y:S01]  /*46b80*/  @P3 STG.E.U16 desc[UR60][R12.64], R5 ;  /* 0x000000050c003986 */ /* 0x0003e2000c10153c */
[----:B------:R-:W-:Y:S01]  /*46b90*/  ISETP.LT.AND P5, PT, R23, R18, !P1 ;  /* 0x000000121700720c */ /* 0x000fe20004fa1270 */
[----:B------:R-:W-:Y:S01]  /*46ba0*/  VIADD R29, R3, 0x99 ;  /* 0x00000099031d7836 */ /* 0x000fe20000000000 */
[----:B---3--:R-:W-:-:S04]  /*46bb0*/  ISETP.LT.AND P3, PT, R156, R19, !P1 ;  /* 0x000000139c00720c */ /* 0x008fc80004f61270 */
[----:B------:R-:W2:Y:S01]  /*46bc0*/  LDC R15, c[0x0][0x228] ;  /* 0x00008a00ff0f7b82 */ /* 0x000ea20000000800 */
[----:B----4-:R-:W-:Y:S01]  /*46bd0*/  IMAD.IADD R11, R7, 0x1, R2 ;  /* 0x00000001070b7824 */ /* 0x010fe200078e0202 */
[----:B------:R-:W-:-:S06]  /*46be0*/  ISETP.GE.AND P2, PT, R29, R16, PT ;  /* 0x000000101d00720c */ /* 0x000fcc0003f46270 */
[----:B------:R-:W3:Y:S01]  /*46bf0*/  LDC R0, c[0x0][0x248] ;  /* 0x00009200ff007b82 */ /* 0x000ee20000000800 */
[----:B-1----:R-:W-:-:S07]  /*46c00*/  IMAD.WIDE R4, R7, 0x2, R20 ;  /* 0x0000000207047825 */ /* 0x002fce00078e0214 */
[----:B------:R-:W1:Y:S01]  /*46c10*/  LDC R10, c[0x0][0x22c] ;  /* 0x00008b00ff0a7b82 */ /* 0x000e620000000800 */
[----:B------:R-:W-:Y:S01]  /*46c20*/  IMAD.WIDE R6, R7, 0x2, R158 ;  /* 0x0000000207067825 */ /* 0x000fe200078e029e */
[----:B------:R-:W-:-:S06]  /*46c30*/  PRMT R18, R140, 0x7632, R18 ;  /* 0x000076328c127816 */ /* 0x000fcc0000000012 */
[----:B------:R-:W4:Y:S01]  /*46c40*/  LDC R14, c[0x0][0x228] ;  /* 0x00008a00ff0e7b82 */ /* 0x000f220000000800 */
[----:B------:R-:W-:Y:S01]  /*46c50*/  VIADD R16, R3, 0x9a ;  /* 0x0000009a03107836 */ /* 0x000fe20000000000 */
[----:B------:R-:W-:-:S06]  /*46c60*/  ISETP.LT.AND P6, PT, R23, R24, !P2 ;  /* 0x000000181700720c */ /* 0x000fcc00057c1270 */
[----:B------:R-:W4:Y:S01]  /*46c70*/  LDC R2, c[0x0][0x248] ;  /* 0x00009200ff027b82 */ /* 0x000f220000000800 */
[----:B------:R2:W-:Y:S01]  /*46c80*/  @P5 STG.E.U16 desc[UR60][R4.64], R140 ;  /* 0x0000008c04005986 */ /* 0x0005e2000c10153c */
[----:B------:R-:W-:-:S03]  /*46c90*/  ISETP.GE.AND P1, PT, R16, R17, PT ;  /* 0x000000111000720c */ /* 0x000fc60003f26270 */
[----:B------:R2:W-:Y:S03]  /*46ca0*/  @P3 STG.E.U16 desc[UR60][R6.64], R18 ;  /* 0x0000001206003986 */ /* 0x0005e6000c10153c */
[----:B------:R-:W4:Y:S01]  /*46cb0*/  LDC R12, c[0x0][0x22c] ;  /* 0x00008b00ff0c7b82 */ /* 0x000f220000000800 */
[----:B------:R-:W-:Y:S01]  /*46cc0*/  ISETP.LT.AND P3, PT, R156, R25, !P2 ;  /* 0x000000199c00720c */ /* 0x000fe20005761270 */
[----:B------:R-:W-:Y:S01]  /*46cd0*/  IMAD.WIDE R8, R11, 0x2, R20 ;  /* 0x000000020b087825 */ /* 0x000fe200078e0214 */
[----:B0-----:R-:W-:-:S05]  /*46ce0*/  ISETP.LT.AND P5, PT, R23, R26, !P1 ;  /* 0x0000001a1700720c */ /* 0x001fca0004fa1270 */
[----:B------:R-:W0:Y:S01]  /*46cf0*/  LDC R16, c[0x0][0x228] ;  /* 0x00008a00ff107b82 */ /* 0x000e220000000800 */
[----:B------:R-:W-:Y:S01]  /*46d00*/  VIADD R27, R3, 0x9b ;  /* 0x0000009b031b7836 */ /* 0x000fe20000000000 */
[----:B--2---:R-:W-:Y:S01]  /*46d10*/  ISETP.LT.AND P1, PT, R156, R15, !P1 ;  /* 0x0000000f9c00720c */ /* 0x004fe20004f21270 */
[----:B------:R-:W-:Y:S01]  /*46d20*/  IMAD.WIDE R4, R11, 0x2, R158 ;  /* 0x000000020b047825 */ /* 0x000fe200078e029e */
[----:B------:R-:W-:-:S04]  /*46d30*/  PRMT R7, R144, 0x7632, R7 ;  /* 0x0000763290077816 */ /* 0x000fc80000000007 */
[----:B------:R-:W2:Y:S01]  /*46d40*/  LDC R13, c[0x0][0x22c] ;  /* 0x00008b00ff0d7b82 */ /* 0x000ea20000000800 */
[----:B------:R3:W-:Y:S01]  /*46d50*/  @P6 STG.E.U16 desc[UR60][R8.64], R144 ;  /* 0x0000009008006986 */ /* 0x0007e2000c10153c */
[----:B-1----:R-:W-:-:S06]  /*46d60*/  ISETP.GE.AND P2, PT, R27, R10, PT ;  /* 0x0000000a1b00720c */ /* 0x002fcc0003f46270 */
[----:B------:R-:W1:Y:S01]  /*46d70*/  LDC R17, c[0x0][0x228] ;  /* 0x00008a00ff117b82 */ /* 0x000e620000000800 */
[----:B------:R4:W-:Y:S01]  /*46d80*/  @P3 STG.E.U16 desc[UR60][R4.64], R7 ;  /* 0x0000000704003986 */ /* 0x0009e2000c10153c */
[----:B---3--:R-:W-:-:S06]  /*46d90*/  IMAD.IADD R9, R11, 0x1, R0 ;  /* 0x000000010b097824 */ /* 0x008fcc00078e0200 */
[----:B------:R-:W3:Y:S01]  /*46da0*/  LDC R18, c[0x0][0x228] ;  /* 0x00008a00ff127b82 */ /* 0x000ee20000000800 */
[----:B----4-:R-:W-:Y:S01]  /*46db0*/  ISETP.LT.AND P3, PT, R23, R14, !P2 ;  /* 0x0000000e1700720c */ /* 0x010fe20005761270 */
[----:B------:R-:W-:Y:S01]  /*46dc0*/  IMAD.IADD R11, R9, 0x1, R2 ;  /* 0x00000001090b7824 */ /* 0x000fe200078e0202 */
[----:B------:R-:W-:Y:S01]  /*46dd0*/  PRMT R14, R141, 0x7632, R14 ;  /* 0x000076328d0e7816 */ /* 0x000fe2000000000e */
[----:B------:R-:W-:-:S04]  /*46de0*/  IMAD.WIDE R6, R9, 0x2, R20 ;  /* 0x0000000209067825 */ /* 0x000fc800078e0214 */
[----:B------:R-:W4:Y:S01]  /*46df0*/  LDC R19, c[0x0][0x228] ;  /* 0x00008a00ff137b82 */ /* 0x000f220000000800 */
[----:B------:R-:W-:Y:S01]  /*46e00*/  IMAD.WIDE R8, R9, 0x2, R158 ;  /* 0x0000000209087825 */ /* 0x000fe200078e029e */
[----:B------:R-:W-:Y:S03]  /*46e10*/  @P5 STG.E.U16 desc[UR60][R6.64], R141 ;  /* 0x0000008d06005986 */ /* 0x000fe6000c10153c */
[----:B------:R-:W-:-:S03]  /*46e20*/  VIADD R15, R3, 0x9c ;  /* 0x0000009c030f7836 */ /* 0x000fc60000000000 */
[----:B------:R-:W4:Y:S01]  /*46e30*/  LDC R0, c[0x0][0x248] ;  /* 0x00009200ff007b82 */ /* 0x000f220000000800 */
[----:B------:R4:W-:Y:S01]  /*46e40*/  @P1 STG.E.U16 desc[UR60][R8.64], R14 ;  /* 0x0000000e08001986 */ /* 0x0009e2000c10153c */
[----:B------:R-:W-:Y:S01]  /*46e50*/  ISETP.GE.AND P1, PT, R15, R12, PT ;  /* 0x0000000c0f00720c */ /* 0x000fe20003f26270 */
[----:B------:R-:W-:-:S05]  /*46e60*/  IMAD.WIDE R4, R11, 0x2, R20 ;  /* 0x000000020b047825 */ /* 0x000fca00078e0214 */
[----:B------:R-:W4:Y:S01]  /*46e70*/  LDC R25, c[0x0][0x228] ;  /* 0x00008a00ff197b82 */ /* 0x000f220000000800 */
[----:B------:R-:W-:Y:S01]  /*46e80*/  VIADD R10, R3, 0x9d ;  /* 0x0000009d030a7836 */ /* 0x000fe20000000000 */
[----:B0-----:R-:W-:-:S06]  /*46e90*/  ISETP.LT.AND P6, PT, R23, R16, !P1 ;  /* 0x000000101700720c */ /* 0x001fcc0004fc1270 */
[----:B------:R-:W0:Y:S01]  /*46ea0*/  LDC R2, c[0x0][0x248] ;  /* 0x00009200ff027b82 */ /* 0x000e220000000800 */
[----:B------:R4:W-:Y:S01]  /*46eb0*/  @P3 STG.E.U16 desc[UR60][R4.64], R145 ;  /* 0x0000009104003986 */ /* 0x0009e2000c10153c */
[----:B--2---:R-:W-:-:S06]  /*46ec0*/  ISETP.GE.AND P3, PT, R10, R13, PT ;  /* 0x0000000d0a00720c */ /* 0x004fcc0003f66270 */
[----:B------:R-:W2:Y:S01]  /*46ed0*/  LDC R16, c[0x0][0x22c] ;  /* 0x00008b00ff107b82 */ /* 0x000ea20000000800 */
[C---:B-1----:R-:W-:Y:S02]  /*46ee0*/  ISETP.LT.AND P2, PT, R156.reuse, R17, !P2 ;  /* 0x000000119c00720c */ /* 0x042fe40005741270 */
[----:B---3--:R-:W-:Y:S02]  /*46ef0*/  ISETP.LT.AND P5, PT, R23, R18, !P3 ;  /* 0x000000121700720c */ /* 0x008fe40005fa1270 */
[----:B----4-:R-:W-:-:S03]  /*46f00*/  ISETP.LT.AND P1, PT, R156, R19, !P1 ;  /* 0x000000139c00720c */ /* 0x010fc60004f21270 */
[----:B------:R-:W1:Y:S01]  /*46f10*/  LDC R14, c[0x0][0x248] ;  /* 0x00009200ff0e7b82 */ /* 0x000e620000000800 */
        /* <DEDUP_REMOVED lines=9> */
[C---:B0-----:R-:W-:Y:S02]  /*46fb0*/  IMAD.IADD R15, R9.reuse, 0x1, R2 ;  /* 0x00000001090f7824 */ /* 0x041fe400078e0202 */
[----:B------:R-:W0:Y:S01]  /*46fc0*/  LDC R0, c[0x0][0x248] ;  /* 0x00009200ff007b82 */ /* 0x000e220000000800 */
[----:B------:R-:W-:Y:S01]  /*46fd0*/  IMAD.WIDE R8, R9, 0x2, R158 ;  /* 0x0000000209087825 */ /* 0x000fe200078e029e */
[----:B------:R-:W-:Y:S03]  /*46fe0*/  @P2 STG.E.U16 desc[UR60][R4.64], R13 ;  /* 0x0000000d04002986 */ /* 0x000fe6000c10153c */
[----:B------:R-:W-:-:S03]  /*46ff0*/  VIADD R27, R3, 0x9e ;  /* 0x0000009e031b7836 */ /* 0x000fc60000000000 */
[----:B------:R-:W0:Y:S01]  /*47000*/  LDC R19, c[0x0][0x228] ;  /* 0x00008a00ff137b82 */ /* 0x000e220000000800 */
[----:B------:R1:W-:Y:S07]  /*47010*/  @P6 STG.E.U16 desc[UR60][R6.64], R142 ;  /* 0x0000008e06006986 */ /* 0x0003ee000c10153c */
[----:B------:R-:W0:Y:S01]  /*47020*/  LDC R25, c[0x0][0x228] ;  /* 0x00008a00ff197b82 */ /* 0x000e220000000800 */
[----:B------:R-:W-:Y:S01]  /*47030*/  @P1 STG.E.U16 desc[UR60][R8.64], R26 ;  /* 0x0000001a08001986 */ /* 0x000fe2000c10153c */
[----:B--2---:R-:W-:Y:S01]  /*47040*/  ISETP.GE.AND P1, PT, R27, R16, PT ;  /* 0x000000101b00720c */ /* 0x004fe20003f26270 */
[----:B------:R-:W-:-:S04]  /*47050*/  IMAD.WIDE R10, R15, 0x2, R20 ;  /* 0x000000020f0a7825 */ /* 0x000fc800078e0214 */
[----:B------:R-:W-:Y:S01]  /*47060*/  VIADD R2, R3, 0x9f ;  /* 0x0000009f03027836 */ /* 0x000fe20000000000 */
[----:B------:R-:W2:Y:S01]  /*47070*/  LDC R16, c[0x0][0x22c] ;  /* 0x00008b00ff107b82 */ /* 0x000ea20000000800 */
[----:B------:R-:W-:Y:S01]  /*47080*/  @P5 STG.E.U16 desc[UR60][R10.64], R146 ;  /* 0x000000920a005986 */ /* 0x000fe2000c10153c */
[----:B-1----:R-:W-:Y:S01]  /*47090*/  IMAD.IADD R7, R15, 0x1, R14 ;  /* 0x000000010f077824 */ /* 0x002fe200078e020e */
[----:B----4-:R-:W-:Y:S02]  /*470a0*/  ISETP.LT.AND P5, PT, R23, R18, !P1 ;  /* 0x000000121700720c */ /* 0x010fe40004fa1270 */
[----:B---3--:R-:W-:Y:S01]  /*470b0*/  ISETP.GE.AND P2, PT, R2, R17, PT ;  /* 0x000000110200720c */ /* 0x008fe20003f46270 */
[----:B------:R-:W-:Y:S01]  /*470c0*/  IMAD.WIDE R12, R15, 0x2, R158 ;  /* 0x000000020f0c7825 */ /* 0x000fe200078e029e */
[----:B------:R-:W-:Y:S01]  /*470d0*/  PRMT R5, R146, 0x7632, R5 ;  /* 0x0000763292057816 */ /* 0x000fe20000000005 */
[----:B------:R-:W1:Y:S01]  /*470e0*/  LDC R14, c[0x0][0x22c] ;  /* 0x00008b00ff0e7b82 */ /* 0x000e620000000800 */
[----:B------:R-:W-:-:S07]  /*470f0*/  ISETP.LT.AND P6, PT, R23, R24, !P2 ;  /* 0x000000181700720c */ /* 0x000fce00057c1270 */
[----:B------:R-:W3:Y:S01]  /*47100*/  LDC R18, c[0x0][0x228] ;  /* 0x00008a00ff127b82 */ /* 0x000ee20000000800 */
[----:B------:R4:W-:Y:S07]  /*47110*/  @P3 STG.E.U16 desc[UR60][R12.64], R5 ;  /* 0x000000050c003986 */ /* 0x0009ee000c10153c */
[----:B------:R-:W3:Y:S01]  /*47120*/  LDC R2, c[0x0][0x248] ;  /* 0x00009200ff027b82 */ /* 0x000ee20000000800 */
[----:B0-----:R-:W-:-:S07]  /*47130*/  ISETP.LT.AND P1, PT, R156, R19, !P1 ;  /* 0x000000139c00720c */ /* 0x001fce0004f21270 */
[----:B------:R-:W0:Y:S01]  /*47140*/  LDC R17, c[0x0][0x228] ;  /* 0x00008a00ff117b82 */ /* 0x000e220000000800 */
        /* <DEDUP_REMOVED lines=13> */
[----:B-1----:R-:W-:Y:S02]  /*47220*/  PRMT R5, R147, 0x7632, R5 ;  /* 0x0000763293057816 */ /* 0x002fe40000000005 */
[----:B------:R-:W1:Y:S01]  /*47230*/  LDC R16, c[0x0][0x228] ;  /* 0x00008a00ff107b82 */ /* 0x000e620000000800 */
[----:B------:R-:W-:Y:S01]  /*47240*/  VIADD R25, R3, 0xa1 ;  /* 0x000000a103197836 */ /* 0x000fe20000000000 */
[----:B------:R2:W-:Y:S06]  /*47250*/  @P1 STG.E.U16 desc[UR60][R6.64], R26 ;  /* 0x0000001a06001986 */ /* 0x0005ec000c10153c */
[----:B------:R-:W1:Y:S01]  /*47260*/  LDC R15, c[0x0][0x22c] ;  /* 0x00008b00ff0f7b82 */ /* 0x000e620000000800 */
[----:B------:R-:W-:Y:S01]  /*47270*/  @P6 STG.E.U16 desc[UR60][R8.64], R147 ;  /* 0x0000009308006986 */ /* 0x000fe2000c10153c */
[----:B------:R-:W-:-:S03]  /*47280*/  ISETP.GE.AND P1, PT, R25, R14, PT ;  /* 0x0000000e1900720c */ /* 0x000fc60003f26270 */
[----:B------:R4:W-:Y:S03]  /*47290*/  @P3 STG.E.U16 desc[UR60][R10.64], R5 ;  /* 0x000000050a003986 */ /* 0x0009e6000c10153c */
[----:B------:R-:W1:Y:S01]  /*472a0*/  LDC R19, c[0x0][0x228] ;  /* 0x00008a00ff137b82 */ /* 0x000e620000000800 */
[----:B---3--:R-:W-:Y:S01]  /*472b0*/  ISETP.LT.AND P3, PT, R23, R18, !P2 ;  /* 0x000000121700720c */ /* 0x008fe20005761270 */
[----:B--2---:R-:W-:Y:S01]  /*472c0*/  IMAD.IADD R7, R13, 0x1, R2 ;  /* 0x000000010d077824 */ /* 0x004fe200078e0202 */
[----:B0-----:R-:W-:Y:S02]  /*472d0*/  ISETP.LT.AND P2, PT, R156, R17, !P2 ;  /* 0x000000119c00720c */ /* 0x001fe40005741270 */
[----:B----4-:R-:W-:-:S03]  /*472e0*/  ISETP.LT.AND P5, PT, R23, R24, !P1 ;  /* 0x000000181700720c */ /* 0x010fc60004fa1270 */
[----:B------:R-:W0:Y:S01]  /*472f0*/  LDC R2, c[0x0][0x248] ;  /* 0x00009200ff027b82 */ /* 0x000e220000000800 */
        /* <DEDUP_REMOVED lines=15> */
[----:B-1----:R-:W-:-:S02]  /*473f0*/  ISETP.LT.AND P5, PT, R23, R16, !P3 ;  /* 0x000000101700720c */ /* 0x002fc40005fa1270 */
[----:B------:R-:W-:Y:S02]  /*47400*/  ISETP.GE.AND P2, PT, R10, R15, PT ;  /* 0x0000000f0a00720c */ /* 0x000fe40003f46270 */
[C---:B------:R-:W-:Y:S02]  /*47410*/  ISETP.LT.AND P1, PT, R156.reuse, R19, !P1 ;  /* 0x000000139c00720c */ /* 0x040fe40004f21270 */
[----:B------:R-:W1:Y:S08]  /*47420*/  LDC R15, c[0x0][0x22c] ;  /* 0x00008b00ff0f7b82 */ /* 0x000e700000000800 */
[----:B------:R-:W1:Y:S01]  /*47430*/  LDC R16, c[0x0][0x228] ;  /* 0x00008a00ff107b82 */ /* 0x000e620000000800 */
[----:B0-----:R-:W-:Y:S01]  /*47440*/  IMAD.IADD R9, R13, 0x1, R2 ;  /* 0x000000010d097824 */ /* 0x001fe200078e0202 */
[----:B--2---:R-:W-:-:S06]  /*47450*/  ISETP.LT.AND P6, PT, R156, R17, !P3 ;  /* 0x000000119c00720c */ /* 0x004fcc0005fc1270 */
[----:B------:R-:W0:Y:S01]  /*47460*/  LDC R19, c[0x0][0x228] ;  /* 0x00008a00ff137b82 */ /* 0x000e220000000800 */
        /* <DEDUP_REMOVED lines=20> */
[----:B-1----:R-:W-:Y:S01]  /*475b0*/  ISETP.LT.AND P6, PT, R23, R16, !P1 ;  /* 0x000000101700720c */ /* 0x002fe20004fc1270 */
[----:B------:R-:W1:Y:S02]  /*475c0*/  LDC R18, c[0x0][0x228] ;  /* 0x00008a00ff127b82 */ /* 0x000e640000000800 */
[----:B------:R4:W-:Y:S01]  /*475d0*/  @P3 STG.E.U16 desc[UR60][R10.64], R153 ;  /* 0x000000990a003986 */ /* 0x0009e2000c10153c */
[----:B------:R-:W-:-:S02]  /*475e0*/  ISETP.GE.AND P3, PT, R0, R15, PT ;  /* 0x0000000f0000720c */ /* 0x000fc40003f66270 */
[----:B0-----:R-:W-:-:S03]  /*475f0*/  ISETP.LT.AND P2, PT, R156, R19, !P2 ;  /* 0x000000139c00720c */ /* 0x001fc60005741270 */
[----:B------:R-:W0:Y:S01]  /*47600*/  LDC R16, c[0x0][0x22c] ;  /* 0x00008b00ff107b82 */ /* 0x000e220000000800 */
        /* <DEDUP_REMOVED lines=22> */
[----:B-1----:R-:W-:Y:S02]  /*47770*/  PRMT R5, R154, 0x7632, R5 ;  /* 0x000076329a057816 */ /* 0x002fe40000000005 */
[----:B------:R-:W1:Y:S01]  /*47780*/  LDC R14, c[0x0][0x228] ;  /* 0x00008a00ff0e7b82 */ /* 0x000e620000000800 */
[----:B------:R3:W-:Y:S01]  /*47790*/  @P5 STG.E.U16 desc[UR60][R10.64], R154 ;  /* 0x0000009a0a005986 */ /* 0x0007e2000c10153c */
[----:B----4-:R-:W-:-:S06]  /*477a0*/  IMAD.WIDE R12, R15, 0x2, R158 ;  /* 0x000000020f0c7825 */ /* 0x010fcc00078e029e */
[----:B------:R-:W4:Y:S01]  /*477b0*/  LDC R25, c[0x0][0x228] ;  /* 0x00008a00ff197b82 */ /* 0x000f220000000800 */
[----:B0-----:R-:W-:Y:S01]  /*477c0*/  ISETP.GE.AND P1, PT, R27, R16, PT ;  /* 0x000000101b00720c */ /* 0x001fe20003f26270 */
        /* <DEDUP_REMOVED lines=8> */
[----:B0-----:R-:W-:Y:S01]  /*47850*/  IMAD.WIDE R4, R7, 0x2, R20 ;  /* 0x0000000207047825 */ /* 0x001fe200078e0214 */
[----:B------:R-:W-:-:S06]  /*47860*/  PRMT R13, R151, 0x7632, R13 ;  /* 0x00007632970d7816 */ /* 0x000fcc000000000d */
[----:B------:R-:W0:Y:S01]  /*47870*/  LDC R0, c[0x0][0x248] ;  /* 0x00009200ff007b82 */ /* 0x000e220000000800 */
        /* <DEDUP_REMOVED lines=10> */
[----:B-1----:R-:W-:Y:S01]  /*47920*/  ISETP.LT.AND P5, PT, R23, R14, !P3 ;  /* 0x0000000e1700720c */ /* 0x002fe20005fa1270 */
[----:B------:R-:W-:Y:S01]  /*47930*/  VIADD R25, R3, 0xa9 ;  /* 0x000000a903197836 */ /* 0x000fe20000000000 */
[----:B------:R-:W1:Y:S08]  /*47940*/  LDC R12, c[0x0][0x22c] ;  /* 0x00008b00ff0c7b82 */ /* 0x000e700000000800 */
[----:B------:R-:W1:Y:S01]  /*47950*/  LDC R14, c[0x0][0x22c] ;  /* 0x00008b00ff0e7b82 */ /* 0x000e620000000800 */
[----:B--2---:R-:W-:Y:S01]  /*47960*/  ISETP.GE.AND P2, PT, R25, R10, PT ;  /* 0x0000000a1900720c */ /* 0x004fe20003f46270 */
[----:B0-----:R-:W-:Y:S01]  /*47970*/  IMAD.IADD R13, R11, 0x1, R0 ;  /* 0x000000010b0d7824 */ /* 0x001fe200078e0200 */
[----:B---3--:R-:W-:-:S05]  /*47980*/  ISETP.LT.AND P6, PT, R156, R15, !P3 ;  /* 0x0000000f9c00720c */ /* 0x008fca0005fc1270 */
[----:B------:R-:W0:Y:S01]  /*47990*/  LDC R18, c[0x0][0x228] ;  /* 0x00008a00ff127b82 */ /* 0x000e220000000800 */
        /* <DEDUP_REMOVED lines=25> */
[----:B---3--:R-:W-:-:S03]  /*47b30*/  ISETP.LT.AND P1, PT, R156, R19, !P1 ;  /* 0x000000139c00720c */ /* 0x008fc60004f21270 */
[----:B------:R-:W0:Y:S01]  /*47b40*/  LDC R24, c[0x0][0x228] ;  /* 0x00008a00ff187b82 */ /* 0x000e220000000800 */
[----:B------:R-:W-:Y:S01]  /*47b50*/  ISETP.LT.AND P2, PT, R156, R17, !P2 ;  /* 0x000000119c00720c */ /* 0x000fe20005741270 */
[----:B----4-:R-:W-:-:S06]  /*47b60*/  IMAD.IADD R9, R15, 0x1, R0 ;  /* 0x000000010f097824 */ /* 0x010fcc00078e0200 */
        /* <DEDUP_REMOVED lines=65> */
[----:B------:R-:W-:Y:S01]  /*47f80*/  IMAD.WIDE R8, R13, 0x2, R158 ;  /* 0x000000020d087825 */ /* 0x000fe200078e029e */
[----:B------:R-:W-:-:S06]  /*47f90*/  IADD3 R25, R3, 0xb1, RZ ;  /* 0x000000b103197810 */ /* 0x000fcc0007ffe0ff */
[----:B------:R-:W3:Y:S01]  /*47fa0*/  LDC R24, c[0x0][0x228] ;  /* 0x00008a00ff187b82 */ /* 0x000ee20000000800 */
[----:B------:R-:W-:Y:S01]  /*47fb0*/  IMAD.WIDE R4, R11, 0x2, R20 ;  /* 0x000000020b047825 */ /* 0x000fe200078e0214 */
[----:B------:R-:W-:Y:S03]  /*47fc0*/  @P5 STG.E.U16 desc[UR60][R6.64], R163 ;  /* 0x000000a306005986 */ /* 0x000fe6000c10153c */
[----:B------:R-:W-:-:S03]  /*47fd0*/  VIADD R17, R3, 0xb0 ;  /* 0x000000b003117836 */ /* 0x000fc60000000000 */
[----:B------:R-:W3:Y:S01]  /*47fe0*/  LDC R10, c[0x0][0x248] ;  /* 0x00009200ff0a7b82 */ /* 0x000ee20000000800 */
[----:B------:R3:W-:Y:S01]  /*47ff0*/  @P1 STG.E.U16 desc[UR60][R8.64], R16 ;  /* 0x0000001008001986 */ /* 0x0007e2000c10153c */
[----:B0-----:R-:W-:-:S03]  /*48000*/  ISETP.GE.AND P1, PT, R17, R12, PT ;  /* 0x0000000c1100720c */ /* 0x001fc60003f26270 */
[----:B------:R0:W-:Y:S01]  /*48010*/  @P3 STG.E.U16 desc[UR60][R4.64], R167 ;  /* 0x000000a704003986 */ /* 0x0001e2000c10153c */
[----:B-1----:R-:W-:Y:S02]  /*48020*/  ISETP.GE.AND P3, PT, R25, R14, PT ;  /* 0x0000000e1900720c */ /* 0x002fe40003f66270 */
        /* <DEDUP_REMOVED lines=24> */
[----:B-1----:R-:W-:-:S02]  /*481b0*/  ISETP.GE.AND P1, PT, R27, R14, PT ;  /* 0x0000000e1b00720c */ /* 0x002fc40003f26270 */
[----:B--2---:R-:W-:-:S04]  /*481c0*/  ISETP.LT.AND P3, PT, R156, R13, !P3 ;  /* 0x0000000d9c00720c */ /* 0x004fc80005f61270 */
        /* <DEDUP_REMOVED lines=163> */
[C---:B------:R-:W-:Y:S02]  /*48c00*/  VIADD R15, R3.reuse, 0xbe ;  /* 0x000000be030f7836 */ /* 0x040fe40000000000 */
[----:B------:R-:W-:Y:S01]  /*48c10*/  VIADD R0, R3, 0xbf ;  /* 0x000000bf03007836 */ /* 0x000fe20000000000 */
[----:B------:R-:W-:Y:S04]  /*48c20*/  @P5 STG.E.U16 desc[UR60][R6.64], R178 ;  /* 0x000000b206005986 */ /* 0x000fe8000c10153c */
        /* <DEDUP_REMOVED lines=174> */
[----:B------:R-:W-:Y:S02]  /*49710*/  ISETP.LT.AND P1, PT, R156, R19, !P1 ;  /* 0x000000139c00720c */ /* 0x000fe40004f21270 */
[----:B------:R-:W1:Y:S08]  /*49720*/  LDC R15, c[0x0][0x22c] ;  /* 0x00008b00ff0f7b82 */ /* 0x000e700000000800 */
[----:B------:R-:W1:Y:S01]  /*49730*/  LDC R16, c[0x0][0x228] ;  /* 0x00008a00ff107b82 */ /* 0x000e620000000800 */
[----:B0-----:R-:W-:-:S07]  /*49740*/  IADD3 R9, R13, R2, RZ ;  /* 0x000000020d097210 */ /* 0x001fce0007ffe0ff */
[----:B------:R-:W0:Y:S01]  /*49750*/  LDC R19, c[0x0][0x228] ;  /* 0x00008a00ff137b82 */ /* 0x000e220000000800 */
[----:B--2---:R-:W-:Y:S01]  /*49760*/  ISETP.LT.AND P6, PT, R156, R17, !P3 ;  /* 0x000000119c00720c */ /* 0x004fe20005fc1270 */
[----:B------:R-:W-:-:S06]  /*49770*/  IMAD.WIDE R4, R13, 0x2, R158 ;  /* 0x000000020d047825 */ /* 0x000fcc00078e029e */
[----:B------:R-:W2:Y:S01]  /*49780*/  LDC R24, c[0x0][0x228] ;  /* 0x00008a00ff187b82 */ /* 0x000ea20000000800 */
[----:B------:R-:W-:Y:S02]  /*49790*/  PRMT R7, R196, 0x7632, R7 ;  /* 0x00007632c4077816 */ /* 0x000fe40000000007 */
[----:B---3--:R-:W-:-:S05]  /*497a0*/  ISETP.LT.AND P3, PT, R23, R18, !P2 ;  /* 0x000000121700720c */ /* 0x008fca0005761270 */
        /* <DEDUP_REMOVED lines=191> */
[----:B------:R-:W3:Y:S08]  /*4a3a0*/  LDC R16, c[0x0][0x22c] ;  /* 0x00008b00ff107b82 */ /* 0x000ef00000000800 */
[----:B------:R-:W4:Y:S08]  /*4a3b0*/  LDC R18, c[0x0][0x228] ;  /* 0x00008a00ff127b82 */ /* 0x000f300000000800 */
[----:B------:R-:W4:Y:S01]  /*4a3c0*/  LDC R19, c[0x0][0x228] ;  /* 0x00008a00ff137b82 */ /* 0x000f220000000800 */
[----:B------:R-:W-:Y:S01]  /*4a3d0*/  ISETP.LT.AND P5, PT, R23, R24, !P3 ;  /* 0x000000181700720c */ /* 0x000fe20005fa1270 */
[----:B0-----:R-:W-:Y:S01]  /*4a3e0*/  IMAD.WIDE R4, R11, 0x2, R158 ;  /* 0x000000020b047825 */ /* 0x001fe200078e029e */
[----:B------:R-:W-:-:S05]  /*4a3f0*/  PRMT R26, R207, 0x7632, R26 ;  /* 0x00007632cf1a7816 */ /* 0x000fca000000001a */
[----:B------:R-:W0:Y:S01]  /*4a400*/  LDC R2, c[0x0][0x248] ;  /* 0x00009200ff027b82 */ /* 0x000e220000000800 */
[----:B------:R-:W-:Y:S01]  /*4a410*/  IMAD.WIDE R6, R9, 0x2, R20 ;  /* 0x0000000209067825 */ /* 0x000fe200078e0214 */
[----:B------:R-:W-:-:S03]  /*4a420*/  PRMT R11, R208, 0x7632, R11 ;  /* 0x00007632d00b7816 */ /* 0x000fc6000000000b */
[----:B------:R-:W-:-:S03]  /*4a430*/  IMAD.IADD R15, R9, 0x1, R10 ;  /* 0x00000001090f7824 */ /* 0x000fc600078e020a */
[----:B------:R-:W0:Y:S01]  /*4a440*/  LDC R24, c[0x0][0x228] ;  /* 0x00008a00ff187b82 */ /* 0x000e220000000800 */
[----:B------:R-:W-:Y:S01]  /*4a450*/  IMAD.WIDE R8, R9, 0x2, R158 ;  /* 0x0000000209087825 */ /* 0x000fe200078e029e */
[----:B------:R3:W-:Y:S06]  /*4a460*/  @P2 STG.E.U16 desc[UR60][R4.64], R26 ;  /* 0x0000001a04002986 */ /* 0x0007ec000c10153c */
[----:B------:R-:W0:Y:S01]  /*4a470*/  LDC R25, c[0x0][0x228] ;  /* 0x00008a00ff197b82 */ /* 0x000e220000000800 */
[C---:B------:R-:W-:Y:S01]  /*4a480*/  VIADD R27, R3.reuse, 0xda ;  /* 0x000000da031b7836 */ /* 0x040fe20000000000 */
[----:B------:R4:W-:Y:S01]  /*4a490*/  @P6 STG.E.U16 desc[UR60][R6.64], R208 ;  /* 0x000000d006006986 */ /* 0x0009e2000c10153c */
[----:B-1----:R-:W-:Y:S01]  /*4a4a0*/  ISETP.LT.AND P3, PT, R156, R13, !P3 ;  /* 0x0000000d9c00720c */ /* 0x002fe20005f61270 */
[----:B------:R-:W-:-:S02]  /*4a4b0*/  VIADD R29, R3, 0xdb ;  /* 0x000000db031d7836 */ /* 0x000fc40000000000 */
[----:B------:R1:W-:Y:S02]  /*4a4c0*/  @P1 STG.E.U16 desc[UR60][R8.64], R11 ;  /* 0x0000000b08001986 */ /* 0x0003e4000c10153c */
[----:B------:R-:W0:Y:S01]  /*4a4d0*/  LDC R17, c[0x0][0x22c] ;  /* 0x00008b00ff117b82 */ /* 0x000e220000000800 */
[----:B--2---:R-:W-:Y:S02]  /*4a4e0*/  ISETP.GE.AND P1, PT, R27, R14, PT ;  /* 0x0000000e1b00720c */ /* 0x004fe40003f26270 */
[----:B---3--:R-:W-:Y:S01]  /*4a4f0*/  ISETP.GE.AND P2, PT, R29, R16, PT ;  /* 0x000000101d00720c */ /* 0x008fe20003f46270 */
[----:B------:R-:W-:Y:S01]  /*4a500*/  IMAD.WIDE R12, R15, 0x2, R158 ;  /* 0x000000020f0c7825 */ /* 0x000fe200078e029e */
[----:B------:R-:W-:-:S03]  /*4a510*/  PRMT R5, R212, 0x7632, R5 ;  /* 0x00007632d4057816 */ /* 0x000fc60000000005 */
[C---:B----4-:R-:W-:Y:S01]  /*4a520*/  IMAD.IADD R7, R15.reuse, 0x1, R0 ;  /* 0x000000010f077824 */ /* 0x050fe200078e0200 */
[----:B------:R-:W2:Y:S01]  /*4a530*/  LDC R16, c[0x0][0x228] ;  /* 0x00008a00ff107b82 */ /* 0x000ea20000000800 */
[----:B-1----:R-:W-:-:S05]  /*4a540*/  IMAD.WIDE R10, R15, 0x2, R20 ;  /* 0x000000020f0a7825 */ /* 0x002fca00078e0214 */
[----:B------:R-:W-:Y:S01]  /*4a550*/  @P5 STG.E.U16 desc[UR60][R10.64], R212 ;  /* 0x000000d40a005986 */ /* 0x000fe2000c10153c */
[C---:B------:R-:W-:Y:S01]  /*4a560*/  ISETP.LT.AND P5, PT, R23.reuse, R18, !P1 ;  /* 0x000000121700720c */ /* 0x040fe20004fa1270 */
[----:B------:R-:W1:Y:S01]  /*4a570*/  LDC R0, c[0x0][0x248] ;  /* 0x00009200ff007b82 */ /* 0x000e620000000800 */
[----:B------:R-:W-:Y:S01]  /*4a580*/  ISETP.LT.AND P1, PT, R156, R19, !P1 ;  /* 0x000000139c00720c */ /* 0x000fe20004f21270 */
[----:B------:R3:W-:Y:S06]  /*4a590*/  @P3 STG.E.U16 desc[UR60][R12.64], R5 ;  /* 0x000000050c003986 */ /* 0x0007ec000c10153c */
[----:B------:R-:W4:Y:S01]  /*4a5a0*/  LDC R19, c[0x0][0x228] ;  /* 0x00008a00ff137b82 */ /* 0x000f220000000800 */
[----:B0-----:R-:W-:-:S02]  /*4a5b0*/  ISETP.LT.AND P6, PT, R23, R24, !P2 ;  /* 0x000000181700720c */ /* 0x001fc400057c1270 */
[----:B------:R-:W-:Y:S01]  /*4a5c0*/  ISETP.LT.AND P3, PT, R156, R25, !P2 ;  /* 0x000000199c00720c */ /* 0x000fe20005761270 */
[----:B---3--:R-:W-:-:S04]  /*4a5d0*/  IMAD.IADD R13, R7, 0x1, R2 ;  /* 0x00000001070d7824 */ /* 0x008fc800078e0202 */
[----:B------:R-:W0:Y:S01]  /*4a5e0*/  LDC R14, c[0x0][0x22c] ;  /* 0x00008b00ff0e7b82 */ /* 0x000e220000000800 */
[----:B------:R-:W-:Y:S01]  /*4a5f0*/  IMAD.WIDE R4, R7, 0x2, R20 ;  /* 0x0000000207047825 */ /* 0x000fe200078e0214 */
[----:B------:R-:W-:-:S06]  /*4a600*/  PRMT R11, R209, 0x7632, R11 ;  /* 0x00007632d10b7816 */ /* 0x000fcc000000000b */
[----:B------:R-:W3:Y:S01]  /*4a610*/  LDC R2, c[0x0][0x248] ;  /* 0x00009200ff027b82 */ /* 0x000ee20000000800 */
[----:B------:R-:W-:-:S04]  /*4a620*/  IMAD.WIDE R6, R7, 0x2, R158 ;  /* 0x0000000207067825 */ /* 0x000fc800078e029e */
[----:B------:R-:W-:-:S03]  /*4a630*/  VIADD R10, R3, 0xdc ;  /* 0x000000dc030a7836 */ /* 0x000fc60000000000 */
[----:B------:R-:W3:Y:S01]  /*4a640*/  LDC R18, c[0x0][0x228] ;  /* 0x00008a00ff127b82 */ /* 0x000ee20000000800 */
[----:B------:R2:W-:Y:S01]  /*4a650*/  @P5 STG.E.U16 desc[UR60][R4.64], R209 ;  /* 0x000000d104005986 */ /* 0x0005e2000c10153c */
[----:B------:R-:W-:Y:S01]  /*4a660*/  IMAD.WIDE R8, R13, 0x2, R20 ;  /* 0x000000020d087825 */ /* 0x000fe200078e0214 */
[----:B------:R-:W-:Y:S02]  /*4a670*/  ISETP.GE.AND P2, PT, R10, R17, PT ;  /* 0x000000110a00720c */ /* 0x000fe40003f46270 */
[----:B------:R1:W-:Y:S03]  /*4a680*/  @P1 STG.E.U16 desc[UR60][R6.64], R11 ;  /* 0x0000000b06001986 */ /* 0x0003e6000c10153c */
[----:B------:R-:W3:Y:S01]  /*4a690*/  LDC R12, c[0x0][0x22c] ;  /* 0x00008b00ff0c7b82 */ /* 0x000ee20000000800 */
[----:B------:R-:W-:Y:S01]  /*4a6a0*/  @P6 STG.E.U16 desc[UR60][R8.64], R213 ;  /* 0x000000d508006986 */ /* 0x000fe2000c10153c */
[----:B--2---:R-:W-:-:S06]  /*4a6b0*/  PRMT R5, R213, 0x7632, R5 ;  /* 0x00007632d5057816 */ /* 0x004fcc0000000005 */
[----:B------:R-:W2:Y:S01]  /*4a6c0*/  LDC R17, c[0x0][0x228] ;  /* 0x00008a00ff117b82 */ /* 0x000ea20000000800 */
[----:B-1----:R-:W-:-:S07]  /*4a6d0*/  IMAD.WIDE R10, R13, 0x2, R158 ;  /* 0x000000020d0a7825 */ /* 0x002fce00078e029e */
[----:B------:R-:W1:Y:S01]  /*4a6e0*/  LDC R15, c[0x0][0x22c] ;  /* 0x00008b00ff0f7b82 */ /* 0x000e620000000800 */
[----:B------:R3:W-:Y:S01]  /*4a6f0*/  @P3 STG.E.U16 desc[UR60][R10.64], R5 ;  /* 0x000000050a003986 */ /* 0x0007e2000c10153c */
[----:B------:R-:W-:Y:S01]  /*4a700*/  IMAD.IADD R7, R13, 0x1, R0 ;  /* 0x000000010d077824 */ /* 0x000fe200078e0200 */
[----:B------:R-:W-:Y:S01]  /*4a710*/  ISETP.LT.AND P3, PT, R23, R16, !P2 ;  /* 0x000000101700720c */ /* 0x000fe20005761270 */
[----:B------:R-:W-:Y:S01]  /*4a720*/  VIADD R25, R3, 0xdd ;  /* 0x000000dd03197836 */ /* 0x000fe20000000000 */
[----:B----4-:R-:W-:-:S03]  /*4a730*/  ISETP.LT.AND P2, PT, R156, R19, !P2 ;  /* 0x000000139c00720c */ /* 0x010fc60005741270 */
[----:B------:R-:W4:Y:S01]  /*4a740*/  LDC R24, c[0x0][0x228] ;  /* 0x00008a00ff187b82 */ /* 0x000f220000000800 */
[----:B0-----:R-:W-:-:S07]  /*4a750*/  ISETP.GE.AND P1, PT, R25, R14, PT ;  /* 0x0000000e1900720c */ /* 0x001fce0003f26270 */
[----:B------:R-:W0:Y:S01]  /*4a760*/  LDC R0, c[0x0][0x248] ;  /* 0x00009200ff007b82 */ /* 0x000e220000000800 */
[----:B---3--:R-:W-:-:S07]  /*4a770*/  IMAD.IADD R13, R7, 0x1, R2 ;  /* 0x00000001070d7824 */ /* 0x008fce00078e0202 */
[----:B------:R-:W3:Y:S01]  /*4a780*/  LDC R19, c[0x0][0x228] ;  /* 0x00008a00ff137b82 */ /* 0x000ee20000000800 */
[----:B------:R-:W-:Y:S01]  /*4a790*/  ISETP.LT.AND P5, PT, R23, R18, !P1 ;  /* 0x000000121700720c */ /* 0x000fe20004fa1270 */
[----:B------:R-:W-:Y:S01]  /*4a7a0*/  IMAD.WIDE R4, R7, 0x2, R20 ;  /* 0x0000000207047825 */ /* 0x000fe200078e0214 */
[----:B------:R-:W-:-:S03]  /*4a7b0*/  PRMT R18, R210, 0x7632, R18 ;  /* 0x00007632d2127816 */ /* 0x000fc60000000012 */
[----:B------:R-:W-:Y:S02]  /*4a7c0*/  IMAD.WIDE R6, R7, 0x2, R158 ;  /* 0x0000000207067825 */ /* 0x000fe400078e029e */
[----:B------:R-:W0:Y:S02]  /*4a7d0*/  LDC R16, c[0x0][0x228] ;  /* 0x00008a00ff107b82 */ /* 0x000e240000000800 */
[----:B------:R-:W-:-:S06]  /*4a7e0*/  VIADD R11, R3, 0xde ;  /* 0x000000de030b7836 */ /* 0x000fcc0000000000 */
[----:B------:R-:W0:Y:S01]  /*4a7f0*/  LDC R2, c[0x0][0x248] ;  /* 0x00009200ff027b82 */ /* 0x000e220000000800 */
[----:B------:R4:W-:Y:S01]  /*4a800*/  @P3 STG.E.U16 desc[UR60][R4.64], R210 ;  /* 0x000000d204003986 */ /* 0x0009e2000c10153c */
[----:B------:R-:W-:-:S03]  /*4a810*/  VIADD R10, R3, 0xdf ;  /* 0x000000df030a7836 */ /* 0x000fc60000000000 */
[----:B------:R3:W-:Y:S01]  /*4a820*/  @P2 STG.E.U16 desc[UR60][R6.64], R18 ;  /* 0x0000001206002986 */ /* 0x0007e2000c10153c */
[----:B------:R-:W-:Y:S02]  /*4a830*/  ISETP.GE.AND P2, PT, R11, R12, PT ;  /* 0x0000000c0b00720c */ /* 0x000fe40003f46270 */
[----:B------:R-:W0:Y:S01]  /*4a840*/  LDC R14, c[0x0][0x22c] ;  /* 0x00008b00ff0e7b82 */ /* 0x000e220000000800 */
[----:B------:R-:W-:Y:S01]  /*4a850*/  IMAD.WIDE R8, R13, 0x2, R20 ;  /* 0x000000020d087825 */ /* 0x000fe200078e0214 */
[----:B--2---:R-:W-:Y:S02]  /*4a860*/  ISETP.LT.AND P3, PT, R156, R17, !P1 ;  /* 0x000000119c00720c */ /* 0x004fe40004f61270 */
[----:B-1----:R-:W-:-:S04]  /*4a870*/  ISETP.GE.AND P1, PT, R10, R15, PT ;  /* 0x0000000f0a00720c */ /* 0x002fc80003f26270 */
[----:B------:R-:W1:Y:S01]  /*4a880*/  LDC R12, c[0x0][0x22c] ;  /* 0x00008b00ff0c7b82 */ /* 0x000e620000000800 */
[----:B------:R0:W-:Y:S01]  /*4a890*/  @P5 STG.E.U16 desc[UR60][R8.64], R214 ;  /* 0x000000d608005986 */ /* 0x0001e2000c10153c */
[----:B----4-:R-:W-:Y:S01]  /*4a8a0*/  ISETP.LT.AND P5, PT, R23, R24, !P2 ;  /* 0x000000181700720c */ /* 0x010fe200057a1270 */
[----:B------:R-:W-:-:S05]  /*4a8b0*/  IMAD.WIDE R4, R13, 0x2, R158 ;  /* 0x000000020d047825 */ /* 0x000fca00078e029e */
[----:B------:R-:W2:Y:S01]  /*4a8c0*/  LDC R15, c[0x0][0x228] ;  /* 0x00008a00ff0f7b82 */ /* 0x000ea20000000800 */
[----:B---3--:R-:W-:Y:S02]  /*4a8d0*/  ISETP.LT.AND P2, PT, R156, R19, !P2 ;  /* 0x000000139c00720c */ /* 0x008fe40005741270 */
[----:B------:R-:W-:Y:S01]  /*4a8e0*/  PRMT R7, R214, 0x7632, R7 ;  /* 0x00007632d6077816 */ /* 0x000fe20000000007 */
[----:B0-----:R-:W-:-:S04]  /*4a8f0*/  IMAD.IADD R9, R13, 0x1, R0 ;  /* 0x000000010d097824 */ /* 0x001fc800078e0200 */
[----:B------:R-:W0:Y:S01]  /*4a900*/  LDC R18, c[0x0][0x228] ;  /* 0x00008a00ff127b82 */ /* 0x000e220000000800 */
[----:B------:R3:W-:Y:S07]  /*4a910*/  @P3 STG.E.U16 desc[UR60][R4.64], R7 ;  /* 0x0000000704003986 */ /* 0x0007ee000c10153c */
[----:B------:R-:W4:Y:S01]  /*4a920*/  LDC R17, c[0x0][0x228] ;  /* 0x00008a00ff117b82 */ /* 0x000f220000000800 */
[----:B------:R-:W-:-:S07]  /*4a930*/  ISETP.LT.AND P6, PT, R23, R16, !P1 ;  /* 0x000000101700720c */ /* 0x000fce0004fc1270 */
[----:B------:R-:W4:Y:S01]  /*4a940*/  LDC R24, c[0x0][0x228] ;  /* 0x00008a00ff187b82 */ /* 0x000f220000000800 */
[----:B---3--:R-:W-:-:S07]  /*4a950*/  IMAD.WIDE R6, R9, 0x2, R20 ;  /* 0x0000000209067825 */ /* 0x008fce00078e0214 */
[----:B------:R-:W3:Y:S01]  /*4a960*/  LDC R0, c[0x0][0x248] ;  /* 0x00009200ff007b82 */ /* 0x000ee20000000800 */
[----:B------:R-:W-:-:S07]  /*4a970*/  IMAD.IADD R11, R9, 0x1, R2 ;  /* 0x00000001090b7824 */ /* 0x000fce00078e0202 */
[----:B------:R-:W3:Y:S01]  /*4a980*/  LDC R13, c[0x0][0x228] ;  /* 0x00008a00ff0d7b82 */ /* 0x000ee20000000800 */
[----:B------:R-:W-:Y:S01]  /*4a990*/  IMAD.WIDE R8, R9, 0x2, R158 ;  /* 0x0000000209087825 */ /* 0x000fe200078e029e */
[----:B------:R-:W-:-:S06]  /*4a9a0*/  PRMT R16, R211, 0x7632, R16 ;  /* 0x00007632d3107816 */ /* 0x000fcc0000000010 */
[----:B------:R-:W3:Y:S01]  /*4a9b0*/  LDC R10, c[0x0][0x248] ;  /* 0x00009200ff0a7b82 */ /* 0x000ee20000000800 */
[C---:B------:R-:W-:Y:S01]  /*4a9c0*/  VIADD R25, R3.reuse, 0xe1 ;  /* 0x000000e103197836 */ /* 0x040fe20000000000 */
[----:B------:R-:W-:Y:S01]  /*4a9d0*/  @P5 STG.E.U16 desc[UR60][R6.64], R211 ;  /* 0x000000d306005986 */ /* 0x000fe2000c10153c */
[----:B------:R-:W-:-:S03]  /*4a9e0*/  VIADD R19, R3, 0xe0 ;  /* 0x000000e003137836 */ /* 0x000fc60000000000 */
[----:B------:R3:W-:Y:S01]  /*4a9f0*/  @P2 STG.E.U16 desc[UR60][R8.64], R16 ;  /* 0x0000001008002986 */ /* 0x0007e2000c10153c */
[----:B------:R-:W-:Y:S01]  /*4aa00*/  ISETP.GE.AND P2, PT, R25, R14, PT ;  /* 0x0000000e1900720c */ /* 0x000fe20003f46270 */
[----:B------:R-:W3:Y:S01]  /*4aa10*/  LDC R2, c[0x0][0x248] ;  /* 0x00009200ff027b82 */ /* 0x000ee20000000800 */
[----:B-1----:R-:W-:Y:S01]  /*4aa20*/  ISETP.GE.AND P3, PT, R19, R12, PT ;  /* 0x0000000c1300720c */ /* 0x002fe20003f66270 */
[----:B------:R-:W-:Y:S01]  /*4aa30*/  IMAD.WIDE R4, R11, 0x2, R20 ;  /* 0x000000020b047825 */ /* 0x000fe200078e0214 */
[----:B--2---:R-:W-:-:S05]  /*4aa40*/  ISETP.LT.AND P1, PT, R156, R15, !P1 ;  /* 0x0000000f9c00720c */ /* 0x004fca0004f21270 */
[----:B------:R-:W1:Y:S01]  /*4aa50*/  LDC R14, c[0x0][0x22c] ;  /* 0x00008b00ff0e7b82 */ /* 0x000e620000000800 */
[----:B0-----:R-:W-:Y:S01]  /*4aa60*/  ISETP.LT.AND P5, PT, R23, R18, !P3 ;  /* 0x000000121700720c */ /* 0x001fe20005fa1270 */
[----:B------:R0:W-:Y:S01]  /*4aa70*/  @P6 STG.E.U16 desc[UR60][R4.64], R215 ;  /* 0x000000d704006986 */ /* 0x0001e2000c10153c */
[----:B----4-:R-:W-:Y:S01]  /*4aa80*/  ISETP.LT.AND P3, PT, R156, R17, !P3 ;  /* 0x000000119c00720c */ /* 0x010fe20005f61270 */
[----:B---3--:R-:W-:Y:S01]  /*4aa90*/  IMAD.IADD R9, R11, 0x1, R0 ;  /* 0x000000010b097824 */ /* 0x008fe200078e0200 */
[----:B------:R-:W-:-:S03]  /*4aaa0*/  ISETP.LT.AND P6, PT, R23, R24, !P2 ;  /* 0x000000181700720c */ /* 0x000fc600057c1270 */
[----:B------:R-:W2:Y:S01]  /*4aab0*/  LDC R18, c[0x0][0x228] ;  /* 0x00008a00ff127b82 */ /* 0x000ea20000000800 */
[----:B------:R-:W-:Y:S01]  /*4aac0*/  ISETP.LT.AND P2, PT, R156, R13, !P2 ;  /* 0x0000000d9c00720c */ /* 0x000fe20005741270 */
[----:B------:R-:W-:Y:S01]  /*4aad0*/  IMAD.IADD R15, R9, 0x1, R10 ;  /* 0x00000001090f7824 */ /* 0x000fe200078e020a */
[----:B------:R-:W-:-:S05]  /*4aae0*/  PRMT R26, R215, 0x7632, R26 ;  /* 0x00007632d71a7816 */ /* 0x000fca000000001a */
[----:B------:R-:W3:Y:S01]  /*4aaf0*/  LDC R19, c[0x0][0x228] ;  /* 0x00008a00ff137b82 */ /* 0x000ee20000000800 */
[----:B0-----:R-:W-:Y:S01]  /*4ab00*/  IMAD.WIDE R4, R11, 0x2, R158 ;  /* 0x000000020b047825 */ /* 0x001fe200078e029e */
[----:B------:R-:W-:-:S06]  /*4ab10*/  PRMT R28, R216, 0x7632, R28 ;  /* 0x00007632d81c7816 */ /* 0x000fcc000000001c */
[----:B------:R-:W0:Y:S01]  /*4ab20*/  LDC R16, c[0x0][0x22c] ;  /* 0x00008b00ff107b82 */ /* 0x000e220000000800 */
[C---:B------:R-:W-:Y:S01]  /*4ab30*/  IMAD.WIDE R6, R9.reuse, 0x2, R20 ;  /* 0x0000000209067825 */ /* 0x040fe200078e0214 */
[----:B------:R4:W-:Y:S03]  /*4ab40*/  @P1 STG.E.U16 desc[UR60][R4.64], R26 ;  /* 0x0000001a04001986 */ /* 0x0009e6000c10153c */
[----:B------:R-:W-:-:S03]  /*4ab50*/  IMAD.WIDE R8, R9, 0x2, R158 ;  /* 0x0000000209087825 */ /* 0x000fc600078e029e */
[----:B------:R-:W0:Y:S01]  /*4ab60*/  LDC R0, c[0x0][0x248] ;  /* 0x00009200ff007b82 */ /* 0x000e220000000800 */
[C---:B------:R-:W-:Y:S01]  /*4ab70*/  IMAD.WIDE R10, R15.reuse, 0x2, R20 ;  /* 0x000000020f0a7825 */ /* 0x040fe200078e0214 */
[----:B------:R3:W-:Y:S03]  /*4ab80*/  @P5 STG.E.U16 desc[UR60][R6.64], R216 ;  /* 0x000000d806005986 */ /* 0x0007e6000c10153c */
[----:B------:R-:W-:Y:S01]  /*4ab90*/  IMAD.WIDE R12, R15, 0x2, R158 ;  /* 0x000000020f0c7825 */ /* 0x000fe200078e029e */
[----:B----4-:R-:W-:Y:S02]  /*4aba0*/  PRMT R5, R220, 0x7632, R5 ;  /* 0x00007632dc057816 */ /* 0x010fe40000000005 */
[----:B------:R-:W4:Y:S01]  /*4abb0*/  LDC R24, c[0x0][0x228] ;  /* 0x00008a00ff187b82 */ /* 0x000f220000000800 */
[----:B------:R-:W-:Y:S01]  /*4abc0*/  VIADD R27, R3, 0xe2 ;  /* 0x000000e2031b7836 */ /* 0x000fe20000000000 */
[----:B------:R-:W-:Y:S06]  /*4abd0*/  @P3 STG.E.U16 desc[UR60][R8.64], R28 ;  /* 0x0000001c08003986 */ /* 0x000fec000c10153c */
[----:B------:R-:W4:Y:S01]  /*4abe0*/  LDC R17, c[0x0][0x22c] ;  /* 0x00008b00ff117b82 */ /* 0x000f220000000800 */
[----:B------:R-:W-:Y:S04]  /*4abf0*/  @P6 STG.E.U16 desc[UR60][R10.64], R220 ;  /* 0x000000dc0a006986 */ /* 0x000fe8000c10153c */
[----:B------:R0:W-:Y:S03]  /*4ac00*/  @P2 STG.E.U16 desc[UR60][R12.64], R5 ;  /* 0x000000050c002986 */ /* 0x0001e6000c10153c */
[----:B------:R-:W4:Y:S01]  /*4ac10*/  LDC R25, c[0x0][0x228] ;  /* 0x00008a00ff197b82 */ /* 0x000f220000000800 */
[----:B-1----:R-:W-:-:S07]  /*4ac20*/  ISETP.GE.AND P2, PT, R27, R14, PT ;  /* 0x0000000e1b00720c */ /* 0x002fce0003f46270 */
[----:B------:R-:W1:Y:S01]  /*4ac30*/  LDC R26, c[0x0][0x228] ;  /* 0x00008a00ff1a7b82 */ /* 0x000e620000000800 */
[----:B------:R-:W-:Y:S01]  /*4ac40*/  VIADD R29, R3, 0xe3 ;  /* 0x000000e3031d7836 */ /* 0x000fe20000000000 */
[----:B--2---:R-:W-:-:S06]  /*4ac50*/  ISETP.LT.AND P6, PT, R23, R18, !P2 ;  /* 0x000000121700720c */ /* 0x004fcc00057c1270 */
[----:B------:R-:W2:Y:S01]  /*4ac60*/  LDC R14, c[0x0][0x248] ;  /* 0x00009200ff0e7b82 */ /* 0x000ea20000000800 */
[----:B---3--:R-:W-:Y:S01]  /*4ac70*/  ISETP.LT.AND P2, PT, R156, R19, !P2 ;  /* 0x000000139c00720c */ /* 0x008fe20005741270 */
[----:B------:R-:W-:Y:S01]  /*4ac80*/  IMAD.IADD R7, R15, 0x1, R2 ;  /* 0x000000010f077824 */ /* 0x000fe200078e0202 */
[----:B0-----:R-:W-:Y:S01]  /*4ac90*/  ISETP.GE.AND P3, PT, R29, R16, PT ;  /* 0x000000101d00720c */ /* 0x001fe20003f66270 */
[----:B------:R-:W-:-:S04]  /*4aca0*/  VIADD R2, R3, 0xe4 ;  /* 0x000000e403027836 */ /* 0x000fc80000000000 */
[----:B------:R-:W0:Y:S01]  /*4acb0*/  LDC R19, c[0x0][0x228] ;  /* 0x00008a00ff137b82 */ /* 0x000e220000000800 */
[----:B------:R-:W-:Y:S01]  /*4acc0*/  IMAD.WIDE R4, R7, 0x2, R20 ;  /* 0x0000000207047825 */ /* 0x000fe200078e0214 */
[----:B------:R-:W-:-:S03]  /*4acd0*/  PRMT R9, R217, 0x7632, R9 ;  /* 0x00007632d9097816 */ /* 0x000fc60000000009 */
[----:B------:R-:W-:-:S03]  /*4ace0*/  IMAD.IADD R11, R7, 0x1, R0 ;  /* 0x00000001070b7824 */ /* 0x000fc600078e0200 */
[----:B------:R-:W3:Y:S01]  /*4acf0*/  LDC R16, c[0x0][0x22c] ;  /* 0x00008b00ff107b82 */ /* 0x000ee20000000800 */
[----:B------:R-:W-:Y:S01]  /*4ad00*/  IMAD.WIDE R6, R7, 0x2, R158 ;  /* 0x0000000207067825 */ /* 0x000fe200078e029e */
[----:B----4-:R-:W-:-:S06]  /*4ad10*/  ISETP.LT.AND P5, PT, R23, R24, !P3 ;  /* 0x000000181700720c */ /* 0x010fcc0005fa1270 */
[----:B------:R-:W4:Y:S01]  /*4ad20*/  LDC R18, c[0x0][0x22c] ;  /* 0x00008b00ff127b82 */ /* 0x000f220000000800 */
[----:B------:R-:W-:Y:S01]  /*4ad30*/  ISETP.GE.AND P1, PT, R2, R17, PT ;  /* 0x000000110200720c */ /* 0x000fe20003f26270 */
[----:B------:R-:W-:Y:S01]  /*4ad40*/  @P6 STG.E.U16 desc[UR60][R4.64], R217 ;  /* 0x000000d904006986 */ /* 0x000fe2000c10153c */
[----:B------:R-:W-:-:S05]  /*4ad50*/  ISETP.LT.AND P3, PT, R156, R25, !P3 ;  /* 0x000000199c00720c */ /* 0x000fca0005f61270 */
[----:B------:R-:W4:Y:S01]  /*4ad60*/  LDC R0, c[0x0][0x248] ;  /* 0x00009200ff007b82 */ /* 0x000f220000000800 */
[----:B------:R0:W-:Y:S01]  /*4ad70*/  @P2 STG.E.U16 desc[UR60][R6.64], R9 ;  /* 0x0000000906002986 */ /* 0x0001e2000c10153c */
[----:B-1----:R-:W-:-:S06]  /*4ad80*/  ISETP.LT.AND P2, PT, R23, R26, !P1 ;  /* 0x0000001a1700720c */ /* 0x002fcc0004f41270 */
[----:B------:R-:W1:Y:S01]  /*4ad90*/  LDC R24, c[0x0][0x228] ;  /* 0x00008a00ff187b82 */ /* 0x000e620000000800 */
[----:B--2---:R-:W-:-:S07]  /*4ada0*/  IMAD.IADD R15, R11, 0x1, R14 ;  /* 0x000000010b0f7824 */ /* 0x004fce00078e020e */
[----:B------:R-:W2:Y:S01]  /*4adb0*/  LDC R27, c[0x0][0x228] ;  /* 0x00008a00ff1b7b82 */ /* 0x000ea20000000800 */
[----:B0-----:R-:W-:Y:S01]  /*4adc0*/  IMAD.WIDE R8, R11, 0x2, R20 ;  /* 0x000000020b087825 */ /* 0x001fe200078e0214 */
[----:B------:R-:W-:-:S03]  /*4add0*/  PRMT R7, R221, 0x7632, R7 ;  /* 0x00007632dd077816 */ /* 0x000fc60000000007 */
[----:B------:R-:W-:-:S03]  /*4ade0*/  IMAD.WIDE R10, R11, 0x2, R158 ;  /* 0x000000020b0a7825 */ /* 0x000fc600078e029e */
[----:B------:R-:W0:Y:S01]  /*4adf0*/  LDC R2, c[0x0][0x248] ;  /* 0x00009200ff027b82 */ /* 0x000e220000000800 */
[----:B------:R-:W-:Y:S01]  /*4ae00*/  IMAD.WIDE R12, R15, 0x2, R20 ;  /* 0x000000020f0c7825 */ /* 0x000fe200078e0214 */
[----:B------:R4:W-:Y:S01]  /*4ae10*/  @P5 STG.E.U16 desc[UR60][R8.64], R221 ;  /* 0x000000dd08005986 */ /* 0x0009e2000c10153c */
[C---:B------:R-:W-:Y:S02]  /*4ae20*/  IADD3 R5, R3.reuse, 0xe6, RZ ;  /* 0x000000e603057810 */ /* 0x040fe40007ffe0ff */
[----:B------:R-:W-:-:S03]  /*4ae30*/  VIADD R17, R3, 0xe5 ;  /* 0x000000e503117836 */ /* 0x000fc60000000000 */
[----:B------:R-:W0:Y:S01]  /*4ae40*/  LDC R28, c[0x0][0x228] ;  /* 0x00008a00ff1c7b82 */ /* 0x000e220000000800 */
[----:B------:R-:W-:Y:S01]  /*4ae50*/  @P3 STG.E.U16 desc[UR60][R10.64], R7 ;  /* 0x000000070a003986 */ /* 0x000fe2000c10153c */
[----:B---3--:R-:W-:-:S03]  /*4ae60*/  ISETP.GE.AND P3, PT, R17, R16, PT ;  /* 0x000000101100720c */ /* 0x008fc60003f66270 */
[----:B------:R3:W-:Y:S01]  /*4ae70*/  @P2 STG.E.U16 desc[UR60][R12.64], R218 ;  /* 0x000000da0c002986 */ /* 0x0007e2000c10153c */
[----:B------:R-:W-:Y:S02]  /*4ae80*/  ISETP.LT.AND P2, PT, R156, R19, !P1 ;  /* 0x000000139c00720c */ /* 0x000fe40004f41270 */
[----:B------:R-:W0:Y:S01]  /*4ae90*/  LDC R14, c[0x0][0x22c] ;  /* 0x00008b00ff0e7b82 */ /* 0x000e220000000800 */
[----:B----4-:R-:W-:Y:S01]  /*4aea0*/  ISETP.GE.AND P1, PT, R5, R18, PT ;  /* 0x000000120500720c */ /* 0x010fe20003f26270 */
[----:B------:R-:W-:-:S06]  /*4aeb0*/  IMAD.IADD R9, R15, 0x1, R0 ;  /* 0x000000010f097824 */ /* 0x000fcc00078e0200 */
[----:B------:R-:W4:Y:S01]  /*4aec0*/  LDC R17, c[0x0][0x228] ;  /* 0x00008a00ff117b82 */ /* 0x000f220000000800 */
[----:B-1----:R-:W-:-:S07]  /*4aed0*/  ISETP.LT.AND P5, PT, R23, R24, !P3 ;  /* 0x000000181700720c */ /* 0x002fce0005fa1270 */
[----:B------:R-:W1:Y:S01]  /*4aee0*/  LDC R18, c[0x0][0x228] ;  /* 0x00008a00ff127b82 */ /* 0x000e620000000800 */
[----:B--2---:R-:W-:-:S07]  /*4aef0*/  ISETP.LT.AND P3, PT, R156, R27, !P3 ;  /* 0x0000001b9c00720c */ /* 0x004fce0005f61270 */
[----:B------:R-:W2:Y:S08]  /*4af00*/  LDC R19, c[0x0][0x228] ;  /* 0x00008a00ff137b82 */ /* 0x000eb00000000800 */
[----:B------:R-:W2:Y:S08]  /*4af10*/  LDC R16, c[0x0][0x22c] ;  /* 0x00008b00ff107b82 */ /* 0x000eb00000000800 */
[----:B------:R-:W2:Y:S01]  /*4af20*/  LDC R0, c[0x0][0x248] ;  /* 0x00009200ff007b82 */ /* 0x000ea20000000800 */
[----:B---3--:R-:W-:Y:S01]  /*4af30*/  PRMT R218, R218, 0x7632, R218 ;  /* 0x00007632dada7816 */ /* 0x008fe200000000da */
[----:B------:R-:W-:-:S06]  /*4af40*/  IMAD.WIDE R4, R15, 0x2, R158 ;  /* 0x000000020f047825 */ /* 0x000fcc00078e029e */
[----:B------:R-:W3:Y:S01]  /*4af50*/  LDC R24, c[0x0][0x228] ;  /* 0x00008a00ff187b82 */ /* 0x000ee20000000800 */
[----:B------:R-:W-:-:S07]  /*4af60*/  IMAD.WIDE R6, R9, 0x2, R20 ;  /* 0x0000000209067825 */ /* 0x000fce00078e0214 */
[----:B------:R-:W3:Y:S01]  /*4af70*/  LDC R25, c[0x0][0x228] ;  /* 0x00008a00ff197b82 */ /* 0x000ee20000000800 */
[--C-:B0-----:R-:W-:Y:S01]  /*4af80*/  IMAD.IADD R13, R9, 0x1, R2.reuse ;  /* 0x00000001090d7824 */ /* 0x101fe200078e0202 */
[----:B------:R-:W-:-:S06]  /*4af90*/  PRMT R2, R222, 0x7632, R2 ;  /* 0x00007632de027816 */ /* 0x000fcc0000000002 */
[----:B------:R-:W0:Y:S01]  /*4afa0*/  LDC R12, c[0x0][0x248] ;  /* 0x00009200ff0c7b82 */ /* 0x000e220000000800 */
[----:B------:R-:W-:Y:S01]  /*4afb0*/  IMAD.WIDE R8, R9, 0x2, R158 ;  /* 0x0000000209087825 */ /* 0x000fe200078e029e */
[----:B------:R-:W-:Y:S01]  /*4afc0*/  ISETP.LT.AND P6, PT, R23, R28, !P1 ;  /* 0x0000001c1700720c */ /* 0x000fe20004fc1270 */
[----:B------:R-:W-:Y:S02]  /*4afd0*/  @P2 STG.E.U16 desc[UR60][R4.64], R218 ;  /* 0x000000da04002986 */ /* 0x000fe4000c10153c */
[C---:B------:R-:W-:Y:S02]  /*4afe0*/  VIADD R15, R3.reuse, 0xe7 ;  /* 0x000000e7030f7836 */ /* 0x040fe40000000000 */
[----:B------:R-:W-:Y:S01]  /*4aff0*/  @P5 STG.E.U16 desc[UR60][R6.64], R222 ;  /* 0x000000de06005986 */ /* 0x000fe2000c10153c */
[----:B------:R-:W-:Y:S01]  /*4b000*/  VIADD R27, R3, 0xe8 ;  /* 0x000000e8031b7836 */ /* 0x000fe20000000000 */
[----:B------:R-:W0:Y:S02]  /*4b010*/  LDC R26, c[0x0][0x228] ;  /* 0x00008a00ff1a7b82 */ /* 0x000e240000000800 */
[----:B------:R2:W-:Y:S01]  /*4b020*/  @P3 STG.E.U16 desc[UR60][R8.64], R2 ;  /* 0x0000000208003986 */ /* 0x0005e2000c10153c */
[----:B------:R-:W-:Y:S01]  /*4b030*/  ISETP.GE.AND P3, PT, R15, R14, PT ;  /* 0x0000000e0f00720c */ /* 0x000fe20003f66270 */
[----:B------:R-:W-:Y:S01]  /*4b040*/  IMAD.WIDE R10, R13, 0x2, R20 ;  /* 0x000000020d0a7825 */ /* 0x000fe200078e0214 */
[----:B----4-:R-:W-:-:S03]  /*4b050*/  ISETP.LT.AND P1, PT, R156, R17, !P1 ;  /* 0x000000119c00720c */ /* 0x010fc60004f21270 */
[----:B------:R-:W4:Y:S01]  /*4b060*/  LDC R14, c[0x0][0x22c] ;  /* 0x00008b00ff0e7b82 */ /* 0x000f220000000800 */
[----:B-1----:R-:W-:Y:S02]  /*4b070*/  ISETP.LT.AND P5, PT, R23, R18, !P3 ;  /* 0x000000121700720c */ /* 0x002fe40005fa1270 */
[----:B--2---:R-:W-:Y:S02]  /*4b080*/  ISETP.LT.AND P3, PT, R156, R19, !P3 ;  /* 0x000000139c00720c */ /* 0x004fe40005f61270 */
[----:B------:R-:W-:-:S03]  /*4b090*/  ISETP.GE.AND P2, PT, R27, R16, PT ;  /* 0x000000101b00720c */ /* 0x000fc60003f46270 */
[----:B------:R-:W1:Y:S01]  /*4b0a0*/  LDC R18, c[0x0][0x228] ;  /* 0x00008a00ff127b82 */ /* 0x000e620000000800 */
[----:B------:R-:W-:Y:S01]  /*4b0b0*/  IMAD.IADD R9, R13, 0x1, R0 ;  /* 0x000000010d097824 */ /* 0x000fe200078e0200 */
[----:B------:R2:W-:Y:S01]  /*4b0c0*/  @P6 STG.E.U16 desc[UR60][R10.64], R219 ;  /* 0x000000db0a006986 */ /* 0x0005e2000c10153c */
[----:B---3--:R-:W-:-:S05]  /*4b0d0*/  ISETP.LT.AND P6, PT, R23, R24, !P2 ;  /* 0x000000181700720c */ /* 0x008fca00057c1270 */
[----:B------:R-:W3:Y:S01]  /*4b0e0*/  LDC R19, c[0x0][0x228] ;  /* 0x00008a00ff137b82 */ /* 0x000ee20000000800 */
[----:B------:R-:W-:Y:S01]  /*4b0f0*/  PRMT R28, R219, 0x7632, R28 ;  /* 0x00007632db1c7816 */ /* 0x000fe2000000001c */
[----:B------:R-:W-:Y:S01]  /*4b100*/  IMAD.WIDE R4, R13, 0x2, R158 ;  /* 0x000000020d047825 */ /* 0x000fe200078e029e */
[----:B------:R-:W-:-:S05]  /*4b110*/  ISETP.LT.AND P2, PT, R156, R25, !P2 ;  /* 0x000000199c00720c */ /* 0x000fca0005741270 */
[----:B------:R-:W3:Y:S01]  /*4b120*/  LDC R2, c[0x0][0x248] ;  /* 0x00009200ff027b82 */ /* 0x000ee20000000800 */
[----:B0-----:R-:W-:Y:S01]  /*4b130*/  IMAD.IADD R15, R9, 0x1, R12 ;  /* 0x00000001090f7824 */ /* 0x001fe200078e020c */
[----:B------:R-:W-:Y:S01]  /*4b140*/  PRMT R13, R223, 0x7632, R13 ;  /* 0x00007632df0d7816 */ /* 0x000fe2000000000d */
[----:B------:R-:W-:-:S05]  /*4b150*/  IMAD.WIDE R6, R9, 0x2, R20 ;  /* 0x0000000209067825 */ /* 0x000fca00078e0214 */
[----:B------:R-:W0:Y:S01]  /*4b160*/  LDC R16, c[0x0][0x22c] ;  /* 0x00008b00ff107b82 */ /* 0x000e220000000800 */
[----:B------:R-:W-:Y:S01]  /*4b170*/  IMAD.WIDE R8, R9, 0x2, R158 ;  /* 0x0000000209087825 */ /* 0x000fe200078e029e */
[----:B------:R4:W-:Y:S06]  /*4b180*/  @P1 STG.E.U16 desc[UR60][R4.64], R28 ;  /* 0x0000001c04001986 */ /* 0x0009ec000c10153c */
[----:B------:R-:W0:Y:S01]  /*4b190*/  LDC R0, c[0x0][0x248] ;  /* 0x00009200ff007b82 */ /* 0x000e220000000800 */
[----:B------:R-:W-:Y:S01]  /*4b1a0*/  @P5 STG.E.U16 desc[UR60][R6.64], R223 ;  /* 0x000000df06005986 */ /* 0x000fe2000c10153c */
[----:B--2---:R-:W-:-:S06]  /*4b1b0*/  IMAD.WIDE R10, R15, 0x2, R20 ;  /* 0x000000020f0a7825 */ /* 0x004fcc00078e0214 */
[----:B------:R-:W2:Y:S01]  /*4b1c0*/  LDC R24, c[0x0][0x228] ;  /* 0x00008a00ff187b82 */ /* 0x000ea20000000800 */
[----:B------:R1:W-:Y:S01]  /*4b1d0*/  @P3 STG.E.U16 desc[UR60][R8.64], R13 ;  /* 0x0000000d08003986 */ /* 0x0003e2000c10153c */
[----:B----4-:R-:W-:Y:S01]  /*4b1e0*/  PRMT R5, R224, 0x7632, R5 ;  /* 0x00007632e0057816 */ /* 0x010fe20000000005 */
[----:B------:R-:W-:Y:S02]  /*4b1f0*/  VIADD R27, R3, 0xe9 ;  /* 0x000000e9031b7836 */ /* 0x000fe40000000000 */
[----:B------:R4:W-:Y:S03]  /*4b200*/  @P6 STG.E.U16 desc[UR60][R10.64], R224 ;  /* 0x000000e00a006986 */ /* 0x0009e6000c10153c */
[----:B------:R-:W2:Y:S01]  /*4b210*/  LDC R25, c[0x0][0x228] ;  /* 0x00008a00ff197b82 */ /* 0x000ea20000000800 */
[----:B-1----:R-:W-:-:S07]  /*4b220*/  IMAD.WIDE R12, R15, 0x2, R158 ;  /* 0x000000020f0c7825 */ /* 0x002fce00078e029e */
[----:B------:R-:W1:Y:S01]  /*4b230*/  LDC R17, c[0x0][0x22c] ;  /* 0x00008b00ff117b82 */ /* 0x000e620000000800 */
[----:B------:R2:W-:Y:S01]  /*4b240*/  @P2 STG.E.U16 desc[UR60][R12.64], R5 ;  /* 0x000000050c002986 */ /* 0x0005e2000c10153c */
[----:B------:R-:W-:Y:S01]  /*4b250*/  ISETP.GE.AND P2, PT, R27, R14, PT ;  /* 0x0000000e1b00720c */ /* 0x000fe20003f46270 */
[----:B------:R-:W-:-:S03]  /*4b260*/  VIADD R29, R3, 0xea ;  /* 0x000000ea031d7836 */ /* 0x000fc60000000000 */
[----:B------:R-:W-:Y:S02]  /*4b270*/  ISETP.LT.AND P5, PT, R23, R18, !P2 ;  /* 0x000000121700720c */ /* 0x000fe400057a1270 */
[----:B------:R-:W1:Y:S01]  /*4b280*/  LDC R14, c[0x0][0x22c] ;  /* 0x00008b00ff0e7b82 */ /* 0x000e620000000800 */
[----:B---3--:R-:W-:Y:S01]  /*4b290*/  ISETP.LT.AND P3, PT, R156, R19, !P2 ;  /* 0x000000139c00720c */ /* 0x008fe20005761270 */
[----:B------:R-:W-:Y:S01]  /*4b2a0*/  IMAD.IADD R7, R15, 0x1, R2 ;  /* 0x000000010f077824 */ /* 0x000fe200078e0202 */
[----:B0-----:R-:W-:-:S05]  /*4b2b0*/  ISETP.GE.AND P1, PT, R29, R16, PT ;  /* 0x000000101d00720c */ /* 0x001fca0003f26270 */
[----:B----4-:R-:W0:Y:S01]  /*4b2c0*/  LDC R10, c[0x0][0x248] ;  /* 0x00009200ff0a7b82 */ /* 0x010e220000000800 */
[----:B------:R-:W-:Y:S01]  /*4b2d0*/  IMAD.IADD R11, R7, 0x1, R0 ;  /* 0x00000001070b7824 */ /* 0x000fe200078e0200 */
[----:B--2---:R-:W-:Y:S01]  /*4b2e0*/  ISETP.LT.AND P6, PT, R23, R24, !P1 ;  /* 0x000000181700720c */ /* 0x004fe20004fc1270 */
[----:B------:R-:W-:-:S05]  /*4b2f0*/  IMAD.WIDE R4, R7, 0x2, R20 ;  /* 0x0000000207047825 */ /* 0x000fca00078e0214 */
[----:B------:R-:W2:Y:S01]  /*4b300*/  LDC R15, c[0x0][0x228] ;  /* 0x00008a00ff0f7b82 */ /* 0x000ea20000000800 */
[----:B------:R-:W-:Y:S01]  /*4b310*/  IMAD.WIDE R6, R7, 0x2, R158 ;  /* 0x0000000207067825 */ /* 0x000fe200078e029e */
[----:B------:R-:W-:-:S06]  /*4b320*/  PRMT R27, R228, 0x7632, R27 ;  /* 0x00007632e41b7816 */ /* 0x000fcc000000001b */
[----:B------:R-:W3:Y:S01]  /*4b330*/  LDC R18, c[0x0][0x228] ;  /* 0x00008a00ff127b82 */ /* 0x000ee20000000800 */
[----:B------:R-:W-:Y:S01]  /*4b340*/  VIADD R2, R3, 0xeb ;  /* 0x000000eb03027836 */ /* 0x000fe20000000000 */
[----:B------:R4:W-:Y:S06]  /*4b350*/  @P5 STG.E.U16 desc[UR60][R4.64], R228 ;  /* 0x000000e404005986 */ /* 0x0009ec000c10153c */
[----:B------:R-:W3:Y:S01]  /*4b360*/  LDC R0, c[0x0][0x248] ;  /* 0x00009200ff007b82 */ /* 0x000ee20000000800 */
[----:B------:R-:W-:Y:S01]  /*4b370*/  @P3 STG.E.U16 desc[UR60][R6.64], R27 ;  /* 0x0000001b06003986 */ /* 0x000fe2000c10153c */
[----:B------:R-:W-:Y:S01]  /*4b380*/  ISETP.LT.AND P3, PT, R156, R25, !P1 ;  /* 0x000000199c00720c */ /* 0x000fe20004f61270 */
[----:B------:R-:W-:Y:S01]  /*4b390*/  IMAD.WIDE R8, R11, 0x2, R20 ;  /* 0x000000020b087825 */ /* 0x000fe200078e0214 */
[----:B-1----:R-:W-:-:S03]  /*4b3a0*/  ISETP.GE.AND P2, PT, R2, R17, PT ;  /* 0x000000110200720c */ /* 0x002fc60003f46270 */
[----:B------:R-:W-:Y:S01]  /*4b3b0*/  VIADD R19, R3, 0xec ;  /* 0x000000ec03137836 */ /* 0x000fe20000000000 */
[----:B------:R-:W1:Y:S01]  /*4b3c0*/  LDC R17, c[0x0][0x228] ;  /* 0x00008a00ff117b82 */ /* 0x000e620000000800 */
[----:B------:R0:W-:Y:S01]  /*4b3d0*/  @P6 STG.E.U16 desc[UR60][R8.64], R225 ;  /* 0x000000e108006986 */ /* 0x0001e2000c10153c */
[----:B------:R-:W-:Y:S01]  /*4b3e0*/  ISETP.LT.AND P5, PT, R23, R26, !P2 ;  /* 0x0000001a1700720c */ /* 0x000fe200057a1270 */
[----:B----4-:R-:W-:Y:S01]  /*4b3f0*/  IMAD.WIDE R4, R11, 0x2, R158 ;  /* 0x000000020b047825 */ /* 0x010fe200078e029e */
[----:B------:R-:W-:-:S04]  /*4b400*/  ISETP.GE.AND P1, PT, R19, R14, PT ;  /* 0x0000000e1300720c */ /* 0x000fc80003f26270 */
[----:B------:R-:W4:Y:S01]  /*4b410*/  LDC R12, c[0x0][0x22c] ;  /* 0x00008b00ff0c7b82 */ /* 0x000f220000000800 */
[----:B0-----:R-:W-:Y:S01]  /*4b420*/  IMAD.IADD R13, R11, 0x1, R10 ;  /* 0x000000010b0d7824 */ /* 0x001fe200078e020a */
[----:B------:R-:W-:-:S06]  /*4b430*/  PRMT R9, R225, 0x7632, R9 ;  /* 0x00007632e1097816 */ /* 0x000fcc0000000009 */
[----:B------:R-:W0:Y:S01]  /*4b440*/  LDC R2, c[0x0][0x248] ;  /* 0x00009200ff027b82 */ /* 0x000e220000000800 */
[----:B--2---:R-:W-:Y:S01]  /*4b450*/  ISETP.LT.AND P2, PT, R156, R15, !P2 ;  /* 0x0000000f9c00720c */ /* 0x004fe20005741270 */
[----:B------:R2:W-:Y:S01]  /*4b460*/  @P3 STG.E.U16 desc[UR60][R4.64], R9 ;  /* 0x0000000904003986 */ /* 0x0005e2000c10153c */
[----:B---3--:R-:W-:Y:S01]  /*4b470*/  ISETP.LT.AND P3, PT, R23, R18, !P1 ;  /* 0x000000121700720c */ /* 0x008fe20004f61270 */
[----:B------:R-:W-:-:S04]  /*4b480*/  IMAD.WIDE R6, R13, 0x2, R20 ;  /* 0x000000020d067825 */ /* 0x000fc800078e0214 */
[----:B------:R-:W3:Y:S01]  /*4b490*/  LDC R16, c[0x0][0x22c] ;  /* 0x00008b00ff107b82 */ /* 0x000ee20000000800 */
[----:B------:R-:W-:-:S07]  /*4b4a0*/  IMAD.IADD R15, R13, 0x1, R0 ;  /* 0x000000010d0f7824 */ /* 0x000fce00078e0200 */
[----:B------:R-:W3:Y:S01]  /*4b4b0*/  LDC R24, c[0x0][0x228] ;  /* 0x00008a00ff187b82 */ /* 0x000ee20000000800 */
[----:B------:R1:W-:Y:S01]  /*4b4c0*/  @P5 STG.E.U16 desc[UR60][R6.64], R229 ;  /* 0x000000e506005986 */ /* 0x0003e2000c10153c */
[----:B--2---:R-:W-:-:S06]  /*4b4d0*/  IMAD.WIDE R8, R13, 0x2, R158 ;  /* 0x000000020d087825 */ /* 0x004fcc00078e029e */
[----:B------:R-:W2:Y:S01]  /*4b4e0*/  LDC R19, c[0x0][0x228] ;  /* 0x00008a00ff137b82 */ /* 0x000ea20000000800 */
[----:B------:R-:W-:Y:S01]  /*4b4f0*/  IMAD.WIDE R10, R15, 0x2, R20 ;  /* 0x000000020f0a7825 */ /* 0x000fe200078e0214 */
[----:B-1----:R-:W-:-:S06]  /*4b500*/  PRMT R7, R229, 0x7632, R7 ;  /* 0x00007632e5077816 */ /* 0x002fcc0000000007 */
[----:B------:R-:W1:Y:S01]  /*4b510*/  LDC R18, c[0x0][0x228] ;  /* 0x00008a00ff127b82 */ /* 0x000e620000000800 */
[C---:B------:R-:W-:Y:S01]  /*4b520*/  VIADD R27, R3.reuse, 0xed ;  /* 0x000000ed031b7836 */ /* 0x040fe20000000000 */
[----:B------:R3:W-:Y:S06]  /*4b530*/  @P2 STG.E.U16 desc[UR60][R8.64], R7 ;  /* 0x0000000708002986 */ /* 0x0007ec000c10153c */
[----:B------:R-:W1:Y:S01]  /*4b540*/  LDC R0, c[0x0][0x248] ;  /* 0x00009200ff007b82 */ /* 0x000e620000000800 */
[----:B------:R-:W-:Y:S01]  /*4b550*/  @P3 STG.E.U16 desc[UR60][R10.64], R226 ;  /* 0x000000e20a003986 */ /* 0x000fe2000c10153c */
[----:B------:R-:W-:Y:S01]  /*4b560*/  ISETP.LT.AND P3, PT, R156, R17, !P1 ;  /* 0x000000119c00720c */ /* 0x000fe20004f61270 */
[----:B------:R-:W-:-:S05]  /*4b570*/  VIADD R5, R3, 0xee ;  /* 0x000000ee03057836 */ /* 0x000fca0000000000 */
[----:B------:R-:W1:Y:S01]  /*4b580*/  LDC R25, c[0x0][0x228] ;  /* 0x00008a00ff197b82 */ /* 0x000e620000000800 */
[----:B----4-:R-:W-:Y:S01]  /*4b590*/  ISETP.GE.AND P2, PT, R27, R12, PT ;  /* 0x0000000c1b00720c */ /* 0x010fe20003f46270 */
[----:B0-----:R-:W-:Y:S01]  /*4b5a0*/  IMAD.IADD R13, R15, 0x1, R2 ;  /* 0x000000010f0d7824 */ /* 0x001fe200078e0202 */
[----:B---3--:R-:W-:Y:S01]  /*4b5b0*/  ISETP.GE.AND P1, PT, R5, R16, PT ;  /* 0x000000100500720c */ /* 0x008fe20003f26270 */
[----:B------:R-:W-:-:S04]  /*4b5c0*/  IMAD.WIDE R4, R15, 0x2, R158 ;  /* 0x000000020f047825 */ /* 0x000fc800078e029e */
[----:B------:R-:W0:Y:S01]  /*4b5d0*/  LDC R14, c[0x0][0x22c] ;  /* 0x00008b00ff0e7b82 */ /* 0x000e220000000800 */
[----:B------:R-:W-:Y:S02]  /*4b5e0*/  PRMT R9, R226, 0x7632, R9 ;  /* 0x00007632e2097816 */ /* 0x000fe40000000009 */
[----:B------:R-:W-:-:S05]  /*4b5f0*/  ISETP.LT.AND P5, PT, R23, R24, !P2 ;  /* 0x000000181700720c */ /* 0x000fca00057a1270 */
[----:B------:R-:W3:Y:S08]  /*4b600*/  LDC R12, c[0x0][0x248] ;  /* 0x00009200ff0c7b82 */ /* 0x000ef00000000800 */
[----:B------:R-:W4:Y:S01]  /*4b610*/  LDC R2, c[0x0][0x22c] ;  /* 0x00008b00ff027b82 */ /* 0x000f220000000800 */
[----:B------:R1:W-:Y:S01]  /*4b620*/  @P3 STG.E.U16 desc[UR60][R4.64], R9 ;  /* 0x0000000904003986 */ /* 0x0003e2000c10153c */
[----:B--2---:R-:W-:-:S06]  /*4b630*/  ISETP.LT.AND P2, PT, R156, R19, !P2 ;  /* 0x000000139c00720c */ /* 0x004fcc0005741270 */
[----:B------:R-:W2:Y:S01]  /*4b640*/  LDC R16, c[0x0][0x228] ;  /* 0x00008a00ff107b82 */ /* 0x000ea20000000800 */
[----:B-1----:R-:W-:Y:S01]  /*4b650*/  ISETP.LT.AND P3, PT, R23, R18, !P1 ;  /* 0x000000121700720c */ /* 0x002fe20004f61270 */
[----:B------:R-:W-:-:S06]  /*4b660*/  IMAD.WIDE R6, R13, 0x2, R20 ;  /* 0x000000020d067825 */ /* 0x000fcc00078e0214 */
[----:B------:R-:W1:Y:S01]  /*4b670*/  LDC R17, c[0x0][0x228] ;  /* 0x00008a00ff117b82 */ /* 0x000e620000000800 */
[C---:B------:R-:W-:Y:S01]  /*4b680*/  IMAD.IADD R15, R13.reuse, 0x1, R0 ;  /* 0x000000010d0f7824 */ /* 0x040fe200078e0200 */
[----:B------:R-:W-:Y:S01]  /*4b690*/  PRMT R18, R230, 0x7632, R18 ;  /* 0x00007632e6127816 */ /* 0x000fe20000000012 */
[----:B------:R-:W-:Y:S01]  /*4b6a0*/  IMAD.WIDE R8, R13, 0x2, R158 ;  /* 0x000000020d087825 */ /* 0x000fe200078e029e */
[----:B------:R0:W-:Y:S01]  /*4b6b0*/  @P5 STG.E.U16 desc[UR60][R6.64], R230 ;  /* 0x000000e606005986 */ /* 0x0001e2000c10153c */
[----:B------:R-:W-:-:S03]  /*4b6c0*/  ISETP.LT.AND P1, PT, R156, R25, !P1 ;  /* 0x000000199c00720c */ /* 0x000fc60004f21270 */
[----:B------:R-:W1:Y:S01]  /*4b6d0*/  LDC R24, c[0x0][0x228] ;  /* 0x00008a00ff187b82 */ /* 0x000e620000000800 */
[----:B------:R-:W-:Y:S01]  /*4b6e0*/  IMAD.WIDE R4, R15, 0x2, R20 ;  /* 0x000000020f047825 */ /* 0x000fe200078e0214 */
[----:B------:R-:W-:Y:S06]  /*4b6f0*/  @P2 STG.E.U16 desc[UR60][R8.64], R18 ;  /* 0x0000001208002986 */ /* 0x000fec000c10153c */
[----:B------:R-:W1:Y:S01]  /*4b700*/  LDC R0, c[0x0][0x248] ;  /* 0x00009200ff007b82 */ /* 0x000e620000000800 */
[C---:B0-----:R-:W-:Y:S02]  /*4b710*/  VIADD R7, R3.reuse, 0xf0 ;  /* 0x000000f003077836 */ /* 0x041fe40000000000 */
[----:B------:R-:W-:Y:S01]  /*4b720*/  VIADD R25, R3, 0xef ;  /* 0x000000ef03197836 */ /* 0x000fe20000000000 */
[----:B------:R0:W-:Y:S04]  /*4b730*/  @P3 STG.E.U16 desc[UR60][R4.64], R227 ;  /* 0x000000e304003986 */ /* 0x0001e8000c10153c */
[----:B------:R-:W0:Y:S01]  /*4b740*/  LDC R19, c[0x0][0x228] ;  /* 0x00008a00ff137b82 */ /* 0x000e220000000800 */
[----:B------:R-:W-:Y:S01]  /*4b750*/  ISETP.GE.AND P3, PT, R7, R14, PT ;  /* 0x0000000e0700720c */ /* 0x000fe20003f66270 */
[----:B---3--:R-:W-:Y:S01]  /*4b760*/  IMAD.IADD R7, R15, 0x1, R12 ;  /* 0x000000010f077824 */ /* 0x008fe200078e020c */
[----:B----4-:R-:W-:-:S05]  /*4b770*/  ISETP.GE.AND P2, PT, R25, R2, PT ;  /* 0x000000021900720c */ /* 0x010fca0003f46270 */
[----:B------:R-:W3:Y:S01]  /*4b780*/  LDC R12, c[0x0][0x22c] ;  /* 0x00008b00ff0c7b82 */ /* 0x000ee20000000800 */
[----:B--2---:R-:W-:Y:S02]  /*4b790*/  ISETP.LT.AND P5, PT, R23, R16, !P2 ;  /* 0x000000101700720c */ /* 0x004fe400057a1270 */
[----:B-1----:R-:W-:-:S05]  /*4b7a0*/  ISETP.LT.AND P2, PT, R156, R17, !P2 ;  /* 0x000000119c00720c */ /* 0x002fca0005741270 */
[----:B------:R-:W1:Y:S01]  /*4b7b0*/  LDC R16, c[0x0][0x228] ;  /* 0x00008a00ff107b82 */ /* 0x000e620000000800 */
[----:B------:R-:W-:Y:S01]  /*4b7c0*/  IMAD.WIDE R10, R15, 0x2, R158 ;  /* 0x000000020f0a7825 */ /* 0x000fe200078e029e */
[----:B------:R-:W-:-:S06]  /*4b7d0*/  PRMT R6, R227, 0x7632, R6 ;  /* 0x00007632e3067816 */ /* 0x000fcc0000000006 */
[----:B------:R-:W2:Y:S01]  /*4b7e0*/  LDC R14, c[0x0][0x22c] ;  /* 0x00008b00ff0e7b82 */ /* 0x000ea20000000800 */
[----:B------:R-:W-:Y:S01]  /*4b7f0*/  ISETP.LT.AND P6, PT, R23, R24, !P3 ;  /* 0x000000181700720c */ /* 0x000fe20005fc1270 */
[----:B------:R-:W-:-:S06]  /*4b800*/  IMAD.IADD R13, R7, 0x1, R0 ;  /* 0x00000001070d7824 */ /* 0x000fcc00078e0200 */
[----:B------:R-:W4:Y:S01]  /*4b810*/  LDC R2, c[0x0][0x248] ;  /* 0x00009200ff027b82 */ /* 0x000f220000000800 */
[----:B------:R3:W-:Y:S01]  /*4b820*/  @P1 STG.E.U16 desc[UR60][R10.64], R6 ;  /* 0x000000060a001986 */ /* 0x0007e2000c10153c */
[----:B0-----:R-:W-:-:S06]  /*4b830*/  IMAD.WIDE R4, R7, 0x2, R20 ;  /* 0x0000000207047825 */ /* 0x001fcc00078e0214 */
[----:B------:R-:W0:Y:S01]  /*4b840*/  LDC R17, c[0x0][0x228] ;  /* 0x00008a00ff117b82 */ /* 0x000e220000000800 */
[----:B------:R-:W-:Y:S01]  /*4b850*/  VIADD R8, R3, 0xf5 ;  /* 0x000000f503087836 */ /* 0x000fe20000000000 */
[----:B------:R-:W-:-:S06]  /*4b860*/  PRMT R9, R231, 0x7632, R9 ;  /* 0x00007632e7097816 */ /* 0x000fcc0000000009 */
[----:B------:R-:W0:Y:S01]  /*4b870*/  LDC R18, c[0x0][0x228] ;  /* 0x00008a00ff127b82 */ /* 0x000e220000000800 */
[--C-:B---3--:R-:W-:Y:S01]  /*4b880*/  IMAD.WIDE R6, R7, 0x2, R158.reuse ;  /* 0x0000000207067825 */ /* 0x108fe200078e029e */
[----:B------:R-:W-:Y:S01]  /*4b890*/  ISETP.LT.AND P3, PT, R156, R19, !P3 ;  /* 0x000000139c00720c */ /* 0x000fe20005f61270 */
[----:B------:R3:W-:Y:S05]  /*4b8a0*/  @P5 STG.E.U16 desc[UR60][R4.64], R231 ;  /* 0x000000e704005986 */ /* 0x0007ea000c10153c */
[----:B------:R-:W0:Y:S01]  /*4b8b0*/  LDC R0, c[0x0][0x248] ;  /* 0x00009200ff007b82 */ /* 0x000e220000000800 */
[----:B------:R-:W-:Y:S01]  /*4b8c0*/  VIADD R25, R3, 0xf1 ;  /* 0x000000f103197836 */ /* 0x000fe20000000000 */
[----:B------:R-:W-:Y:S01]  /*4b8d0*/  ISETP.GE.AND P1, PT, R8, R234, PT ;  /* 0x000000ea0800720c */ /* 0x000fe20003f26270 */
[----:B------:R1:W-:Y:S01]  /*4b8e0*/  @P2 STG.E.U16 desc[UR60][R6.64], R9 ;  /* 0x0000000906002986 */ /* 0x0003e2000c10153c */
[----:B------:R-:W-:-:S02]  /*4b8f0*/  IMAD.WIDE R10, R13, 0x2, R158 ;  /* 0x000000020d0a7825 */ /* 0x000fc400078e029e */
[----:B------:R-:W-:Y:S01]  /*4b900*/  ISETP.GE.AND P2, PT, R25, R12, PT ;  /* 0x0000000c1900720c */ /* 0x000fe20003f46270 */
[----:B------:R-:W4:Y:S01]  /*4b910*/  LDL.LU R234, [R1+0x18bc] ;  /* 0x0018bc0001ea7983 */ /* 0x000f220000300800 */
[----:B------:R-:W0:Y:S01]  /*4b920*/  LDC R19, c[0x0][0x228] ;  /* 0x00008a00ff137b82 */ /* 0x000e220000000800 */
[----:B---3--:R-:W-:Y:S01]  /*4b930*/  PRMT R5, R232, 0x7632, R5 ;  /* 0x00007632e8057816 */ /* 0x008fe20000000005 */
[----:B------:R-:W-:Y:S02]  /*4b940*/  VIADD R27, R3, 0xf2 ;  /* 0x000000f2031b7836 */ /* 0x000fe40000000000 */
[----:B-1----:R-:W-:-:S04]  /*4b950*/  IMAD.WIDE R8, R13, 0x2, R20 ;  /* 0x000000020d087825 */ /* 0x002fc800078e0214 */
[----:B------:R-:W1:Y:S01]  /*4b960*/  LDC R15, c[0x0][0x22c] ;  /* 0x00008b00ff0f7b82 */ /* 0x000e620000000800 */
[----:B------:R-:W-:Y:S01]  /*4b970*/  @P6 STG.E.U16 desc[UR60][R8.64], R232 ;  /* 0x000000e808006986 */ /* 0x000fe2000c10153c */
[----:B------:R-:W-:-:S06]  /*4b980*/  ISETP.LT.AND P6, PT, R23, R16, !P2 ;  /* 0x000000101700720c */ /* 0x000fcc00057c1270 */
[----:B------:R-:W3:Y:S01]  /*4b990*/  LDC R16, c[0x0][0x228] ;  /* 0x00008a00ff107b82 */ /* 0x000ee20000000800 */
[----:B------:R0:W-:Y:S01]  /*4b9a0*/  @P3 STG.E.U16 desc[UR60][R10.64], R5 ;  /* 0x000000050a003986 */ /* 0x0001e2000c10153c */
[----:B--2---:R-:W-:Y:S01]  /*4b9b0*/  ISETP.GE.AND P3, PT, R27, R14, PT ;  /* 0x0000000e1b00720c */ /* 0x004fe20003f66270 */
[----:B----4-:R-:W-:Y:S01]  /*4b9c0*/  IMAD.IADD R7, R13, 0x1, R2 ;  /* 0x000000010d077824 */ /* 0x010fe200078e0202 */
[----:B0-----:R-:W-:Y:S02]  /*4b9d0*/  ISETP.LT.AND P2, PT, R156, R17, !P2 ;  /* 0x000000119c00720c */ /* 0x001fe40005741270 */
[----:B------:R-:W-:Y:S02]  /*4b9e0*/  ISETP.LT.AND P5, PT, R23, R18, !P3 ;  /* 0x000000121700720c */ /* 0x000fe40005fa1270 */
[----:B------:R-:W0:Y:S01]  /*4b9f0*/  LDC R2, c[0x0][0x248] ;  /* 0x00009200ff027b82 */ /* 0x000e220000000800 */
[----:B------:R-:W-:-:S07]  /*4ba00*/  IMAD.IADD R13, R7, 0x1, R0 ;  /* 0x00000001070d7824 */ /* 0x000fce00078e0200 */
[----:B------:R-:W2:Y:S01]  /*4ba10*/  LDC R14, c[0x0][0x22c] ;  /* 0x00008b00ff0e7b82 */ /* 0x000ea20000000800 */
[----:B------:R-:W-:Y:S01]  /*4ba20*/  IMAD.WIDE R4, R7, 0x2, R20 ;  /* 0x0000000207047825 */ /* 0x000fe200078e0214 */
[----:B------:R-:W-:-:S03]  /*4ba30*/  PRMT R11, R236, 0x7632, R11 ;  /* 0x00007632ec0b7816 */ /* 0x000fc6000000000b */
[----:B------:R-:W-:Y:S01]  /*4ba40*/  IMAD.WIDE R6, R7, 0x2, R158 ;  /* 0x0000000207067825 */ /* 0x000fe200078e029e */
[----:B------:R4:W-:Y:S02]  /*4ba50*/  @P6 STG.E.U16 desc[UR60][R4.64], R236 ;  /* 0x000000ec04006986 */ /* 0x0009e4000c10153c */
[----:B------:R-:W2:Y:S01]  /*4ba60*/  LDC R24, c[0x0][0x228] ;  /* 0x00008a00ff187b82 */ /* 0x000ea20000000800 */
[----:B------:R-:W-:Y:S01]  /*4ba70*/  IMAD.WIDE R8, R13, 0x2, R20 ;  /* 0x000000020d087825 */ /* 0x000fe200078e0214 */
[----:B------:R-:W-:-:S03]  /*4ba80*/  ISETP.LT.AND P3, PT, R156, R19, !P3 ;  /* 0x000000139c00720c */ /* 0x000fc60005f61270 */
[C---:B------:R-:W-:Y:S01]  /*4ba90*/  VIADD R10, R3.reuse, 0xf3 ;  /* 0x000000f3030a7836 */ /* 0x040fe20000000000 */
[----:B------:R3:W-:Y:S02]  /*4baa0*/  @P2 STG.E.U16 desc[UR60][R6.64], R11 ;  /* 0x0000000b06002986 */ /* 0x0007e4000c10153c */
[----:B------:R-:W2:Y:S02]  /*4bab0*/  LDC R17, c[0x0][0x228] ;  /* 0x00008a00ff117b82 */ /* 0x000ea40000000800 */
[----:B------:R-:W-:Y:S01]  /*4bac0*/  @P5 STG.E.U16 desc[UR60][R8.64], R233 ;  /* 0x000000e908005986 */ /* 0x000fe2000c10153c */
[----:B-1----:R-:W-:Y:S01]  /*4bad0*/  ISETP.GE.AND P5, PT, R10, R15, PT ;  /* 0x0000000f0a00720c */ /* 0x002fe20003fa6270 */
[----:B------:R-:W-:Y:S01]  /*4bae0*/  VIADD R25, R3, 0xf4 ;  /* 0x000000f403197836 */ /* 0x000fe20000000000 */
[----:B----4-:R-:W-:Y:S02]  /*4baf0*/  PRMT R5, R233, 0x7632, R5 ;  /* 0x00007632e9057816 */ /* 0x010fe40000000005 */
[----:B---3--:R-:W-:Y:S01]  /*4bb00*/  ISETP.LT.AND P6, PT, R23, R16, !P5 ;  /* 0x000000101700720c */ /* 0x008fe20006fc1270 */
[----:B------:R-:W1:Y:S01]  /*4bb10*/  LDC R0, c[0x0][0x248] ;  /* 0x00009200ff007b82 */ /* 0x000e620000000800 */
[----:B------:R-:W-:-:S04]  /*4bb20*/  IMAD.WIDE R10, R13, 0x2, R158 ;  /* 0x000000020d0a7825 */ /* 0x000fc800078e029e */
[----:B0-----:R-:W-:Y:S01]  /*4bb30*/  IMAD.IADD R7, R13, 0x1, R2 ;  /* 0x000000010d077824 */ /* 0x001fe200078e0202 */
[----:B------:R0:W-:Y:S01]  /*4bb40*/  @P3 STG.E.U16 desc[UR60][R10.64], R5 ;  /* 0x000000050a003986 */ /* 0x0001e2000c10153c */
[----:B--2---:R-:W-:Y:S01]  /*4bb50*/  ISETP.GE.AND P2, PT, R25, R14, PT ;  /* 0x0000000e1900720c */ /* 0x004fe20003f46270 */
[----:B------:R-:W-:Y:S01]  /*4bb60*/  VIADD R14, R3, 0xf6 ;  /* 0x000000f6030e7836 */ /* 0x000fe20000000000 */
[----:B------:R-:W2:Y:S08]  /*4bb70*/  LDC R18, c[0x0][0x228] ;  /* 0x00008a00ff127b82 */ /* 0x000eb00000000800 */
[----:B------:R-:W3:Y:S01]  /*4bb80*/  LDC R15, c[0x0][0x228] ;  /* 0x00008a00ff0f7b82 */ /* 0x000ee20000000800 */
[----:B0-----:R-:W-:-:S05]  /*4bb90*/  IMAD.WIDE R4, R7, 0x2, R20 ;  /* 0x0000000207047825 */ /* 0x001fca00078e0214 */
[----:B------:R0:W-:Y:S01]  /*4bba0*/  @P6 STG.E.U16 desc[UR60][R4.64], R237 ;  /* 0x000000ed04006986 */ /* 0x0001e2000c10153c */
[----:B------:R-:W-:Y:S01]  /*4bbb0*/  ISETP.GE.AND P6, PT, R14, R238, PT ;  /* 0x000000ee0e00720c */ /* 0x000fe20003fc6270 */
[C---:B-1----:R-:W-:Y:S01]  /*4bbc0*/  IMAD.IADD R13, R7.reuse, 0x1, R0 ;  /* 0x00000001070d7824 */ /* 0x042fe200078e0200 */
[----:B------:R-:W-:Y:S01]  /*4bbd0*/  ISETP.LT.AND P3, PT, R156, R17, !P5 ;  /* 0x000000119c00720c */ /* 0x000fe20006f61270 */
[----:B------:R-:W4:Y:S01]  /*4bbe0*/  LDL.LU R238, [R1+0x18b8] ;  /* 0x0018b80001ee7983 */ /* 0x000f220000300800 */
[----:B------:R-:W-:Y:S01]  /*4bbf0*/  IMAD.WIDE R6, R7, 0x2, R158 ;  /* 0x0000000207067825 */ /* 0x000fe200078e029e */
[----:B------:R-:W-:Y:S01]  /*4bc00*/  PRMT R11, R237, 0x7632, R11 ;  /* 0x00007632ed0b7816 */ /* 0x000fe2000000000b */
[----:B------:R-:W1:Y:S02]  /*4bc10*/  LDC R19, c[0x0][0x228] ;  /* 0x00008a00ff137b82 */ /* 0x000e640000000800 */
[----:B0-----:R-:W-:-:S06]  /*4bc20*/  VIADD R4, R3, 0xf7 ;  /* 0x000000f703047836 */ /* 0x001fcc0000000000 */
[----:B------:R-:W0:Y:S01]  /*4bc30*/  LDC R12, c[0x0][0x248] ;  /* 0x00009200ff0c7b82 */ /* 0x000e220000000800 */
[----:B------:R3:W-:Y:S01]  /*4bc40*/  @P3 STG.E.U16 desc[UR60][R6.64], R11 ;  /* 0x0000000b06003986 */ /* 0x0007e2000c10153c */
[----:B------:R-:W-:-:S03]  /*4bc50*/  ISETP.GE.AND P3, PT, R4, R235, PT ;  /* 0x000000eb0400720c */ /* 0x000fc60003f66270 */
[----:B------:R-:W4:Y:S01]  /*4bc60*/  LDL.LU R235, [R1+0x18b4] ;  /* 0x0018b40001eb7983 */ /* 0x000f220000300800 */
[----:B--2---:R-:W-:Y:S02]  /*4bc70*/  ISETP.LT.AND P5, PT, R23, R18, !P2 ;  /* 0x000000121700720c */ /* 0x004fe400057a1270 */
[----:B------:R-:W2:Y:S01]  /*4bc80*/  LDC R16, c[0x0][0x228] ;  /* 0x00008a00ff107b82 */ /* 0x000ea20000000800 */
[C---:B------:R-:W-:Y:S01]  /*4bc90*/  IMAD.WIDE R8, R13.reuse, 0x2, R20 ;  /* 0x000000020d087825 */ /* 0x040fe200078e0214 */
[----:B---3--:R-:W-:Y:S01]  /*4bca0*/  ISETP.LT.AND P2, PT, R156, R15, !P2 ;  /* 0x0000000f9c00720c */ /* 0x008fe20005741270 */
[----:B------:R-:W3:Y:S05]  /*4bcb0*/  LDL.LU R251, [R1+0x44] ;  /* 0x0000440001fb7983 */ /* 0x000eea0000300800 */
[----:B------:R-:W1:Y:S01]  /*4bcc0*/  LDC R2, c[0x0][0x248] ;  /* 0x00009200ff027b82 */ /* 0x000e620000000800 */
[C---:B------:R-:W-:Y:S01]  /*4bcd0*/  IMAD.WIDE R10, R13.reuse, 0x2, R158 ;  /* 0x000000020d0a7825 */ /* 0x040fe200078e029e */
[----:B------:R2:W2:Y:S03]  /*4bce0*/  LDS.128 R4, [R22] ;  /* 0x0000000016047984 */ /* 0x0004a60000000c00 */
[----:B0-----:R-:W-:-:S03]  /*4bcf0*/  IMAD.IADD R17, R13, 0x1, R12 ;  /* 0x000000010d117824 */ /* 0x001fc600078e020c */
[----:B------:R-:W0:Y:S01]  /*4bd00*/  LDC R25, c[0x0][0x228] ;  /* 0x00008a00ff197b82 */ /* 0x000e220000000800 */
[----:B------:R-:W-:-:S04]  /*4bd10*/  IMAD.WIDE R12, R17, 0x2, R20 ;  /* 0x00000002110c7825 */ /* 0x000fc800078e0214 */
[----:B------:R-:W-:-:S03]  /*4bd20*/  IMAD.WIDE R14, R17, 0x2, R158 ;  /* 0x00000002110e7825 */ /* 0x000fc600078e029e */
[----:B------:R-:W0:Y:S01]  /*4bd30*/  LDC R18, c[0x0][0x228] ;  /* 0x00008a00ff127b82 */ /* 0x000e220000000800 */
[----:B-1----:R-:W-:-:S07]  /*4bd40*/  IMAD.IADD R17, R17, 0x1, R2 ;  /* 0x0000000111117824 */ /* 0x002fce00078e0202 */
[----:B------:R-:W1:Y:S08]  /*4bd50*/  LDC R0, c[0x0][0x248] ;  /* 0x00009200ff007b82 */ /* 0x000e700000000800 */
[----:B------:R-:W1:Y:S08]  /*4bd60*/  LDC R2, c[0x0][0x248] ;  /* 0x00009200ff027b82 */ /* 0x000e700000000800 */
[----:B------:R-:W3:Y:S08]  /*4bd70*/  LDC R27, c[0x0][0x228] ;  /* 0x00008a00ff1b7b82 */ /* 0x000ef00000000800 */
[----:B--2---:R-:W2:Y:S08]  /*4bd80*/  LDC R22, c[0x0][0x228] ;  /* 0x00008a00ff167b82 */ /* 0x004eb00000000800 */
[----:B------:R-:W2:Y:S01]  /*4bd90*/  LDC R29, c[0x0][0x228] ;  /* 0x00008a00ff1d7b82 */ /* 0x000ea20000000800 */
[----:B------:R0:W-:Y:S01]  /*4bda0*/  @P5 STG.E.U16 desc[UR60][R8.64], R234 ;  /* 0x000000ea08005986 */ /* 0x0001e2000c10153c */
[----:B------:R-:W-:-:S02]  /*4bdb0*/  ISETP.LT.AND P5, PT, R23, R24, !P1 ;  /* 0x000000181700720c */ /* 0x000fc40004fa1270 */
[----:B------:R-:W-:Y:S01]  /*4bdc0*/  ISETP.LT.AND P1, PT, R156, R19, !P1 ;  /* 0x000000139c00720c */ /* 0x000fe20004f21270 */
[----:B------:R-:W-:-:S03]  /*4bdd0*/  VIADD R24, R3, 0xf8 ;  /* 0x000000f803187836 */ /* 0x000fc60000000000 */
[----:B------:R-:W1:Y:S01]  /*4bde0*/  LDC R19, c[0x0][0x228] ;  /* 0x00008a00ff137b82 */ /* 0x000e620000000800 */
[----:B0-----:R-:W-:-:S05]  /*4bdf0*/  PRMT R9, R234, 0x7632, R9 ;  /* 0x00007632ea097816 */ /* 0x001fca0000000009 */
[----:B------:R-:W-:Y:S01]  /*4be00*/  @P2 STG.E.U16 desc[UR60][R10.64], R9 ;  /* 0x000000090a002986 */ /* 0x000fe2000c10153c */
[----:B------:R-:W-:Y:S02]  /*4be10*/  ISETP.GE.AND P2, PT, R24, R239, PT ;  /* 0x000000ef1800720c */ /* 0x000fe40003f46270 */
[----:B------:R-:W-:Y:S01]  /*4be20*/  PRMT R26, R4, 0x7632, R26 ;  /* 0x00007632041a7816 */ /* 0x000fe2000000001a */
[----:B------:R-:W2:Y:S01]  /*4be30*/  LDL.LU R239, [R1+0x18b0] ;  /* 0x0018b00001ef7983 */ /* 0x000ea20000300800 */
[----:B------:R-:W0:Y:S01]  /*4be40*/  LDC R24, c[0x0][0x228] ;  /* 0x00008a00ff187b82 */ /* 0x000e220000000800 */
[----:B----4-:R-:W-:Y:S02]  /*4be50*/  PRMT R8, R238, 0x7632, R8 ;  /* 0x00007632ee087816 */ /* 0x010fe40000000008 */
[----:B------:R4:W-:Y:S04]  /*4be60*/  @P5 STG.E.U16 desc[UR60][R12.64], R238 ;  /* 0x000000ee0c005986 */ /* 0x0009e8000c10153c */
[----:B------:R1:W-:Y:S01]  /*4be70*/  @P1 STG.E.U16 desc[UR60][R14.64], R8 ;  /* 0x000000080e001986 */ /* 0x0003e2000c10153c */
[----:B------:R-:W-:-:S02]  /*4be80*/  ISETP.LT.AND P1, PT, R23, R16, !P6 ;  /* 0x000000101700720c */ /* 0x000fc40007721270 */
[----:B------:R-:W0:Y:S01]  /*4be90*/  LDC R16, c[0x0][0x228] ;  /* 0x00008a00ff107b82 */ /* 0x000e220000000800 */
[----:B----4-:R-:W-:Y:S02]  /*4bea0*/  VIADD R12, R3, 0xf9 ;  /* 0x000000f9030c7836 */ /* 0x010fe40000000000 */
[----:B-1----:R-:W-:Y:S01]  /*4beb0*/  IMAD.WIDE R8, R17, 0x2, R20 ;  /* 0x0000000211087825 */ /* 0x002fe200078e0214 */
[----:B------:R-:W-:-:S04]  /*4bec0*/  ISETP.LT.AND P5, PT, R23, R18, !P3 ;  /* 0x000000121700720c */ /* 0x000fc80005fa1270 */
[----:B------:R-:W1:Y:S03]  /*4bed0*/  LDC R14, c[0x0][0x248] ;  /* 0x00009200ff0e7b82 */ /* 0x000e660000000800 */
[----:B------:R4:W-:Y:S01]  /*4bee0*/  @P1 STG.E.U16 desc[UR60][R8.64], R235 ;  /* 0x000000eb08001986 */ /* 0x0009e2000c10153c */
[----:B------:R-:W-:-:S03]  /*4bef0*/  ISETP.GE.AND P1, PT, R12, R240, PT ;  /* 0x000000f00c00720c */ /* 0x000fc60003f26270 */
[----:B------:R-:W3:Y:S01]  /*4bf00*/  LDL.LU R240, [R1+0x18ac] ;  /* 0x0018ac0001f07983 */ /* 0x000ee20000300800 */
[C---:B------:R-:W-:Y:S01]  /*4bf10*/  ISETP.LT.AND P6, PT, R156.reuse, R25, !P6 ;  /* 0x000000199c00720c */ /* 0x040fe200077c1270 */
[----:B------:R-:W-:Y:S01]  /*4bf20*/  IMAD.WIDE R10, R17, 0x2, R158 ;  /* 0x00000002110a7825 */ /* 0x000fe200078e029e */
[----:B------:R-:W-:Y:S01]  /*4bf30*/  PRMT R13, R235, 0x7632, R13 ;  /* 0x00007632eb0d7816 */ /* 0x000fe2000000000d */
[----:B------:R-:W3:Y:S01]  /*4bf40*/  LDL.LU R252, [R1+0x34] ;  /* 0x0000340001fc7983 */ /* 0x000ee20000300800 */
[----:B------:R-:W-:Y:S01]  /*4bf50*/  ISETP.LT.AND P3, PT, R156, R19, !P3 ;  /* 0x000000139c00720c */ /* 0x000fe20005f61270 */
[----:B------:R-:W-:Y:S01]  /*4bf60*/  IMAD.IADD R17, R17, 0x1, R0 ;  /* 0x0000000111117824 */ /* 0x000fe200078e0200 */
[----:B------:R-:W1:Y:S07]  /*4bf70*/  LDC R25, c[0x0][0x228] ;  /* 0x00008a00ff197b82 */ /* 0x000e6e0000000800 */
[----:B------:R0:W-:Y:S01]  /*4bf80*/  @P6 STG.E.U16 desc[UR60][R10.64], R13 ;  /* 0x0000000d0a006986 */ /* 0x0001e2000c10153c */
[C---:B----4-:R-:W-:Y:S01]  /*4bf90*/  IMAD.WIDE R8, R17.reuse, 0x2, R158 ;  /* 0x0000000211087825 */ /* 0x050fe200078e029e */
[----:B------:R-:W4:Y:S08]  /*4bfa0*/  LDC R18, c[0x0][0x228] ;  /* 0x00008a00ff127b82 */ /* 0x000f300000000800 */
[----:B------:R-:W3:Y:S01]  /*4bfb0*/  LDC R0, c[0x0][0x248] ;  /* 0x00009200ff007b82 */ /* 0x000ee20000000800 */
[----:B0-----:R-:W-:-:S04]  /*4bfc0*/  IMAD.WIDE R12, R17, 0x2, R20 ;  /* 0x00000002110c7825 */ /* 0x001fc800078e0214 */
[----:B------:R-:W-:Y:S02]  /*4bfd0*/  IMAD.IADD R17, R17, 0x1, R2 ;  /* 0x0000000111117824 */ /* 0x000fe400078e0202 */
[----:B------:R-:W-:Y:S01]  /*4bfe0*/  VIADD R2, R3, 0xfa ;  /* 0x000000fa03027836 */ /* 0x000fe20000000000 */
[----:B--2---:R0:W-:Y:S01]  /*4bff0*/  @P5 STG.E.U16 desc[UR60][R12.64], R239 ;  /* 0x000000ef0c005986 */ /* 0x0041e2000c10153c */
[----:B------:R-:W-:Y:S02]  /*4c000*/  ISETP.LT.AND P5, PT, R23, R16, !P2 ;  /* 0x000000101700720c */ /* 0x000fe400057a1270 */
[----:B------:R-:W-:Y:S02]  /*4c010*/  PRMT R11, R239, 0x7632, R11 ;  /* 0x00007632ef0b7816 */ /* 0x000fe4000000000b */
[----:B----4-:R-:W-:Y:S01]  /*4c020*/  ISETP.LT.AND P6, PT, R23, R18, !P1 ;  /* 0x000000121700720c */ /* 0x010fe20004fc1270 */
[----:B-1----:R-:W-:Y:S01]  /*4c030*/  IMAD.IADD R19, R17, 0x1, R14 ;  /* 0x0000000111137824 */ /* 0x002fe200078e020e */
[----:B------:R-:W-:Y:S01]  /*4c040*/  ISETP.LT.AND P2, PT, R156, R25, !P2 ;  /* 0x000000199c00720c */ /* 0x000fe20005741270 */
[----:B------:R1:W-:Y:S01]  /*4c050*/  @P3 STG.E.U16 desc[UR60][R8.64], R11 ;  /* 0x0000000b08003986 */ /* 0x0003e2000c10153c */
[----:B---3--:R-:W-:Y:S01]  /*4c060*/  ISETP.GE.AND P3, PT, R2, R251, PT ;  /* 0x000000fb0200720c */ /* 0x008fe20003f66270 */
[----:B------:R-:W-:Y:S01]  /*4c070*/  VIADD R2, R3, 0xfb ;  /* 0x000000fb03027836 */ /* 0x000fe20000000000 */
[----:B------:R-:W2:Y:S01]  /*4c080*/  LDC R16, c[0x0][0x228] ;  /* 0x00008a00ff107b82 */ /* 0x000ea20000000800 */
[----:B0-----:R-:W-:-:S04]  /*4c090*/  IMAD.WIDE R12, R17, 0x2, R158 ;  /* 0x00000002110c7825 */ /* 0x001fc800078e029e */
[----:B------:R-:W-:-:S03]  /*4c0a0*/  IMAD.WIDE R14, R19, 0x2, R20 ;  /* 0x00000002130e7825 */ /* 0x000fc600078e0214 */
[----:B------:R-:W0:Y:S01]  /*4c0b0*/  LDC R25, c[0x0][0x228] ;  /* 0x00008a00ff197b82 */ /* 0x000e220000000800 */
[----:B-1----:R-:W-:-:S07]  /*4c0c0*/  IMAD.WIDE R10, R17, 0x2, R20 ;  /* 0x00000002110a7825 */ /* 0x002fce00078e0214 */
[----:B------:R-:W1:Y:S01]  /*4c0d0*/  LDC R18, c[0x0][0x228] ;  /* 0x00008a00ff127b82 */ /* 0x000e620000000800 */
[----:B------:R3:W-:Y:S01]  /*4c0e0*/  @P5 STG.E.U16 desc[UR60][R10.64], R240 ;  /* 0x000000f00a005986 */ /* 0x0007e2000c10153c */
[----:B------:R-:W-:Y:S02]  /*4c0f0*/  ISETP.GE.AND P5, PT, R2, R241, PT ;  /* 0x000000f10200720c */ /* 0x000fe40003fa6270 */
[----:B------:R-:W-:Y:S01]  /*4c100*/  PRMT R9, R240, 0x7632, R9 ;  /* 0x00007632f0097816 */ /* 0x000fe20000000009 */
[----:B------:R-:W4:Y:S03]  /*4c110*/  LDL.LU R241, [R1+0x18a8] ;  /* 0x0018a80001f17983 */ /* 0x000f260000300800 */
[----:B------:R-:W2:Y:S01]  /*4c120*/  LDC R2, c[0x0][0x248] ;  /* 0x00009200ff027b82 */ /* 0x000ea20000000800 */
[----:B------:R-:W-:Y:S01]  /*4c130*/  IMAD.IADD R17, R19, 0x1, R0 ;  /* 0x0000000113117824 */ /* 0x000fe200078e0200 */
[----:B------:R0:W-:Y:S01]  /*4c140*/  @P2 STG.E.U16 desc[UR60][R12.64], R9 ;  /* 0x000000090c002986 */ /* 0x0001e2000c10153c */
[----:B------:R-:W-:-:S03]  /*4c150*/  ISETP.LT.AND P2, PT, R156, R27, !P1 ;  /* 0x0000001b9c00720c */ /* 0x000fc60004f41270 */
[----:B------:R1:W-:Y:S02]  /*4c160*/  @P6 STG.E.U16 desc[UR60][R14.64], R4 ;  /* 0x000000040e006986 */ /* 0x0003e4000c10153c */
[----:B------:R-:W4:Y:S01]  /*4c170*/  LDC R0, c[0x0][0x248] ;  /* 0x00009200ff007b82 */ /* 0x000f220000000800 */
[----:B------:R-:W-:Y:S02]  /*4c180*/  ISETP.LT.AND P6, PT, R23, R22, !P3 ;  /* 0x000000161700720c */ /* 0x000fe40005fc1270 */
[----:B------:R-:W-:Y:S01]  /*4c190*/  ISETP.LT.AND P3, PT, R156, R29, !P3 ;  /* 0x0000001d9c00720c */ /* 0x000fe20005f61270 */
[----:B---3--:R-:W-:-:S04]  /*4c1a0*/  IMAD.WIDE R10, R17, 0x2, R20 ;  /* 0x00000002110a7825 */ /* 0x008fc800078e0214 */
[--C-:B0-----:R-:W-:Y:S01]  /*4c1b0*/  IMAD.WIDE R8, R19, 0x2, R158.reuse ;  /* 0x0000000213087825 */ /* 0x101fe200078e029e */
[----:B------:R-:W0:Y:S03]  /*4c1c0*/  LDC R27, c[0x0][0x228] ;  /* 0x00008a00ff1b7b82 */ /* 0x000e260000000800 */
[----:B------:R-:W-:Y:S01]  /*4c1d0*/  IMAD.WIDE R12, R17, 0x2, R158 ;  /* 0x00000002110c7825 */ /* 0x000fe200078e029e */
[----:B------:R2:W-:Y:S03]  /*4c1e0*/  @P2 STG.E.U16 desc[UR60][R8.64], R26 ;  /* 0x0000001a08002986 */ /* 0x0005e6000c10153c */
[----:B------:R-:W-:Y:S01]  /*4c1f0*/  VIADD R22, R3, 0xfc ;  /* 0x000000fc03167836 */ /* 0x000fe20000000000 */
[----:B-1----:R-:W1:Y:S01]  /*4c200*/  LDC R15, c[0x0][0x228] ;  /* 0x00008a00ff0f7b82 */ /* 0x002e620000000800 */
[----:B--2---:R-:W-:-:S07]  /*4c210*/  IMAD.IADD R9, R17, 0x1, R2 ;  /* 0x0000000111097824 */ /* 0x004fce00078e0202 */
[----:B------:R-:W2:Y:S08]  /*4c220*/  LDC R4, c[0x0][0x248] ;  /* 0x00009200ff047b82 */ /* 0x000eb00000000800 */
[----:B------:R-:W3:Y:S08]  /*4c230*/  LDC R19, c[0x0][0x228] ;  /* 0x00008a00ff137b82 */ /* 0x000ef00000000800 */
[----:B------:R-:W0:Y:S01]  /*4c240*/  LDC R14, c[0x0][0x248] ;  /* 0x00009200ff0e7b82 */ /* 0x000e220000000800 */
[----:B----4-:R-:W-:Y:S01]  /*4c250*/  PRMT R28, R241, 0x7632, R28 ;  /* 0x00007632f11c7816 */ /* 0x010fe2000000001c */
[----:B------:R-:W-:Y:S04]  /*4c260*/  @P6 STG.E.U16 desc[UR60][R10.64], R241 ;  /* 0x000000f10a006986 */ /* 0x000fe8000c10153c */
[----:B------:R4:W-:Y:S01]  /*4c270*/  @P3 STG.E.U16 desc[UR60][R12.64], R28 ;  /* 0x0000001c0c003986 */ /* 0x0009e2000c10153c */
[----:B------:R-:W-:Y:S01]  /*4c280*/  ISETP.LT.AND P3, PT, R23, R16, !P5 ;  /* 0x000000101700720c */ /* 0x000fe20006f61270 */
[----:B------:R-:W-:-:S05]  /*4c290*/  VIADD R16, R3, 0xfd ;  /* 0x000000fd03107836 */ /* 0x000fca0000000000 */
[----:B------:R-:W-:Y:S02]  /*4c2a0*/  ISETP.GE.AND P2, PT, R16, R242, PT ;  /* 0x000000f21000720c */ /* 0x000fe40003f46270 */
[----:B------:R-:W3:Y:S01]  /*4c2b0*/  LDL.LU R242, [R1+0x18a4] ;  /* 0x0018a40001f27983 */ /* 0x000ee20000300800 */
[----:B------:R-:W-:Y:S01]  /*4c2c0*/  ISETP.GE.AND P1, PT, R22, R252, PT ;  /* 0x000000fc1600720c */ /* 0x000fe20003f26270 */
[----:B------:R-:W0:Y:S01]  /*4c2d0*/  LDC R16, c[0x0][0x248] ;  /* 0x00009200ff107b82 */ /* 0x000e220000000800 */
[----:B----4-:R-:W-:Y:S02]  /*4c2e0*/  IMAD.IADD R13, R9, 0x1, R0 ;  /* 0x00000001090d7824 */ /* 0x010fe400078e0200 */
[----:B------:R-:W-:Y:S02]  /*4c2f0*/  VIADD R0, R3, 0xfe ;  /* 0x000000fe03007836 */ /* 0x000fe40000000000 */
[----:B------:R-:W-:-:S03]  /*4c300*/  IMAD.WIDE R2, R9, 0x2, R20 ;  /* 0x0000000209027825 */ /* 0x000fc600078e0214 */
[----:B------:R-:W4:Y:S02]  /*4c310*/  LDC R22, c[0x0][0x228] ;  /* 0x00008a00ff167b82 */ /* 0x000f240000000800 */
[----:B------:R0:W-:Y:S01]  /*4c320*/  @P3 STG.E.U16 desc[UR60][R2.64], R5 ;  /* 0x0000000502003986 */ /* 0x0001e2000c10153c */
[----:B------:R-:W-:-:S03]  /*4c330*/  ISETP.GE.AND P3, PT, R0, R243, PT ;  /* 0x000000f30000720c */ /* 0x000fc60003f66270 */
[----:B------:R-:W3:Y:S01]  /*4c340*/  LDL.LU R243, [R1+0x18a0] ;  /* 0x0018a00001f37983 */ /* 0x000ee20000300800 */
[C---:B------:R-:W-:Y:S02]  /*4c350*/  ISETP.LT.AND P5, PT, R156.reuse, R25, !P5 ;  /* 0x000000199c00720c */ /* 0x040fe40006fa1270 */
[----:B------:R-:W-:Y:S01]  /*4c360*/  ISETP.LT.AND P6, PT, R23, R18, !P1 ;  /* 0x000000121700720c */ /* 0x000fe20004fc1270 */
[----:B------:R-:W-:Y:S01]  /*4c370*/  IMAD.WIDE R8, R9, 0x2, R158 ;  /* 0x0000000209087825 */ /* 0x000fe200078e029e */
[----:B------:R-:W-:Y:S02]  /*4c380*/  PRMT R18, R5, 0x7632, R18 ;  /* 0x0000763205127816 */ /* 0x000fe40000000012 */
[----:B-1----:R-:W-:Y:S01]  /*4c390*/  ISETP.LT.AND P1, PT, R156, R15, !P1 ;  /* 0x0000000f9c00720c */ /* 0x002fe20004f21270 */
[----:B------:R-:W-:-:S04]  /*4c3a0*/  IMAD.WIDE R10, R13, 0x2, R20 ;  /* 0x000000020d0a7825 */ /* 0x000fc800078e0214 */
[C---:B--2---:R-:W-:Y:S02]  /*4c3b0*/  IMAD.IADD R15, R13.reuse, 0x1, R4 ;  /* 0x000000010d0f7824 */ /* 0x044fe400078e0204 */
[----:B------:R1:W-:Y:S01]  /*4c3c0*/  @P5 STG.E.U16 desc[UR60][R8.64], R18 ;  /* 0x0000001208005986 */ /* 0x0003e2000c10153c */
[----:B------:R-:W-:Y:S01]  /*4c3d0*/  IMAD.WIDE R12, R13, 0x2, R158 ;  /* 0x000000020d0c7825 */ /* 0x000fe200078e029e */
[----:B----4-:R-:W-:Y:S02]  /*4c3e0*/  ISETP.LT.AND P5, PT, R23, R22, !P2 ;  /* 0x000000161700720c */ /* 0x010fe400057a1270 */
[----:B---3--:R-:W-:Y:S01]  /*4c3f0*/  ISETP.LT.AND P2, PT, R156, R19, !P2 ;  /* 0x000000139c00720c */ /* 0x008fe20005741270 */
[C---:B0-----:R-:W-:Y:S02]  /*4c400*/  IMAD.IADD R17, R15.reuse, 0x1, R14 ;  /* 0x000000010f117824 */ /* 0x041fe400078e020e */
[----:B------:R-:W-:-:S04]  /*4c410*/  IMAD.WIDE R2, R15, 0x2, R20 ;  /* 0x000000020f027825 */ /* 0x000fc800078e0214 */
[----:B------:R-:W-:-:S04]  /*4c420*/  IMAD.WIDE R4, R15, 0x2, R158 ;  /* 0x000000020f047825 */ /* 0x000fc800078e029e */
[C---:B------:R-:W-:Y:S02]  /*4c430*/  IMAD.IADD R15, R17.reuse, 0x1, R16 ;  /* 0x00000001110f7824 */ /* 0x040fe400078e0210 */
[----:B-1----:R-:W-:-:S04]  /*4c440*/  IMAD.WIDE R8, R17, 0x2, R20 ;  /* 0x0000000211087825 */ /* 0x002fc800078e0214 */
[----:B------:R-:W-:Y:S01]  /*4c450*/  IMAD.WIDE R20, R15, 0x2, R20 ;  /* 0x000000020f147825 */ /* 0x000fe200078e0214 */
[----:B------:R0:W-:Y:S01]  /*4c460*/  @P6 STG.E.U16 desc[UR60][R10.64], R242 ;  /* 0x000000f20a006986 */ /* 0x0001e2000c10153c */
[----:B------:R-:W-:Y:S02]  /*4c470*/  ISETP.LT.AND P6, PT, R23, R24, !P3 ;  /* 0x000000181700720c */ /* 0x000fe40005fc1270 */
[----:B------:R-:W-:Y:S02]  /*4c480*/  PRMT R0, R242, 0x7632, R0 ;  /* 0x00007632f2007816 */ /* 0x000fe40000000000 */
[----:B------:R-:W-:-:S03]  /*4c490*/  ISETP.LT.AND P3, PT, R156, R27, !P3 ;  /* 0x0000001b9c00720c */ /* 0x000fc60005f61270 */
[----:B------:R1:W-:Y:S01]  /*4c4a0*/  @P1 STG.E.U16 desc[UR60][R12.64], R0 ;  /* 0x000000000c001986 */ /* 0x0003e2000c10153c */
[----:B0-----:R-:W-:-:S03]  /*4c4b0*/  IMAD.WIDE R10, R17, 0x2, R158 ;  /* 0x00000002110a7825 */ /* 0x001fc600078e029e */
[----:B------:R0:W-:Y:S01]  /*4c4c0*/  @P5 STG.E.U16 desc[UR60][R2.64], R6 ;  /* 0x0000000602005986 */ /* 0x0001e2000c10153c */
[----:B------:R-:W-:Y:S02]  /*4c4d0*/  PRMT R14, R243, 0x7632, R14 ;  /* 0x00007632f30e7816 */ /* 0x000fe4000000000e */
[----:B-1----:R-:W-:-:S05]  /*4c4e0*/  PRMT R13, R6, 0x7632, R13 ;  /* 0x00007632060d7816 */ /* 0x002fca000000000d */
[----:B------:R0:W-:Y:S04]  /*4c4f0*/  @P2 STG.E.U16 desc[UR60][R4.64], R13 ;  /* 0x0000000d04002986 */ /* 0x0001e8000c10153c */
[----:B------:R0:W-:Y:S04]  /*4c500*/  @P6 STG.E.U16 desc[UR60][R8.64], R243 ;  /* 0x000000f308006986 */ /* 0x0001e8000c10153c */
[----:B------:R0:W-:Y:S01]  /*4c510*/  @P3 STG.E.U16 desc[UR60][R10.64], R14 ;  /* 0x0000000e0a003986 */ /* 0x0001e2000c10153c */
[----:B------:R-:W-:-:S03]  /*4c520*/  IMAD.WIDE R158, R15, 0x2, R158 ;  /* 0x000000020f9e7825 */ /* 0x000fc600078e029e */
[----:B------:R0:W-:Y:S01]  /*4c530*/  @P4 STG.E.U16 desc[UR60][R20.64], R7 ;  /* 0x0000000714004986 */ /* 0x0001e2000c10153c */
[----:B------:R-:W-:Y:S05]  /*4c540*/  @!P0 EXIT ;  /* 0x000000000000894d */ /* 0x000fea0003800000 */
[----:B------:R-:W-:-:S05]  /*4c550*/  PRMT R79, R7, 0x7632, R79 ;  /* 0x00007632074f7816 */ /* 0x000fca000000004f */
[----:B------:R-:W-:Y:S01]  /*4c560*/  STG.E.U16 desc[UR60][R158.64], R79 ;  /* 0x0000004f9e007986 */ /* 0x000fe2000c10153c */
[----:B------:R-:W-:Y:S05]  /*4c570*/  EXIT ;  /* 0x000000000000794d */ /* 0x000fea0003800000 */
.L_x_2:
[----:B------:R-:W-:-:S00]  /*4c580*/  BRA `(.L_x_2) ;  /* 0xfffffffc00fc7947 */ /* 0x000fc0000383ffff */
[----:B------:R-:W-:-:S00]  /*4c590*/  NOP ;  /* 0x0000000000007918 */ /* 0x000fc00000000000 */
        /* <DEDUP_REMOVED lines=14> */
.L_x_3:


//--------------------- .nv.shared.matmul_kernel  --------------------------
	.section	.nv.shared.matmul_kernel,"aw",@nobits
	.sectionflags	@""
	.align	16
	.zero		1024


//--------------------- .nv.shared.reserved.0     --------------------------
	.section	.nv.shared.reserved.0,"aw",@nobits
	.weak		__nv_reservedSMEM_offset_0_alias
	.size		__nv_reservedSMEM_offset_0_alias, 0, 0
	.other		__nv_reservedSMEM_offset_0_alias,@"STO_CUDA_RESERVED_SHARED STV_DEFAULT"
__nv_reservedSMEM_offset_0_alias:
	.zero		0


//--------------------- .nv.constant0.matmul_kernel --------------------------
	.section	.nv.constant0.matmul_kernel,"a",@progbits
	.sectionflags	@""
	.align	4
.nv.constant0.matmul_kernel:
	.zero		608


//--------------------- SYMBOLS --------------------------

	.type		.nv.reservedSmem.offset0,@object
	.size		.nv.reservedSmem.offset0,0x4
